//
// Generated by NVIDIA NVVM Compiler
//
// Compiler Build ID: CL-36424714
// Cuda compilation tools, release 13.0, V13.0.88
// Based on NVVM 20.0.0
//

.version 9.0
.target sm_100
.address_size 64

	// .globl	fill
.func  (.param .b64 func_retval0) __internal_accurate_pow
(
	.param .b64 __internal_accurate_pow_param_0,
	.param .b64 __internal_accurate_pow_param_1
)
;
// _ZZ11imageVectorE10indexInput has been demoted
// _ZZ15backImageVectorE10indexInput has been demoted

.visible .entry fill(
	.param .u64 .ptr .align 1 fill_param_0,
	.param .f32 fill_param_1,
	.param .u32 fill_param_2
)
{
	.reg .pred 	%p<2>;
	.reg .b32 	%r<6>;
	.reg .b32 	%f<2>;
	.reg .b64 	%rd<5>;

	ld.param.u64 	%rd1, [fill_param_0];
	ld.param.f32 	%f1, [fill_param_1];
	ld.param.u32 	%r2, [fill_param_2];
	mov.u32 	%r3, %ntid.x;
	mov.u32 	%r4, %ctaid.x;
	mov.u32 	%r5, %tid.x;
	mad.lo.s32 	%r1, %r3, %r4, %r5;
	setp.ge.s32 	%p1, %r1, %r2;
	@%p1 bra 	$L__BB0_2;
	cvta.to.global.u64 	%rd2, %rd1;
	mul.wide.s32 	%rd3, %r1, 4;
	add.s64 	%rd4, %rd2, %rd3;
	st.global.f32 	[%rd4], %f1;
$L__BB0_2:
	ret;

}
	// .globl	gelu
.visible .entry gelu(
	.param .u64 .ptr .align 1 gelu_param_0,
	.param .u64 .ptr .align 1 gelu_param_1,
	.param .u32 gelu_param_2
)
{
	.reg .pred 	%p<17>;
	.reg .b32 	%r<27>;
	.reg .b32 	%f<8>;
	.reg .b64 	%rd<9>;
	.reg .b64 	%fd<69>;

	ld.param.u64 	%rd1, [gelu_param_0];
	ld.param.u64 	%rd2, [gelu_param_1];
	ld.param.u32 	%r6, [gelu_param_2];
	mov.u32 	%r7, %ntid.x;
	mov.u32 	%r8, %ctaid.x;
	mov.u32 	%r9, %tid.x;
	mad.lo.s32 	%r1, %r7, %r8, %r9;
	setp.ge.s32 	%p1, %r1, %r6;
	@%p1 bra 	$L__BB1_12;
	cvta.to.global.u64 	%rd3, %rd1;
	mul.wide.s32 	%rd4, %r1, 4;
	add.s64 	%rd5, %rd3, %rd4;
	ld.global.nc.f32 	%f1, [%rd5];
	cvt.f64.f32 	%fd1, %f1;
	{
	.reg .b32 %temp; 
	mov.b64 	{%temp, %r2}, %fd1;
	}
	mov.f64 	%fd14, 0d4008000000000000;
	{
	.reg .b32 %temp; 
	mov.b64 	{%temp, %r10}, %fd14;
	}
	and.b32  	%r4, %r10, 2146435072;
	setp.eq.s32 	%p2, %r4, 1073741824;
	abs.f64 	%fd2, %fd1;
	{ // callseq 0, 0
	.param .b64 param0;
	st.param.f64 	[param0], %fd2;
	.param .b64 param1;
	st.param.f64 	[param1], 0d4008000000000000;
	.param .b64 retval0;
	call.uni (retval0), 
	__internal_accurate_pow, 
	(
	param0, 
	param1
	);
	ld.param.f64 	%fd15, [retval0];
	} // callseq 0
	setp.lt.s32 	%p3, %r2, 0;
	neg.f64 	%fd17, %fd15;
	selp.f64 	%fd18, %fd17, %fd15, %p2;
	selp.f64 	%fd67, %fd18, %fd15, %p3;
	setp.neu.f32 	%p4, %f1, 0f00000000;
	@%p4 bra 	$L__BB1_3;
	setp.eq.s32 	%p5, %r4, 1073741824;
	selp.b32 	%r11, %r2, 0, %p5;
	setp.lt.s32 	%p6, %r10, 0;
	or.b32  	%r12, %r11, 2146435072;
	selp.b32 	%r13, %r12, %r11, %p6;
	mov.b32 	%r14, 0;
	mov.b64 	%fd67, {%r14, %r13};
$L__BB1_3:
	add.f64 	%fd19, %fd1, 0d4008000000000000;
	{
	.reg .b32 %temp; 
	mov.b64 	{%temp, %r15}, %fd19;
	}
	and.b32  	%r16, %r15, 2146435072;
	setp.ne.s32 	%p7, %r16, 2146435072;
	@%p7 bra 	$L__BB1_8;
	setp.num.f32 	%p8, %f1, %f1;
	@%p8 bra 	$L__BB1_6;
	mov.f64 	%fd20, 0d4008000000000000;
	add.rn.f64 	%fd67, %fd1, %fd20;
	bra.uni 	$L__BB1_8;
$L__BB1_6:
	setp.neu.f64 	%p9, %fd2, 0d7FF0000000000000;
	@%p9 bra 	$L__BB1_8;
	setp.lt.s32 	%p10, %r2, 0;
	setp.eq.s32 	%p11, %r4, 1073741824;
	setp.lt.s32 	%p12, %r10, 0;
	selp.b32 	%r18, 0, 2146435072, %p12;
	and.b32  	%r19, %r10, 2147483647;
	setp.ne.s32 	%p13, %r19, 1071644672;
	or.b32  	%r20, %r18, -2147483648;
	selp.b32 	%r21, %r20, %r18, %p13;
	selp.b32 	%r22, %r21, %r18, %p11;
	selp.b32 	%r23, %r22, %r18, %p10;
	mov.b32 	%r24, 0;
	mov.b64 	%fd67, {%r24, %r23};
$L__BB1_8:
	setp.eq.f32 	%p14, %f1, 0f3F800000;
	mul.f64 	%fd21, %fd67, 0d3FA2444EE469A184;
	selp.f64 	%fd22, 0d3FA2444EE469A184, %fd21, %p14;
	fma.rn.f64 	%fd9, %fd1, 0d3FE9884548DF6CE3, %fd22;
	{
	.reg .b32 %temp; 
	mov.b64 	{%temp, %r25}, %fd9;
	}
	and.b32  	%r5, %r25, 2147483647;
	{
	.reg .b32 %temp; 
	mov.b64 	{%r26, %temp}, %fd9;
	}
	mov.b64 	%fd10, {%r26, %r5};
	setp.ltu.f64 	%p15, %fd10, 0d3FE4F92224DD2F1A;
	@%p15 bra 	$L__BB1_10;
	add.f64 	%fd23, %fd10, %fd10;
	cvt.rn.f32.f64 	%f2, %fd23;
	mul.f32 	%f3, %f2, 0f3FB8AA3B;
	cvt.rni.f32.f32 	%f4, %f3;
	cvt.f64.f32 	%fd24, %f4;
	fma.rn.f64 	%fd25, %fd24, 0dBFE62E42FEFA39EF, %fd23;
	fma.rn.f64 	%fd26, %fd25, 0d3E5AE904A4741B81, 0d3E928A27F89B6999;
	fma.rn.f64 	%fd27, %fd26, %fd25, 0d3EC71DE715FF7E07;
	fma.rn.f64 	%fd28, %fd27, %fd25, 0d3EFA019A6B0AC45A;
	fma.rn.f64 	%fd29, %fd28, %fd25, 0d3F2A01A017EED94F;
	fma.rn.f64 	%fd30, %fd29, %fd25, 0d3F56C16C17F2A71B;
	fma.rn.f64 	%fd31, %fd30, %fd25, 0d3F811111111173C4;
	fma.rn.f64 	%fd32, %fd31, %fd25, 0d3FA555555555211A;
	fma.rn.f64 	%fd33, %fd32, %fd25, 0d3FC5555555555540;
	fma.rn.f64 	%fd34, %fd33, %fd25, 0d3FE0000000000005;
	mul.f64 	%fd35, %fd25, %fd34;
	fma.rn.f64 	%fd36, %fd35, %fd25, %fd25;
	ex2.approx.ftz.f32 	%f5, %f4;
	cvt.f64.f32 	%fd37, %f5;
	mov.f64 	%fd38, 0d3FF0000000000000;
	sub.f64 	%fd39, %fd38, %fd37;
	neg.f64 	%fd40, %fd36;
	fma.rn.f64 	%fd41, %fd40, %fd37, %fd39;
	mov.f64 	%fd42, 0d4000000000000000;
	sub.f64 	%fd43, %fd42, %fd41;
	rcp.approx.ftz.f64 	%fd44, %fd43;
	neg.f64 	%fd45, %fd43;
	fma.rn.f64 	%fd46, %fd45, %fd44, 0d3FF0000000000000;
	fma.rn.f64 	%fd47, %fd46, %fd46, %fd46;
	fma.rn.f64 	%fd48, %fd47, %fd44, %fd44;
	fma.rn.f64 	%fd49, %fd48, 0dC000000000000000, 0d3FF0000000000000;
	setp.gt.u32 	%p16, %r5, 1077088193;
	selp.f64 	%fd50, 0d3FF0000000000000, %fd49, %p16;
	copysign.f64 	%fd68, %fd9, %fd50;
	bra.uni 	$L__BB1_11;
$L__BB1_10:
	mul.f64 	%fd51, %fd9, %fd9;
	fma.rn.f64 	%fd52, %fd51, 0dBEF0BC46E2F5E964, 0d3F14359F420AFC3D;
	fma.rn.f64 	%fd53, %fd52, %fd51, 0dBF2DF9F0728C5D84;
	fma.rn.f64 	%fd54, %fd53, %fd51, 0d3F4337D1CEC4F033;
	fma.rn.f64 	%fd55, %fd54, %fd51, 0dBF57D6E9674335B3;
	fma.rn.f64 	%fd56, %fd55, %fd51, 0d3F6D6D000D7AAD3D;
	fma.rn.f64 	%fd57, %fd56, %fd51, 0dBF8226E1F3CF1EF5;
	fma.rn.f64 	%fd58, %fd57, %fd51, 0d3F9664F47EC0C8CF;
	fma.rn.f64 	%fd59, %fd58, %fd51, 0dBFABA1BA1B80AB40;
	fma.rn.f64 	%fd60, %fd59, %fd51, 0d3FC111111110FA4A;
	fma.rn.f64 	%fd61, %fd60, %fd51, 0dBFD5555555555550;
	fma.rn.f64 	%fd62, %fd61, %fd51, 0d0000000000000000;
	fma.rn.f64 	%fd68, %fd62, %fd9, %fd9;
$L__BB1_11:
	add.f64 	%fd63, %fd68, 0d3FF0000000000000;
	mul.f32 	%f6, %f1, 0f3F000000;
	cvt.f64.f32 	%fd64, %f6;
	mul.f64 	%fd65, %fd63, %fd64;
	cvt.rn.f32.f64 	%f7, %fd65;
	cvta.to.global.u64 	%rd6, %rd2;
	add.s64 	%rd8, %rd6, %rd4;
	st.global.f32 	[%rd8], %f7;
$L__BB1_12:
	ret;

}
	// .globl	set
.visible .entry set(
	.param .u64 .ptr .align 1 set_param_0,
	.param .u32 set_param_1,
	.param .f32 set_param_2
)
{
	.reg .b32 	%r<2>;
	.reg .b32 	%f<2>;
	.reg .b64 	%rd<5>;

	ld.param.u64 	%rd1, [set_param_0];
	ld.param.u32 	%r1, [set_param_1];
	ld.param.f32 	%f1, [set_param_2];
	cvta.to.global.u64 	%rd2, %rd1;
	mul.wide.s32 	%rd3, %r1, 4;
	add.s64 	%rd4, %rd2, %rd3;
	st.global.f32 	[%rd4], %f1;
	ret;

}
	// .globl	multiplyIndex
.visible .entry multiplyIndex(
	.param .u64 .ptr .align 1 multiplyIndex_param_0,
	.param .u32 multiplyIndex_param_1,
	.param .u32 multiplyIndex_param_2
)
{
	.reg .pred 	%p<2>;
	.reg .b32 	%r<8>;
	.reg .b32 	%f<2>;
	.reg .b64 	%rd<5>;

	ld.param.u64 	%rd1, [multiplyIndex_param_0];
	ld.param.u32 	%r2, [multiplyIndex_param_1];
	ld.param.u32 	%r3, [multiplyIndex_param_2];
	mov.u32 	%r4, %ntid.x;
	mov.u32 	%r5, %ctaid.x;
	mov.u32 	%r6, %tid.x;
	mad.lo.s32 	%r1, %r4, %r5, %r6;
	setp.ge.s32 	%p1, %r1, %r3;
	@%p1 bra 	$L__BB3_2;
	cvta.to.global.u64 	%rd2, %rd1;
	mul.lo.s32 	%r7, %r2, %r1;
	cvt.rn.f32.s32 	%f1, %r7;
	mul.wide.s32 	%rd3, %r1, 4;
	add.s64 	%rd4, %rd2, %rd3;
	st.global.f32 	[%rd4], %f1;
$L__BB3_2:
	ret;

}
	// .globl	imageVector
.visible .entry imageVector(
	.param .u64 .ptr .align 1 imageVector_param_0,
	.param .u64 .ptr .align 1 imageVector_param_1,
	.param .u32 imageVector_param_2,
	.param .u32 imageVector_param_3,
	.param .u32 imageVector_param_4,
	.param .u32 imageVector_param_5
)
{
	.reg .pred 	%p<19>;
	.reg .b32 	%r<102>;
	.reg .b32 	%f<32>;
	.reg .b64 	%rd<23>;
	// demoted variable
	.shared .align 4 .u32 _ZZ11imageVectorE10indexInput;
	ld.param.u64 	%rd7, [imageVector_param_0];
	ld.param.u64 	%rd8, [imageVector_param_1];
	ld.param.u32 	%r53, [imageVector_param_2];
	ld.param.u32 	%r54, [imageVector_param_3];
	ld.param.u32 	%r55, [imageVector_param_4];
	ld.param.u32 	%r56, [imageVector_param_5];
	cvta.to.global.u64 	%rd1, %rd8;
	cvta.to.global.u64 	%rd2, %rd7;
	mov.u32 	%r57, %ntid.x;
	mov.u32 	%r58, %ctaid.x;
	mov.u32 	%r59, %tid.x;
	mad.lo.s32 	%r1, %r57, %r58, %r59;
	mul.lo.s32 	%r2, %r56, %r1;
	mov.u32 	%r60, %ntid.y;
	mov.u32 	%r61, %ctaid.y;
	mov.u32 	%r62, %tid.y;
	mad.lo.s32 	%r3, %r60, %r61, %r62;
	mul.lo.s32 	%r4, %r56, %r3;
	mov.u32 	%r63, %nctaid.x;
	mul.lo.s32 	%r64, %r63, %r57;
	mul.lo.s32 	%r5, %r64, %r4;
	or.b32  	%r65, %r59, %r62;
	setp.ne.s32 	%p1, %r65, 0;
	@%p1 bra 	$L__BB4_2;
	mov.b32 	%r66, 0;
	st.shared.u32 	[_ZZ11imageVectorE10indexInput], %r66;
$L__BB4_2:
	setp.ge.s32 	%p2, %r2, %r53;
	setp.ge.s32 	%p3, %r4, %r54;
	or.pred  	%p4, %p2, %p3;
	setp.lt.s32 	%p5, %r56, 1;
	or.pred  	%p6, %p4, %p5;
	@%p6 bra 	$L__BB4_23;
	setp.lt.s32 	%p7, %r55, 1;
	@%p7 bra 	$L__BB4_21;
	and.b32  	%r6, %r55, 15;
	add.s32 	%r7, %r6, -1;
	and.b32  	%r8, %r55, 7;
	add.s32 	%r9, %r8, -1;
	and.b32  	%r10, %r55, 3;
	and.b32  	%r73, %r55, 2147483632;
	neg.s32 	%r11, %r73;
	add.s64 	%rd3, %rd1, 32;
	add.s64 	%rd4, %rd2, 32;
	add.s32 	%r99, %r5, %r2;
	mov.b32 	%r80, 0;
$L__BB4_5:
	add.s32 	%r75, %r80, %r2;
	mad.lo.s32 	%r15, %r75, %r54, %r4;
	mov.b32 	%r82, 0;
$L__BB4_6:
	setp.lt.u32 	%p8, %r55, 16;
	add.s32 	%r77, %r15, %r82;
	mul.lo.s32 	%r100, %r77, %r55;
	@%p8 bra 	$L__BB4_9;
	mov.u32 	%r84, %r11;
$L__BB4_8:
	.pragma "nounroll";
	mul.wide.s32 	%rd9, %r99, 4;
	add.s64 	%rd10, %rd3, %rd9;
	mul.wide.s32 	%rd11, %r100, 4;
	add.s64 	%rd12, %rd4, %rd11;
	ld.global.nc.f32 	%f1, [%rd12+-32];
	st.global.f32 	[%rd10+-32], %f1;
	ld.global.nc.f32 	%f2, [%rd12+-28];
	st.global.f32 	[%rd10+-28], %f2;
	ld.global.nc.f32 	%f3, [%rd12+-24];
	st.global.f32 	[%rd10+-24], %f3;
	ld.global.nc.f32 	%f4, [%rd12+-20];
	st.global.f32 	[%rd10+-20], %f4;
	ld.global.nc.f32 	%f5, [%rd12+-16];
	st.global.f32 	[%rd10+-16], %f5;
	ld.global.nc.f32 	%f6, [%rd12+-12];
	st.global.f32 	[%rd10+-12], %f6;
	ld.global.nc.f32 	%f7, [%rd12+-8];
	st.global.f32 	[%rd10+-8], %f7;
	ld.global.nc.f32 	%f8, [%rd12+-4];
	st.global.f32 	[%rd10+-4], %f8;
	ld.global.nc.f32 	%f9, [%rd12];
	st.global.f32 	[%rd10], %f9;
	ld.global.nc.f32 	%f10, [%rd12+4];
	st.global.f32 	[%rd10+4], %f10;
	ld.global.nc.f32 	%f11, [%rd12+8];
	st.global.f32 	[%rd10+8], %f11;
	ld.global.nc.f32 	%f12, [%rd12+12];
	st.global.f32 	[%rd10+12], %f12;
	ld.global.nc.f32 	%f13, [%rd12+16];
	st.global.f32 	[%rd10+16], %f13;
	ld.global.nc.f32 	%f14, [%rd12+20];
	st.global.f32 	[%rd10+20], %f14;
	ld.global.nc.f32 	%f15, [%rd12+24];
	st.global.f32 	[%rd10+24], %f15;
	ld.global.nc.f32 	%f16, [%rd12+28];
	st.global.f32 	[%rd10+28], %f16;
	add.s32 	%r99, %r99, 16;
	add.s32 	%r100, %r100, 16;
	add.s32 	%r84, %r84, 16;
	setp.ne.s32 	%p9, %r84, 0;
	@%p9 bra 	$L__BB4_8;
$L__BB4_9:
	setp.eq.s32 	%p10, %r6, 0;
	@%p10 bra 	$L__BB4_19;
	setp.lt.u32 	%p11, %r7, 7;
	@%p11 bra 	$L__BB4_12;
	mul.wide.s32 	%rd13, %r100, 4;
	add.s64 	%rd14, %rd2, %rd13;
	ld.global.nc.f32 	%f17, [%rd14];
	mul.wide.s32 	%rd15, %r99, 4;
	add.s64 	%rd16, %rd1, %rd15;
	st.global.f32 	[%rd16], %f17;
	ld.global.nc.f32 	%f18, [%rd14+4];
	st.global.f32 	[%rd16+4], %f18;
	ld.global.nc.f32 	%f19, [%rd14+8];
	st.global.f32 	[%rd16+8], %f19;
	ld.global.nc.f32 	%f20, [%rd14+12];
	st.global.f32 	[%rd16+12], %f20;
	ld.global.nc.f32 	%f21, [%rd14+16];
	st.global.f32 	[%rd16+16], %f21;
	ld.global.nc.f32 	%f22, [%rd14+20];
	st.global.f32 	[%rd16+20], %f22;
	ld.global.nc.f32 	%f23, [%rd14+24];
	st.global.f32 	[%rd16+24], %f23;
	ld.global.nc.f32 	%f24, [%rd14+28];
	st.global.f32 	[%rd16+28], %f24;
	add.s32 	%r99, %r99, 8;
	add.s32 	%r100, %r100, 8;
$L__BB4_12:
	setp.eq.s32 	%p12, %r8, 0;
	@%p12 bra 	$L__BB4_19;
	setp.lt.u32 	%p13, %r9, 3;
	mov.u32 	%r97, %r100;
	mov.u32 	%r98, %r99;
	@%p13 bra 	$L__BB4_15;
	mul.wide.s32 	%rd17, %r100, 4;
	add.s64 	%rd18, %rd2, %rd17;
	ld.global.nc.f32 	%f25, [%rd18];
	mul.wide.s32 	%rd19, %r99, 4;
	add.s64 	%rd20, %rd1, %rd19;
	st.global.f32 	[%rd20], %f25;
	ld.global.nc.f32 	%f26, [%rd18+4];
	st.global.f32 	[%rd20+4], %f26;
	ld.global.nc.f32 	%f27, [%rd18+8];
	st.global.f32 	[%rd20+8], %f27;
	ld.global.nc.f32 	%f28, [%rd18+12];
	st.global.f32 	[%rd20+12], %f28;
	add.s32 	%r99, %r99, 4;
	add.s32 	%r100, %r100, 4;
	mov.u32 	%r97, %r100;
	mov.u32 	%r98, %r99;
$L__BB4_15:
	setp.eq.s32 	%p14, %r10, 0;
	@%p14 bra 	$L__BB4_19;
	setp.eq.s32 	%p15, %r10, 1;
	mul.wide.s32 	%rd21, %r97, 4;
	add.s64 	%rd5, %rd2, %rd21;
	ld.global.nc.f32 	%f29, [%rd5];
	mul.wide.s32 	%rd22, %r98, 4;
	add.s64 	%rd6, %rd1, %rd22;
	st.global.f32 	[%rd6], %f29;
	add.s32 	%r99, %r98, 1;
	add.s32 	%r100, %r97, 1;
	@%p15 bra 	$L__BB4_19;
	setp.eq.s32 	%p16, %r10, 2;
	ld.global.nc.f32 	%f30, [%rd5+4];
	st.global.f32 	[%rd6+4], %f30;
	add.s32 	%r99, %r98, 2;
	add.s32 	%r100, %r97, 2;
	@%p16 bra 	$L__BB4_19;
	ld.global.nc.f32 	%f31, [%rd5+8];
	st.global.f32 	[%rd6+8], %f31;
	add.s32 	%r99, %r98, 3;
	add.s32 	%r100, %r97, 3;
$L__BB4_19:
	add.s32 	%r82, %r82, 1;
	setp.ne.s32 	%p17, %r82, %r56;
	@%p17 bra 	$L__BB4_6;
	add.s32 	%r80, %r80, 1;
	setp.eq.s32 	%p18, %r80, %r56;
	@%p18 bra 	$L__BB4_22;
	bra.uni 	$L__BB4_5;
$L__BB4_21:
	mad.lo.s32 	%r67, %r54, %r1, %r3;
	mad.lo.s32 	%r68, %r56, %r67, %r56;
	add.s32 	%r69, %r56, -1;
	mad.lo.s32 	%r70, %r54, %r69, %r68;
	add.s32 	%r71, %r70, -1;
	mul.lo.s32 	%r100, %r55, %r71;
$L__BB4_22:
	st.shared.u32 	[_ZZ11imageVectorE10indexInput], %r100;
$L__BB4_23:
	ret;

}
	// .globl	backImageVector
.visible .entry backImageVector(
	.param .u64 .ptr .align 1 backImageVector_param_0,
	.param .u64 .ptr .align 1 backImageVector_param_1,
	.param .u32 backImageVector_param_2,
	.param .u32 backImageVector_param_3,
	.param .u32 backImageVector_param_4,
	.param .u32 backImageVector_param_5
)
{
	.reg .pred 	%p<19>;
	.reg .b32 	%r<102>;
	.reg .b32 	%f<32>;
	.reg .b64 	%rd<23>;
	// demoted variable
	.shared .align 4 .u32 _ZZ15backImageVectorE10indexInput;
	ld.param.u64 	%rd7, [backImageVector_param_0];
	ld.param.u64 	%rd8, [backImageVector_param_1];
	ld.param.u32 	%r53, [backImageVector_param_2];
	ld.param.u32 	%r54, [backImageVector_param_3];
	ld.param.u32 	%r55, [backImageVector_param_4];
	ld.param.u32 	%r56, [backImageVector_param_5];
	cvta.to.global.u64 	%rd1, %rd8;
	cvta.to.global.u64 	%rd2, %rd7;
	mov.u32 	%r57, %ntid.x;
	mov.u32 	%r58, %ctaid.x;
	mov.u32 	%r59, %tid.x;
	mad.lo.s32 	%r1, %r57, %r58, %r59;
	mul.lo.s32 	%r2, %r56, %r1;
	mov.u32 	%r60, %ntid.y;
	mov.u32 	%r61, %ctaid.y;
	mov.u32 	%r62, %tid.y;
	mad.lo.s32 	%r3, %r60, %r61, %r62;
	mul.lo.s32 	%r4, %r56, %r3;
	mov.u32 	%r63, %nctaid.x;
	mul.lo.s32 	%r64, %r63, %r57;
	mul.lo.s32 	%r5, %r64, %r4;
	or.b32  	%r65, %r59, %r62;
	setp.ne.s32 	%p1, %r65, 0;
	@%p1 bra 	$L__BB5_2;
	mov.b32 	%r66, 0;
	st.shared.u32 	[_ZZ15backImageVectorE10indexInput], %r66;
$L__BB5_2:
	setp.ge.s32 	%p2, %r2, %r53;
	setp.ge.s32 	%p3, %r4, %r54;
	or.pred  	%p4, %p2, %p3;
	setp.lt.s32 	%p5, %r56, 1;
	or.pred  	%p6, %p4, %p5;
	@%p6 bra 	$L__BB5_23;
	setp.lt.s32 	%p7, %r55, 1;
	@%p7 bra 	$L__BB5_21;
	and.b32  	%r6, %r55, 15;
	add.s32 	%r7, %r6, -1;
	and.b32  	%r8, %r55, 7;
	add.s32 	%r9, %r8, -1;
	and.b32  	%r10, %r55, 3;
	and.b32  	%r73, %r55, 2147483632;
	neg.s32 	%r11, %r73;
	add.s64 	%rd3, %rd2, 32;
	add.s64 	%rd4, %rd1, 32;
	add.s32 	%r99, %r5, %r2;
	mov.b32 	%r80, 0;
$L__BB5_5:
	add.s32 	%r75, %r80, %r2;
	mad.lo.s32 	%r15, %r75, %r54, %r4;
	mov.b32 	%r82, 0;
$L__BB5_6:
	setp.lt.u32 	%p8, %r55, 16;
	add.s32 	%r77, %r15, %r82;
	mul.lo.s32 	%r100, %r77, %r55;
	@%p8 bra 	$L__BB5_9;
	mov.u32 	%r84, %r11;
$L__BB5_8:
	.pragma "nounroll";
	mul.wide.s32 	%rd9, %r99, 4;
	add.s64 	%rd10, %rd3, %rd9;
	mul.wide.s32 	%rd11, %r100, 4;
	add.s64 	%rd12, %rd4, %rd11;
	ld.global.nc.f32 	%f1, [%rd10+-32];
	st.global.f32 	[%rd12+-32], %f1;
	ld.global.nc.f32 	%f2, [%rd10+-28];
	st.global.f32 	[%rd12+-28], %f2;
	ld.global.nc.f32 	%f3, [%rd10+-24];
	st.global.f32 	[%rd12+-24], %f3;
	ld.global.nc.f32 	%f4, [%rd10+-20];
	st.global.f32 	[%rd12+-20], %f4;
	ld.global.nc.f32 	%f5, [%rd10+-16];
	st.global.f32 	[%rd12+-16], %f5;
	ld.global.nc.f32 	%f6, [%rd10+-12];
	st.global.f32 	[%rd12+-12], %f6;
	ld.global.nc.f32 	%f7, [%rd10+-8];
	st.global.f32 	[%rd12+-8], %f7;
	ld.global.nc.f32 	%f8, [%rd10+-4];
	st.global.f32 	[%rd12+-4], %f8;
	ld.global.nc.f32 	%f9, [%rd10];
	st.global.f32 	[%rd12], %f9;
	ld.global.nc.f32 	%f10, [%rd10+4];
	st.global.f32 	[%rd12+4], %f10;
	ld.global.nc.f32 	%f11, [%rd10+8];
	st.global.f32 	[%rd12+8], %f11;
	ld.global.nc.f32 	%f12, [%rd10+12];
	st.global.f32 	[%rd12+12], %f12;
	ld.global.nc.f32 	%f13, [%rd10+16];
	st.global.f32 	[%rd12+16], %f13;
	ld.global.nc.f32 	%f14, [%rd10+20];
	st.global.f32 	[%rd12+20], %f14;
	ld.global.nc.f32 	%f15, [%rd10+24];
	st.global.f32 	[%rd12+24], %f15;
	ld.global.nc.f32 	%f16, [%rd10+28];
	st.global.f32 	[%rd12+28], %f16;
	add.s32 	%r99, %r99, 16;
	add.s32 	%r100, %r100, 16;
	add.s32 	%r84, %r84, 16;
	setp.ne.s32 	%p9, %r84, 0;
	@%p9 bra 	$L__BB5_8;
$L__BB5_9:
	setp.eq.s32 	%p10, %r6, 0;
	@%p10 bra 	$L__BB5_19;
	setp.lt.u32 	%p11, %r7, 7;
	@%p11 bra 	$L__BB5_12;
	mul.wide.s32 	%rd13, %r99, 4;
	add.s64 	%rd14, %rd2, %rd13;
	ld.global.nc.f32 	%f17, [%rd14];
	mul.wide.s32 	%rd15, %r100, 4;
	add.s64 	%rd16, %rd1, %rd15;
	st.global.f32 	[%rd16], %f17;
	ld.global.nc.f32 	%f18, [%rd14+4];
	st.global.f32 	[%rd16+4], %f18;
	ld.global.nc.f32 	%f19, [%rd14+8];
	st.global.f32 	[%rd16+8], %f19;
	ld.global.nc.f32 	%f20, [%rd14+12];
	st.global.f32 	[%rd16+12], %f20;
	ld.global.nc.f32 	%f21, [%rd14+16];
	st.global.f32 	[%rd16+16], %f21;
	ld.global.nc.f32 	%f22, [%rd14+20];
	st.global.f32 	[%rd16+20], %f22;
	ld.global.nc.f32 	%f23, [%rd14+24];
	st.global.f32 	[%rd16+24], %f23;
	ld.global.nc.f32 	%f24, [%rd14+28];
	st.global.f32 	[%rd16+28], %f24;
	add.s32 	%r99, %r99, 8;
	add.s32 	%r100, %r100, 8;
$L__BB5_12:
	setp.eq.s32 	%p12, %r8, 0;
	@%p12 bra 	$L__BB5_19;
	setp.lt.u32 	%p13, %r9, 3;
	mov.u32 	%r97, %r100;
	mov.u32 	%r98, %r99;
	@%p13 bra 	$L__BB5_15;
	mul.wide.s32 	%rd17, %r99, 4;
	add.s64 	%rd18, %rd2, %rd17;
	ld.global.nc.f32 	%f25, [%rd18];
	mul.wide.s32 	%rd19, %r100, 4;
	add.s64 	%rd20, %rd1, %rd19;
	st.global.f32 	[%rd20], %f25;
	ld.global.nc.f32 	%f26, [%rd18+4];
	st.global.f32 	[%rd20+4], %f26;
	ld.global.nc.f32 	%f27, [%rd18+8];
	st.global.f32 	[%rd20+8], %f27;
	ld.global.nc.f32 	%f28, [%rd18+12];
	st.global.f32 	[%rd20+12], %f28;
	add.s32 	%r99, %r99, 4;
	add.s32 	%r100, %r100, 4;
	mov.u32 	%r97, %r100;
	mov.u32 	%r98, %r99;
$L__BB5_15:
	setp.eq.s32 	%p14, %r10, 0;
	@%p14 bra 	$L__BB5_19;
	setp.eq.s32 	%p15, %r10, 1;
	mul.wide.s32 	%rd21, %r98, 4;
	add.s64 	%rd5, %rd2, %rd21;
	ld.global.nc.f32 	%f29, [%rd5];
	mul.wide.s32 	%rd22, %r97, 4;
	add.s64 	%rd6, %rd1, %rd22;
	st.global.f32 	[%rd6], %f29;
	add.s32 	%r99, %r98, 1;
	add.s32 	%r100, %r97, 1;
	@%p15 bra 	$L__BB5_19;
	setp.eq.s32 	%p16, %r10, 2;
	ld.global.nc.f32 	%f30, [%rd5+4];
	st.global.f32 	[%rd6+4], %f30;
	add.s32 	%r99, %r98, 2;
	add.s32 	%r100, %r97, 2;
	@%p16 bra 	$L__BB5_19;
	ld.global.nc.f32 	%f31, [%rd5+8];
	st.global.f32 	[%rd6+8], %f31;
	add.s32 	%r99, %r98, 3;
	add.s32 	%r100, %r97, 3;
$L__BB5_19:
	add.s32 	%r82, %r82, 1;
	setp.ne.s32 	%p17, %r82, %r56;
	@%p17 bra 	$L__BB5_6;
	add.s32 	%r80, %r80, 1;
	setp.eq.s32 	%p18, %r80, %r56;
	@%p18 bra 	$L__BB5_22;
	bra.uni 	$L__BB5_5;
$L__BB5_21:
	mad.lo.s32 	%r67, %r54, %r1, %r3;
	mad.lo.s32 	%r68, %r56, %r67, %r56;
	add.s32 	%r69, %r56, -1;
	mad.lo.s32 	%r70, %r54, %r69, %r68;
	add.s32 	%r71, %r70, -1;
	mul.lo.s32 	%r100, %r55, %r71;
$L__BB5_22:
	st.shared.u32 	[_ZZ15backImageVectorE10indexInput], %r100;
$L__BB5_23:
	ret;

}
	// .globl	add3
.visible .entry add3(
	.param .u64 .ptr .align 1 add3_param_0,
	.param .u64 .ptr .align 1 add3_param_1,
	.param .u32 add3_param_2,
	.param .u32 add3_param_3
)
{
	.reg .pred 	%p<4>;
	.reg .b32 	%r<16>;
	.reg .b32 	%f<4>;
	.reg .b64 	%rd<9>;

	ld.param.u64 	%rd1, [add3_param_0];
	ld.param.u64 	%rd2, [add3_param_1];
	ld.param.u32 	%r3, [add3_param_2];
	ld.param.u32 	%r4, [add3_param_3];
	mov.u32 	%r6, %ntid.x;
	mov.u32 	%r7, %ctaid.x;
	mov.u32 	%r8, %tid.x;
	mad.lo.s32 	%r9, %r6, %r7, %r8;
	mov.u32 	%r10, %ntid.y;
	mov.u32 	%r11, %ctaid.y;
	mov.u32 	%r12, %tid.y;
	mad.lo.s32 	%r13, %r10, %r11, %r12;
	mov.u32 	%r14, %nctaid.x;
	mul.lo.s32 	%r15, %r14, %r6;
	mad.lo.s32 	%r2, %r15, %r13, %r9;
	setp.ge.s32 	%p1, %r9, %r3;
	setp.ge.s32 	%p2, %r13, %r4;
	or.pred  	%p3, %p1, %p2;
	@%p3 bra 	$L__BB6_2;
	cvta.to.global.u64 	%rd3, %rd1;
	cvta.to.global.u64 	%rd4, %rd2;
	mul.wide.u32 	%rd5, %r13, 4;
	add.s64 	%rd6, %rd3, %rd5;
	ld.global.nc.f32 	%f1, [%rd6];
	mul.wide.s32 	%rd7, %r2, 4;
	add.s64 	%rd8, %rd4, %rd7;
	ld.global.f32 	%f2, [%rd8];
	add.f32 	%f3, %f1, %f2;
	st.global.f32 	[%rd8], %f3;
$L__BB6_2:
	ret;

}
	// .globl	dot_VectorAndMatrix
.visible .entry dot_VectorAndMatrix(
	.param .u64 .ptr .align 1 dot_VectorAndMatrix_param_0,
	.param .u64 .ptr .align 1 dot_VectorAndMatrix_param_1,
	.param .u64 .ptr .align 1 dot_VectorAndMatrix_param_2,
	.param .u32 dot_VectorAndMatrix_param_3,
	.param .u32 dot_VectorAndMatrix_param_4
)
{
	.reg .pred 	%p<4>;
	.reg .b32 	%r<17>;
	.reg .b32 	%f<5>;
	.reg .b64 	%rd<13>;

	ld.param.u64 	%rd1, [dot_VectorAndMatrix_param_0];
	ld.param.u64 	%rd2, [dot_VectorAndMatrix_param_1];
	ld.param.u64 	%rd3, [dot_VectorAndMatrix_param_2];
	ld.param.u32 	%r4, [dot_VectorAndMatrix_param_3];
	ld.param.u32 	%r5, [dot_VectorAndMatrix_param_4];
	mov.u32 	%r7, %ntid.x;
	mov.u32 	%r8, %ctaid.x;
	mov.u32 	%r9, %tid.x;
	mad.lo.s32 	%r1, %r7, %r8, %r9;
	mov.u32 	%r10, %ntid.y;
	mov.u32 	%r11, %ctaid.y;
	mov.u32 	%r12, %tid.y;
	mad.lo.s32 	%r13, %r10, %r11, %r12;
	mov.u32 	%r14, %nctaid.x;
	mul.lo.s32 	%r15, %r14, %r7;
	mul.lo.s32 	%r3, %r15, %r13;
	setp.ge.s32 	%p1, %r1, %r4;
	setp.ge.s32 	%p2, %r13, %r5;
	or.pred  	%p3, %p1, %p2;
	@%p3 bra 	$L__BB7_2;
	cvta.to.global.u64 	%rd4, %rd1;
	cvta.to.global.u64 	%rd5, %rd2;
	cvta.to.global.u64 	%rd6, %rd3;
	mul.wide.u32 	%rd7, %r13, 4;
	add.s64 	%rd8, %rd4, %rd7;
	ld.global.nc.f32 	%f1, [%rd8];
	add.s32 	%r16, %r3, %r1;
	mul.wide.s32 	%rd9, %r16, 4;
	add.s64 	%rd10, %rd5, %rd9;
	ld.global.nc.f32 	%f2, [%rd10];
	mul.wide.s32 	%rd11, %r1, 4;
	add.s64 	%rd12, %rd6, %rd11;
	ld.global.f32 	%f3, [%rd12];
	fma.rn.f32 	%f4, %f1, %f2, %f3;
	st.global.f32 	[%rd12], %f4;
$L__BB7_2:
	ret;

}
	// .globl	dotT_VectorAndMatrix
.visible .entry dotT_VectorAndMatrix(
	.param .u64 .ptr .align 1 dotT_VectorAndMatrix_param_0,
	.param .u64 .ptr .align 1 dotT_VectorAndMatrix_param_1,
	.param .u64 .ptr .align 1 dotT_VectorAndMatrix_param_2,
	.param .u32 dotT_VectorAndMatrix_param_3,
	.param .u32 dotT_VectorAndMatrix_param_4
)
{
	.reg .pred 	%p<4>;
	.reg .b32 	%r<17>;
	.reg .b32 	%f<5>;
	.reg .b64 	%rd<13>;

	ld.param.u64 	%rd1, [dotT_VectorAndMatrix_param_0];
	ld.param.u64 	%rd2, [dotT_VectorAndMatrix_param_1];
	ld.param.u64 	%rd3, [dotT_VectorAndMatrix_param_2];
	ld.param.u32 	%r4, [dotT_VectorAndMatrix_param_3];
	ld.param.u32 	%r5, [dotT_VectorAndMatrix_param_4];
	mov.u32 	%r7, %ntid.x;
	mov.u32 	%r8, %ctaid.x;
	mov.u32 	%r9, %tid.x;
	mad.lo.s32 	%r1, %r7, %r8, %r9;
	mov.u32 	%r10, %ntid.y;
	mov.u32 	%r11, %ctaid.y;
	mov.u32 	%r12, %tid.y;
	mad.lo.s32 	%r13, %r10, %r11, %r12;
	mov.u32 	%r14, %nctaid.x;
	mul.lo.s32 	%r15, %r14, %r7;
	mul.lo.s32 	%r3, %r15, %r13;
	setp.ge.s32 	%p1, %r1, %r4;
	setp.ge.s32 	%p2, %r13, %r5;
	or.pred  	%p3, %p1, %p2;
	@%p3 bra 	$L__BB8_2;
	cvta.to.global.u64 	%rd4, %rd1;
	cvta.to.global.u64 	%rd5, %rd2;
	cvta.to.global.u64 	%rd6, %rd3;
	mul.wide.s32 	%rd7, %r1, 4;
	add.s64 	%rd8, %rd4, %rd7;
	ld.global.nc.f32 	%f1, [%rd8];
	add.s32 	%r16, %r3, %r1;
	mul.wide.s32 	%rd9, %r16, 4;
	add.s64 	%rd10, %rd5, %rd9;
	ld.global.nc.f32 	%f2, [%rd10];
	mul.wide.u32 	%rd11, %r13, 4;
	add.s64 	%rd12, %rd6, %rd11;
	ld.global.f32 	%f3, [%rd12];
	fma.rn.f32 	%f4, %f1, %f2, %f3;
	st.global.f32 	[%rd12], %f4;
$L__BB8_2:
	ret;

}
	// .globl	derivativeWeight
.visible .entry derivativeWeight(
	.param .u64 .ptr .align 1 derivativeWeight_param_0,
	.param .u64 .ptr .align 1 derivativeWeight_param_1,
	.param .u64 .ptr .align 1 derivativeWeight_param_2,
	.param .u32 derivativeWeight_param_3,
	.param .u32 derivativeWeight_param_4
)
{
	.reg .pred 	%p<4>;
	.reg .b32 	%r<17>;
	.reg .b32 	%f<5>;
	.reg .b64 	%rd<13>;

	ld.param.u64 	%rd1, [derivativeWeight_param_0];
	ld.param.u64 	%rd2, [derivativeWeight_param_1];
	ld.param.u64 	%rd3, [derivativeWeight_param_2];
	ld.param.u32 	%r4, [derivativeWeight_param_3];
	ld.param.u32 	%r5, [derivativeWeight_param_4];
	mov.u32 	%r7, %ntid.x;
	mov.u32 	%r8, %ctaid.x;
	mov.u32 	%r9, %tid.x;
	mad.lo.s32 	%r1, %r7, %r8, %r9;
	mov.u32 	%r10, %ntid.y;
	mov.u32 	%r11, %ctaid.y;
	mov.u32 	%r12, %tid.y;
	mad.lo.s32 	%r13, %r10, %r11, %r12;
	mov.u32 	%r14, %nctaid.x;
	mul.lo.s32 	%r15, %r14, %r7;
	mul.lo.s32 	%r3, %r15, %r13;
	setp.ge.s32 	%p1, %r1, %r4;
	setp.ge.s32 	%p2, %r13, %r5;
	or.pred  	%p3, %p1, %p2;
	@%p3 bra 	$L__BB9_2;
	cvta.to.global.u64 	%rd4, %rd2;
	cvta.to.global.u64 	%rd5, %rd1;
	cvta.to.global.u64 	%rd6, %rd3;
	mul.wide.s32 	%rd7, %r1, 4;
	add.s64 	%rd8, %rd4, %rd7;
	ld.global.nc.f32 	%f1, [%rd8];
	mul.wide.u32 	%rd9, %r13, 4;
	add.s64 	%rd10, %rd5, %rd9;
	ld.global.nc.f32 	%f2, [%rd10];
	add.s32 	%r16, %r3, %r1;
	mul.wide.s32 	%rd11, %r16, 4;
	add.s64 	%rd12, %rd6, %rd11;
	ld.global.f32 	%f3, [%rd12];
	fma.rn.f32 	%f4, %f1, %f2, %f3;
	st.global.f32 	[%rd12], %f4;
$L__BB9_2:
	ret;

}
	// .globl	findMean_part
.visible .entry findMean_part(
	.param .u64 .ptr .align 1 findMean_part_param_0,
	.param .u64 .ptr .align 1 findMean_part_param_1,
	.param .u32 findMean_part_param_2,
	.param .u32 findMean_part_param_3
)
{
	.reg .pred 	%p<4>;
	.reg .b32 	%r<17>;
	.reg .b32 	%f<4>;
	.reg .b64 	%rd<9>;

	ld.param.u64 	%rd1, [findMean_part_param_0];
	ld.param.u64 	%rd2, [findMean_part_param_1];
	ld.param.u32 	%r3, [findMean_part_param_2];
	ld.param.u32 	%r4, [findMean_part_param_3];
	mov.u32 	%r6, %ntid.x;
	mov.u32 	%r7, %ctaid.x;
	mov.u32 	%r8, %tid.x;
	mad.lo.s32 	%r1, %r6, %r7, %r8;
	mov.u32 	%r9, %ntid.y;
	mov.u32 	%r10, %ctaid.y;
	mov.u32 	%r11, %tid.y;
	mad.lo.s32 	%r12, %r9, %r10, %r11;
	mov.u32 	%r14, %nctaid.x;
	mul.lo.s32 	%r15, %r14, %r6;
	mul.lo.s32 	%r2, %r15, %r12;
	setp.ge.s32 	%p1, %r1, %r3;
	setp.ge.s32 	%p2, %r12, %r4;
	or.pred  	%p3, %p1, %p2;
	@%p3 bra 	$L__BB10_2;
	cvta.to.global.u64 	%rd3, %rd1;
	cvta.to.global.u64 	%rd4, %rd2;
	add.s32 	%r16, %r2, %r1;
	mul.wide.s32 	%rd5, %r16, 4;
	add.s64 	%rd6, %rd3, %rd5;
	ld.global.nc.f32 	%f1, [%rd6];
	mul.wide.s32 	%rd7, %r1, 4;
	add.s64 	%rd8, %rd4, %rd7;
	ld.global.f32 	%f2, [%rd8];
	add.f32 	%f3, %f1, %f2;
	st.global.f32 	[%rd8], %f3;
$L__BB10_2:
	ret;

}
	// .globl	generateErrorNorm
.visible .entry generateErrorNorm(
	.param .u64 .ptr .align 1 generateErrorNorm_param_0,
	.param .u64 .ptr .align 1 generateErrorNorm_param_1,
	.param .u64 .ptr .align 1 generateErrorNorm_param_2,
	.param .u32 generateErrorNorm_param_3,
	.param .u32 generateErrorNorm_param_4
)
{
	.reg .pred 	%p<4>;
	.reg .b32 	%r<16>;
	.reg .b32 	%f<4>;
	.reg .b64 	%rd<12>;

	ld.param.u64 	%rd1, [generateErrorNorm_param_0];
	ld.param.u64 	%rd2, [generateErrorNorm_param_1];
	ld.param.u64 	%rd3, [generateErrorNorm_param_2];
	ld.param.u32 	%r3, [generateErrorNorm_param_3];
	ld.param.u32 	%r4, [generateErrorNorm_param_4];
	mov.u32 	%r6, %ntid.x;
	mov.u32 	%r7, %ctaid.x;
	mov.u32 	%r8, %tid.x;
	mad.lo.s32 	%r9, %r6, %r7, %r8;
	mov.u32 	%r10, %ntid.y;
	mov.u32 	%r11, %ctaid.y;
	mov.u32 	%r12, %tid.y;
	mad.lo.s32 	%r13, %r10, %r11, %r12;
	mov.u32 	%r14, %nctaid.x;
	mul.lo.s32 	%r15, %r14, %r6;
	mad.lo.s32 	%r2, %r15, %r13, %r9;
	setp.ge.s32 	%p1, %r9, %r3;
	setp.ge.s32 	%p2, %r13, %r4;
	or.pred  	%p3, %p1, %p2;
	@%p3 bra 	$L__BB11_2;
	cvta.to.global.u64 	%rd4, %rd1;
	cvta.to.global.u64 	%rd5, %rd2;
	cvta.to.global.u64 	%rd6, %rd3;
	mul.wide.s32 	%rd7, %r2, 4;
	add.s64 	%rd8, %rd4, %rd7;
	ld.global.nc.f32 	%f1, [%rd8];
	mul.wide.u32 	%rd9, %r13, 4;
	add.s64 	%rd10, %rd5, %rd9;
	ld.global.nc.f32 	%f2, [%rd10];
	mul.f32 	%f3, %f1, %f2;
	add.s64 	%rd11, %rd6, %rd7;
	st.global.f32 	[%rd11], %f3;
$L__BB11_2:
	ret;

}
	// .globl	derVar_part_2
.visible .entry derVar_part_2(
	.param .u64 .ptr .align 1 derVar_part_2_param_0,
	.param .u64 .ptr .align 1 derVar_part_2_param_1,
	.param .u64 .ptr .align 1 derVar_part_2_param_2,
	.param .u64 .ptr .align 1 derVar_part_2_param_3,
	.param .u32 derVar_part_2_param_4,
	.param .u32 derVar_part_2_param_5
)
{
	.reg .pred 	%p<4>;
	.reg .b32 	%r<17>;
	.reg .b32 	%f<7>;
	.reg .b64 	%rd<15>;

	ld.param.u64 	%rd1, [derVar_part_2_param_0];
	ld.param.u64 	%rd2, [derVar_part_2_param_1];
	ld.param.u64 	%rd3, [derVar_part_2_param_2];
	ld.param.u64 	%rd4, [derVar_part_2_param_3];
	ld.param.u32 	%r3, [derVar_part_2_param_4];
	ld.param.u32 	%r4, [derVar_part_2_param_5];
	mov.u32 	%r6, %ntid.x;
	mov.u32 	%r7, %ctaid.x;
	mov.u32 	%r8, %tid.x;
	mad.lo.s32 	%r1, %r6, %r7, %r8;
	mov.u32 	%r9, %ntid.y;
	mov.u32 	%r10, %ctaid.y;
	mov.u32 	%r11, %tid.y;
	mad.lo.s32 	%r12, %r9, %r10, %r11;
	mov.u32 	%r14, %nctaid.x;
	mul.lo.s32 	%r15, %r14, %r6;
	mul.lo.s32 	%r2, %r15, %r12;
	setp.ge.s32 	%p1, %r1, %r3;
	setp.ge.s32 	%p2, %r12, %r4;
	or.pred  	%p3, %p1, %p2;
	@%p3 bra 	$L__BB12_2;
	cvta.to.global.u64 	%rd5, %rd1;
	cvta.to.global.u64 	%rd6, %rd2;
	cvta.to.global.u64 	%rd7, %rd3;
	cvta.to.global.u64 	%rd8, %rd4;
	add.s32 	%r16, %r2, %r1;
	mul.wide.s32 	%rd9, %r16, 4;
	add.s64 	%rd10, %rd5, %rd9;
	ld.global.nc.f32 	%f1, [%rd10];
	add.s64 	%rd11, %rd6, %rd9;
	ld.global.nc.f32 	%f2, [%rd11];
	mul.wide.s32 	%rd12, %r1, 4;
	add.s64 	%rd13, %rd7, %rd12;
	ld.global.nc.f32 	%f3, [%rd13];
	sub.f32 	%f4, %f2, %f3;
	add.s64 	%rd14, %rd8, %rd12;
	ld.global.f32 	%f5, [%rd14];
	fma.rn.f32 	%f6, %f1, %f4, %f5;
	st.global.f32 	[%rd14], %f6;
$L__BB12_2:
	ret;

}
	// .globl	derMean_part_2
.visible .entry derMean_part_2(
	.param .u64 .ptr .align 1 derMean_part_2_param_0,
	.param .u64 .ptr .align 1 derMean_part_2_param_1,
	.param .u64 .ptr .align 1 derMean_part_2_param_2,
	.param .u64 .ptr .align 1 derMean_part_2_param_3,
	.param .u64 .ptr .align 1 derMean_part_2_param_4,
	.param .u32 derMean_part_2_param_5,
	.param .u32 derMean_part_2_param_6
)
{
	.reg .pred 	%p<4>;
	.reg .b32 	%r<17>;
	.reg .b32 	%f<9>;
	.reg .b64 	%rd<18>;

	ld.param.u64 	%rd1, [derMean_part_2_param_0];
	ld.param.u64 	%rd2, [derMean_part_2_param_1];
	ld.param.u64 	%rd3, [derMean_part_2_param_2];
	ld.param.u64 	%rd4, [derMean_part_2_param_3];
	ld.param.u64 	%rd5, [derMean_part_2_param_4];
	ld.param.u32 	%r3, [derMean_part_2_param_5];
	ld.param.u32 	%r4, [derMean_part_2_param_6];
	mov.u32 	%r6, %ntid.x;
	mov.u32 	%r7, %ctaid.x;
	mov.u32 	%r8, %tid.x;
	mad.lo.s32 	%r1, %r6, %r7, %r8;
	mov.u32 	%r9, %ntid.y;
	mov.u32 	%r10, %ctaid.y;
	mov.u32 	%r11, %tid.y;
	mad.lo.s32 	%r12, %r9, %r10, %r11;
	mov.u32 	%r14, %nctaid.x;
	mul.lo.s32 	%r15, %r14, %r6;
	mul.lo.s32 	%r2, %r15, %r12;
	setp.ge.s32 	%p1, %r1, %r3;
	setp.ge.s32 	%p2, %r12, %r4;
	or.pred  	%p3, %p1, %p2;
	@%p3 bra 	$L__BB13_2;
	cvta.to.global.u64 	%rd6, %rd1;
	cvta.to.global.u64 	%rd7, %rd4;
	cvta.to.global.u64 	%rd8, %rd2;
	cvta.to.global.u64 	%rd9, %rd3;
	cvta.to.global.u64 	%rd10, %rd5;
	add.s32 	%r16, %r2, %r1;
	mul.wide.s32 	%rd11, %r16, 4;
	add.s64 	%rd12, %rd6, %rd11;
	ld.global.nc.f32 	%f1, [%rd12];
	mul.wide.s32 	%rd13, %r1, 4;
	add.s64 	%rd14, %rd7, %rd13;
	ld.global.f32 	%f2, [%rd14];
	add.f32 	%f3, %f1, %f2;
	st.global.f32 	[%rd14], %f3;
	add.s64 	%rd15, %rd8, %rd11;
	ld.global.nc.f32 	%f4, [%rd15];
	add.s64 	%rd16, %rd9, %rd13;
	ld.global.nc.f32 	%f5, [%rd16];
	sub.f32 	%f6, %f4, %f5;
	add.s64 	%rd17, %rd10, %rd13;
	ld.global.f32 	%f7, [%rd17];
	add.f32 	%f8, %f7, %f6;
	st.global.f32 	[%rd17], %f8;
$L__BB13_2:
	ret;

}
	// .globl	derNorm_part_2
.visible .entry derNorm_part_2(
	.param .u64 .ptr .align 1 derNorm_part_2_param_0,
	.param .u64 .ptr .align 1 derNorm_part_2_param_1,
	.param .u64 .ptr .align 1 derNorm_part_2_param_2,
	.param .u64 .ptr .align 1 derNorm_part_2_param_3,
	.param .u64 .ptr .align 1 derNorm_part_2_param_4,
	.param .u64 .ptr .align 1 derNorm_part_2_param_5,
	.param .u64 .ptr .align 1 derNorm_part_2_param_6,
	.param .u32 derNorm_part_2_param_7,
	.param .u32 derNorm_part_2_param_8
)
{
	.reg .pred 	%p<4>;
	.reg .b32 	%r<17>;
	.reg .b32 	%f<11>;
	.reg .b64 	%rd<25>;

	ld.param.u64 	%rd2, [derNorm_part_2_param_1];
	ld.param.u64 	%rd3, [derNorm_part_2_param_2];
	ld.param.u64 	%rd4, [derNorm_part_2_param_3];
	ld.param.u64 	%rd5, [derNorm_part_2_param_4];
	ld.param.u64 	%rd6, [derNorm_part_2_param_5];
	ld.param.u64 	%rd7, [derNorm_part_2_param_6];
	ld.param.u32 	%r3, [derNorm_part_2_param_7];
	ld.param.u32 	%r4, [derNorm_part_2_param_8];
	mov.u32 	%r6, %ntid.x;
	mov.u32 	%r7, %ctaid.x;
	mov.u32 	%r8, %tid.x;
	mad.lo.s32 	%r1, %r6, %r7, %r8;
	mov.u32 	%r9, %ntid.y;
	mov.u32 	%r10, %ctaid.y;
	mov.u32 	%r11, %tid.y;
	mad.lo.s32 	%r12, %r9, %r10, %r11;
	mov.u32 	%r14, %nctaid.x;
	mul.lo.s32 	%r15, %r14, %r6;
	mul.lo.s32 	%r2, %r15, %r12;
	setp.ge.s32 	%p1, %r1, %r3;
	setp.ge.s32 	%p2, %r12, %r4;
	or.pred  	%p3, %p1, %p2;
	@%p3 bra 	$L__BB14_2;
	ld.param.u64 	%rd24, [derNorm_part_2_param_0];
	cvta.to.global.u64 	%rd8, %rd24;
	cvta.to.global.u64 	%rd9, %rd2;
	cvta.to.global.u64 	%rd10, %rd3;
	cvta.to.global.u64 	%rd11, %rd4;
	cvta.to.global.u64 	%rd12, %rd5;
	cvta.to.global.u64 	%rd13, %rd6;
	cvta.to.global.u64 	%rd14, %rd7;
	add.s32 	%r16, %r2, %r1;
	mul.wide.s32 	%rd15, %r16, 4;
	add.s64 	%rd16, %rd8, %rd15;
	ld.global.nc.f32 	%f1, [%rd16];
	mul.wide.s32 	%rd17, %r1, 4;
	add.s64 	%rd18, %rd9, %rd17;
	ld.global.nc.f32 	%f2, [%rd18];
	add.s64 	%rd19, %rd10, %rd17;
	ld.global.nc.f32 	%f3, [%rd19];
	add.s64 	%rd20, %rd11, %rd15;
	ld.global.nc.f32 	%f4, [%rd20];
	add.s64 	%rd21, %rd12, %rd17;
	ld.global.nc.f32 	%f5, [%rd21];
	sub.f32 	%f6, %f4, %f5;
	mul.f32 	%f7, %f3, %f6;
	fma.rn.f32 	%f8, %f1, %f2, %f7;
	add.s64 	%rd22, %rd13, %rd17;
	ld.global.nc.f32 	%f9, [%rd22];
	add.f32 	%f10, %f9, %f8;
	add.s64 	%rd23, %rd14, %rd15;
	st.global.f32 	[%rd23], %f10;
$L__BB14_2:
	ret;

}
	// .globl	derivativeWeight_2
.visible .entry derivativeWeight_2(
	.param .u64 .ptr .align 1 derivativeWeight_2_param_0,
	.param .u64 .ptr .align 1 derivativeWeight_2_param_1,
	.param .u64 .ptr .align 1 derivativeWeight_2_param_2,
	.param .u64 .ptr .align 1 derivativeWeight_2_param_3,
	.param .u64 .ptr .align 1 derivativeWeight_2_param_4,
	.param .u64 .ptr .align 1 derivativeWeight_2_param_5,
	.param .u32 derivativeWeight_2_param_6,
	.param .u32 derivativeWeight_2_param_7
)
{
	.reg .pred 	%p<4>;
	.reg .b32 	%r<16>;
	.reg .b32 	%f<11>;
	.reg .b64 	%rd<21>;

	ld.param.u64 	%rd1, [derivativeWeight_2_param_0];
	ld.param.u64 	%rd2, [derivativeWeight_2_param_1];
	ld.param.u64 	%rd3, [derivativeWeight_2_param_2];
	ld.param.u64 	%rd4, [derivativeWeight_2_param_3];
	ld.param.u64 	%rd5, [derivativeWeight_2_param_4];
	ld.param.u64 	%rd6, [derivativeWeight_2_param_5];
	ld.param.u32 	%r3, [derivativeWeight_2_param_6];
	ld.param.u32 	%r4, [derivativeWeight_2_param_7];
	mov.u32 	%r6, %ntid.x;
	mov.u32 	%r7, %ctaid.x;
	mov.u32 	%r8, %tid.x;
	mad.lo.s32 	%r9, %r6, %r7, %r8;
	mov.u32 	%r10, %ntid.y;
	mov.u32 	%r11, %ctaid.y;
	mov.u32 	%r12, %tid.y;
	mad.lo.s32 	%r13, %r10, %r11, %r12;
	mov.u32 	%r14, %nctaid.x;
	mul.lo.s32 	%r15, %r14, %r6;
	mad.lo.s32 	%r2, %r15, %r13, %r9;
	setp.ge.s32 	%p1, %r9, %r3;
	setp.ge.s32 	%p2, %r13, %r4;
	or.pred  	%p3, %p1, %p2;
	@%p3 bra 	$L__BB15_2;
	cvta.to.global.u64 	%rd7, %rd1;
	cvta.to.global.u64 	%rd8, %rd5;
	cvta.to.global.u64 	%rd9, %rd2;
	cvta.to.global.u64 	%rd10, %rd3;
	cvta.to.global.u64 	%rd11, %rd4;
	cvta.to.global.u64 	%rd12, %rd6;
	mul.wide.s32 	%rd13, %r2, 4;
	add.s64 	%rd14, %rd7, %rd13;
	ld.global.nc.f32 	%f1, [%rd14];
	mul.wide.u32 	%rd15, %r13, 4;
	add.s64 	%rd16, %rd8, %rd15;
	ld.global.f32 	%f2, [%rd16];
	add.f32 	%f3, %f1, %f2;
	st.global.f32 	[%rd16], %f3;
	add.s64 	%rd17, %rd9, %rd13;
	ld.global.nc.f32 	%f4, [%rd17];
	add.s64 	%rd18, %rd10, %rd15;
	ld.global.nc.f32 	%f5, [%rd18];
	sub.f32 	%f6, %f4, %f5;
	add.s64 	%rd19, %rd11, %rd15;
	ld.global.nc.f32 	%f7, [%rd19];
	div.rn.f32 	%f8, %f6, %f7;
	add.s64 	%rd20, %rd12, %rd15;
	ld.global.f32 	%f9, [%rd20];
	fma.rn.f32 	%f10, %f1, %f8, %f9;
	st.global.f32 	[%rd20], %f10;
$L__BB15_2:
	ret;

}
	// .globl	findVariance_part
.visible .entry findVariance_part(
	.param .u64 .ptr .align 1 findVariance_part_param_0,
	.param .u64 .ptr .align 1 findVariance_part_param_1,
	.param .u64 .ptr .align 1 findVariance_part_param_2,
	.param .u32 findVariance_part_param_3,
	.param .u32 findVariance_part_param_4
)
{
	.reg .pred 	%p<4>;
	.reg .b32 	%r<17>;
	.reg .b32 	%f<6>;
	.reg .b64 	%rd<12>;

	ld.param.u64 	%rd1, [findVariance_part_param_0];
	ld.param.u64 	%rd2, [findVariance_part_param_1];
	ld.param.u64 	%rd3, [findVariance_part_param_2];
	ld.param.u32 	%r3, [findVariance_part_param_3];
	ld.param.u32 	%r4, [findVariance_part_param_4];
	mov.u32 	%r6, %ntid.x;
	mov.u32 	%r7, %ctaid.x;
	mov.u32 	%r8, %tid.x;
	mad.lo.s32 	%r1, %r6, %r7, %r8;
	mov.u32 	%r9, %ntid.y;
	mov.u32 	%r10, %ctaid.y;
	mov.u32 	%r11, %tid.y;
	mad.lo.s32 	%r12, %r9, %r10, %r11;
	mov.u32 	%r14, %nctaid.x;
	mul.lo.s32 	%r15, %r14, %r6;
	mul.lo.s32 	%r2, %r15, %r12;
	setp.ge.s32 	%p1, %r1, %r3;
	setp.ge.s32 	%p2, %r12, %r4;
	or.pred  	%p3, %p1, %p2;
	@%p3 bra 	$L__BB16_2;
	cvta.to.global.u64 	%rd4, %rd1;
	cvta.to.global.u64 	%rd5, %rd2;
	cvta.to.global.u64 	%rd6, %rd3;
	add.s32 	%r16, %r2, %r1;
	mul.wide.s32 	%rd7, %r16, 4;
	add.s64 	%rd8, %rd4, %rd7;
	ld.global.nc.f32 	%f1, [%rd8];
	mul.wide.s32 	%rd9, %r1, 4;
	add.s64 	%rd10, %rd5, %rd9;
	ld.global.nc.f32 	%f2, [%rd10];
	sub.f32 	%f3, %f1, %f2;
	add.s64 	%rd11, %rd6, %rd9;
	ld.global.f32 	%f4, [%rd11];
	fma.rn.f32 	%f5, %f3, %f3, %f4;
	st.global.f32 	[%rd11], %f5;
$L__BB16_2:
	ret;

}
	// .globl	normalization_part_2
.visible .entry normalization_part_2(
	.param .u64 .ptr .align 1 normalization_part_2_param_0,
	.param .u64 .ptr .align 1 normalization_part_2_param_1,
	.param .u64 .ptr .align 1 normalization_part_2_param_2,
	.param .u64 .ptr .align 1 normalization_part_2_param_3,
	.param .u64 .ptr .align 1 normalization_part_2_param_4,
	.param .u64 .ptr .align 1 normalization_part_2_param_5,
	.param .u64 .ptr .align 1 normalization_part_2_param_6,
	.param .u32 normalization_part_2_param_7,
	.param .u32 normalization_part_2_param_8
)
{
	.reg .pred 	%p<4>;
	.reg .b32 	%r<17>;
	.reg .b32 	%f<9>;
	.reg .b64 	%rd<26>;

	ld.param.u64 	%rd2, [normalization_part_2_param_1];
	ld.param.u64 	%rd3, [normalization_part_2_param_2];
	ld.param.u64 	%rd4, [normalization_part_2_param_3];
	ld.param.u64 	%rd5, [normalization_part_2_param_4];
	ld.param.u64 	%rd6, [normalization_part_2_param_5];
	ld.param.u64 	%rd7, [normalization_part_2_param_6];
	ld.param.u32 	%r4, [normalization_part_2_param_7];
	ld.param.u32 	%r5, [normalization_part_2_param_8];
	mov.u32 	%r7, %ntid.x;
	mov.u32 	%r8, %ctaid.x;
	mov.u32 	%r9, %tid.x;
	mad.lo.s32 	%r1, %r7, %r8, %r9;
	mov.u32 	%r10, %ntid.y;
	mov.u32 	%r11, %ctaid.y;
	mov.u32 	%r12, %tid.y;
	mad.lo.s32 	%r13, %r10, %r11, %r12;
	mov.u32 	%r14, %nctaid.x;
	mul.lo.s32 	%r15, %r14, %r7;
	mul.lo.s32 	%r3, %r15, %r13;
	setp.ge.s32 	%p1, %r1, %r4;
	setp.ge.s32 	%p2, %r13, %r5;
	or.pred  	%p3, %p1, %p2;
	@%p3 bra 	$L__BB17_2;
	ld.param.u64 	%rd25, [normalization_part_2_param_0];
	cvta.to.global.u64 	%rd8, %rd25;
	cvta.to.global.u64 	%rd9, %rd2;
	cvta.to.global.u64 	%rd10, %rd3;
	cvta.to.global.u64 	%rd11, %rd4;
	cvta.to.global.u64 	%rd12, %rd5;
	cvta.to.global.u64 	%rd13, %rd6;
	cvta.to.global.u64 	%rd14, %rd7;
	add.s32 	%r16, %r3, %r1;
	mul.wide.s32 	%rd15, %r16, 4;
	add.s64 	%rd16, %rd8, %rd15;
	ld.global.nc.f32 	%f1, [%rd16];
	mul.wide.s32 	%rd17, %r1, 4;
	add.s64 	%rd18, %rd9, %rd17;
	ld.global.nc.f32 	%f2, [%rd18];
	sub.f32 	%f3, %f1, %f2;
	add.s64 	%rd19, %rd10, %rd17;
	ld.global.nc.f32 	%f4, [%rd19];
	div.rn.f32 	%f5, %f3, %f4;
	add.s64 	%rd20, %rd11, %rd15;
	st.global.f32 	[%rd20], %f5;
	mul.wide.u32 	%rd21, %r13, 4;
	add.s64 	%rd22, %rd12, %rd21;
	ld.global.nc.f32 	%f6, [%rd22];
	add.s64 	%rd23, %rd13, %rd21;
	ld.global.nc.f32 	%f7, [%rd23];
	fma.rn.f32 	%f8, %f5, %f6, %f7;
	add.s64 	%rd24, %rd14, %rd15;
	st.global.f32 	[%rd24], %f8;
$L__BB17_2:
	ret;

}
	// .globl	add_NNMatrix
.visible .entry add_NNMatrix(
	.param .u64 .ptr .align 1 add_NNMatrix_param_0,
	.param .u64 .ptr .align 1 add_NNMatrix_param_1,
	.param .u32 add_NNMatrix_param_2,
	.param .u32 add_NNMatrix_param_3
)
{
	.reg .pred 	%p<4>;
	.reg .b32 	%r<16>;
	.reg .b32 	%f<4>;
	.reg .b64 	%rd<9>;

	ld.param.u64 	%rd1, [add_NNMatrix_param_0];
	ld.param.u64 	%rd2, [add_NNMatrix_param_1];
	ld.param.u32 	%r3, [add_NNMatrix_param_2];
	ld.param.u32 	%r4, [add_NNMatrix_param_3];
	mov.u32 	%r6, %ntid.x;
	mov.u32 	%r7, %ctaid.x;
	mov.u32 	%r8, %tid.x;
	mad.lo.s32 	%r9, %r6, %r7, %r8;
	mov.u32 	%r10, %ntid.y;
	mov.u32 	%r11, %ctaid.y;
	mov.u32 	%r12, %tid.y;
	mad.lo.s32 	%r13, %r10, %r11, %r12;
	mov.u32 	%r14, %nctaid.x;
	mul.lo.s32 	%r15, %r14, %r6;
	mad.lo.s32 	%r2, %r15, %r13, %r9;
	setp.ge.s32 	%p1, %r9, %r3;
	setp.ge.s32 	%p2, %r13, %r4;
	or.pred  	%p3, %p1, %p2;
	@%p3 bra 	$L__BB18_2;
	cvta.to.global.u64 	%rd3, %rd1;
	cvta.to.global.u64 	%rd4, %rd2;
	mul.wide.s32 	%rd5, %r2, 4;
	add.s64 	%rd6, %rd3, %rd5;
	ld.global.nc.f32 	%f1, [%rd6];
	mul.wide.u32 	%rd7, %r13, 4;
	add.s64 	%rd8, %rd4, %rd7;
	ld.global.f32 	%f2, [%rd8];
	add.f32 	%f3, %f1, %f2;
	st.global.f32 	[%rd8], %f3;
$L__BB18_2:
	ret;

}
	// .globl	reverse
.visible .entry reverse(
	.param .u64 .ptr .align 1 reverse_param_0,
	.param .u32 reverse_param_1,
	.param .u32 reverse_param_2,
	.param .u32 reverse_param_3
)
{


	ret;

}
	// .globl	set2
.visible .entry set2(
	.param .u64 .ptr .align 1 set2_param_0,
	.param .u32 set2_param_1,
	.param .u32 set2_param_2,
	.param .u32 set2_param_3,
	.param .u32 set2_param_4,
	.param .u32 set2_param_5,
	.param .f32 set2_param_6
)
{
	.reg .b32 	%r<8>;
	.reg .b32 	%f<2>;
	.reg .b64 	%rd<5>;

	ld.param.u64 	%rd1, [set2_param_0];
	ld.param.u32 	%r1, [set2_param_1];
	ld.param.u32 	%r2, [set2_param_2];
	ld.param.u32 	%r3, [set2_param_3];
	ld.param.u32 	%r4, [set2_param_4];
	ld.param.u32 	%r5, [set2_param_5];
	ld.param.f32 	%f1, [set2_param_6];
	cvta.to.global.u64 	%rd2, %rd1;
	mad.lo.s32 	%r6, %r4, %r1, %r2;
	mad.lo.s32 	%r7, %r6, %r5, %r3;
	mul.wide.s32 	%rd3, %r7, 4;
	add.s64 	%rd4, %rd2, %rd3;
	st.global.f32 	[%rd4], %f1;
	ret;

}
	// .globl	MatAdd
.visible .entry MatAdd(
	.param .u64 .ptr .align 1 MatAdd_param_0,
	.param .u64 .ptr .align 1 MatAdd_param_1,
	.param .u32 MatAdd_param_2
)
{
	.reg .pred 	%p<2>;
	.reg .b32 	%r<6>;
	.reg .b32 	%f<4>;
	.reg .b64 	%rd<8>;

	ld.param.u64 	%rd1, [MatAdd_param_0];
	ld.param.u64 	%rd2, [MatAdd_param_1];
	ld.param.u32 	%r2, [MatAdd_param_2];
	mov.u32 	%r3, %ntid.x;
	mov.u32 	%r4, %ctaid.x;
	mov.u32 	%r5, %tid.x;
	mad.lo.s32 	%r1, %r3, %r4, %r5;
	setp.ge.s32 	%p1, %r1, %r2;
	@%p1 bra 	$L__BB21_2;
	cvta.to.global.u64 	%rd3, %rd2;
	cvta.to.global.u64 	%rd4, %rd1;
	mul.wide.s32 	%rd5, %r1, 4;
	add.s64 	%rd6, %rd3, %rd5;
	ld.global.nc.f32 	%f1, [%rd6];
	add.s64 	%rd7, %rd4, %rd5;
	ld.global.f32 	%f2, [%rd7];
	add.f32 	%f3, %f1, %f2;
	st.global.f32 	[%rd7], %f3;
$L__BB21_2:
	ret;

}
	// .globl	matrixDiv
.visible .entry matrixDiv(
	.param .u64 .ptr .align 1 matrixDiv_param_0,
	.param .f32 matrixDiv_param_1,
	.param .u32 matrixDiv_param_2
)
{
	.reg .pred 	%p<2>;
	.reg .b32 	%r<6>;
	.reg .b32 	%f<4>;
	.reg .b64 	%rd<5>;

	ld.param.u64 	%rd1, [matrixDiv_param_0];
	ld.param.f32 	%f1, [matrixDiv_param_1];
	ld.param.u32 	%r2, [matrixDiv_param_2];
	mov.u32 	%r3, %ntid.x;
	mov.u32 	%r4, %ctaid.x;
	mov.u32 	%r5, %tid.x;
	mad.lo.s32 	%r1, %r3, %r4, %r5;
	setp.ge.s32 	%p1, %r1, %r2;
	@%p1 bra 	$L__BB22_2;
	cvta.to.global.u64 	%rd2, %rd1;
	mul.wide.s32 	%rd3, %r1, 4;
	add.s64 	%rd4, %rd2, %rd3;
	ld.global.f32 	%f2, [%rd4];
	div.rn.f32 	%f3, %f2, %f1;
	st.global.f32 	[%rd4], %f3;
$L__BB22_2:
	ret;

}
	// .globl	vectorScalarSet
.visible .entry vectorScalarSet(
	.param .u64 .ptr .align 1 vectorScalarSet_param_0,
	.param .f32 vectorScalarSet_param_1,
	.param .u32 vectorScalarSet_param_2
)
{
	.reg .pred 	%p<2>;
	.reg .b32 	%r<6>;
	.reg .b32 	%f<2>;
	.reg .b64 	%rd<5>;

	ld.param.u64 	%rd1, [vectorScalarSet_param_0];
	ld.param.f32 	%f1, [vectorScalarSet_param_1];
	ld.param.u32 	%r2, [vectorScalarSet_param_2];
	mov.u32 	%r3, %ntid.x;
	mov.u32 	%r4, %ctaid.x;
	mov.u32 	%r5, %tid.x;
	mad.lo.s32 	%r1, %r3, %r4, %r5;
	setp.ge.s32 	%p1, %r1, %r2;
	@%p1 bra 	$L__BB23_2;
	cvta.to.global.u64 	%rd2, %rd1;
	mul.wide.s32 	%rd3, %r1, 4;
	add.s64 	%rd4, %rd2, %rd3;
	st.global.f32 	[%rd4], %f1;
$L__BB23_2:
	ret;

}
	// .globl	addCopy
.visible .entry addCopy(
	.param .u64 .ptr .align 1 addCopy_param_0,
	.param .u64 .ptr .align 1 addCopy_param_1,
	.param .u32 addCopy_param_2,
	.param .u32 addCopy_param_3,
	.param .u32 addCopy_param_4,
	.param .u32 addCopy_param_5
)
{
	.reg .pred 	%p<11>;
	.reg .b32 	%r<46>;
	.reg .b32 	%f<30>;
	.reg .b64 	%rd<27>;

	ld.param.u64 	%rd10, [addCopy_param_0];
	ld.param.u64 	%rd11, [addCopy_param_1];
	ld.param.u32 	%r27, [addCopy_param_2];
	ld.param.u32 	%r28, [addCopy_param_3];
	ld.param.u32 	%r29, [addCopy_param_4];
	ld.param.u32 	%r30, [addCopy_param_5];
	cvta.to.global.u64 	%rd1, %rd11;
	cvta.to.global.u64 	%rd2, %rd10;
	mov.u32 	%r31, %tid.x;
	mov.u32 	%r32, %ctaid.x;
	mov.u32 	%r33, %ntid.x;
	mad.lo.s32 	%r1, %r32, %r33, %r31;
	setp.ge.s32 	%p1, %r1, %r30;
	@%p1 bra 	$L__BB24_14;
	mul.lo.s32 	%r34, %r28, %r1;
	mad.lo.s32 	%r39, %r29, %r27, %r34;
	setp.lt.s32 	%p2, %r27, 1;
	@%p2 bra 	$L__BB24_14;
	and.b32  	%r3, %r27, 15;
	setp.lt.u32 	%p3, %r27, 16;
	mov.b32 	%r40, 0;
	@%p3 bra 	$L__BB24_5;
	and.b32  	%r40, %r27, 2147483632;
	neg.s32 	%r36, %r40;
	add.s64 	%rd3, %rd1, 32;
	add.s64 	%rd25, %rd2, 32;
$L__BB24_4:
	.pragma "nounroll";
	mul.wide.s32 	%rd12, %r39, 4;
	add.s64 	%rd13, %rd3, %rd12;
	ld.global.nc.f32 	%f1, [%rd25+-32];
	st.global.f32 	[%rd13+-32], %f1;
	ld.global.nc.f32 	%f2, [%rd25+-28];
	st.global.f32 	[%rd13+-28], %f2;
	ld.global.nc.f32 	%f3, [%rd25+-24];
	st.global.f32 	[%rd13+-24], %f3;
	ld.global.nc.f32 	%f4, [%rd25+-20];
	st.global.f32 	[%rd13+-20], %f4;
	ld.global.nc.f32 	%f5, [%rd25+-16];
	st.global.f32 	[%rd13+-16], %f5;
	ld.global.nc.f32 	%f6, [%rd25+-12];
	st.global.f32 	[%rd13+-12], %f6;
	ld.global.nc.f32 	%f7, [%rd25+-8];
	st.global.f32 	[%rd13+-8], %f7;
	ld.global.nc.f32 	%f8, [%rd25+-4];
	st.global.f32 	[%rd13+-4], %f8;
	ld.global.nc.f32 	%f9, [%rd25];
	st.global.f32 	[%rd13], %f9;
	ld.global.nc.f32 	%f10, [%rd25+4];
	st.global.f32 	[%rd13+4], %f10;
	ld.global.nc.f32 	%f11, [%rd25+8];
	st.global.f32 	[%rd13+8], %f11;
	ld.global.nc.f32 	%f12, [%rd25+12];
	st.global.f32 	[%rd13+12], %f12;
	ld.global.nc.f32 	%f13, [%rd25+16];
	st.global.f32 	[%rd13+16], %f13;
	ld.global.nc.f32 	%f14, [%rd25+20];
	st.global.f32 	[%rd13+20], %f14;
	ld.global.nc.f32 	%f15, [%rd25+24];
	st.global.f32 	[%rd13+24], %f15;
	ld.global.nc.f32 	%f16, [%rd25+28];
	st.global.f32 	[%rd13+28], %f16;
	add.s32 	%r39, %r39, 16;
	add.s32 	%r36, %r36, 16;
	add.s64 	%rd25, %rd25, 64;
	setp.ne.s32 	%p4, %r36, 0;
	@%p4 bra 	$L__BB24_4;
$L__BB24_5:
	setp.eq.s32 	%p5, %r3, 0;
	@%p5 bra 	$L__BB24_14;
	and.b32  	%r12, %r27, 7;
	setp.lt.u32 	%p6, %r3, 8;
	@%p6 bra 	$L__BB24_8;
	mul.wide.u32 	%rd14, %r40, 4;
	add.s64 	%rd15, %rd2, %rd14;
	ld.global.nc.f32 	%f17, [%rd15];
	mul.wide.s32 	%rd16, %r39, 4;
	add.s64 	%rd17, %rd1, %rd16;
	st.global.f32 	[%rd17], %f17;
	ld.global.nc.f32 	%f18, [%rd15+4];
	st.global.f32 	[%rd17+4], %f18;
	ld.global.nc.f32 	%f19, [%rd15+8];
	st.global.f32 	[%rd17+8], %f19;
	ld.global.nc.f32 	%f20, [%rd15+12];
	st.global.f32 	[%rd17+12], %f20;
	ld.global.nc.f32 	%f21, [%rd15+16];
	st.global.f32 	[%rd17+16], %f21;
	ld.global.nc.f32 	%f22, [%rd15+20];
	st.global.f32 	[%rd17+20], %f22;
	ld.global.nc.f32 	%f23, [%rd15+24];
	st.global.f32 	[%rd17+24], %f23;
	ld.global.nc.f32 	%f24, [%rd15+28];
	st.global.f32 	[%rd17+28], %f24;
	add.s32 	%r39, %r39, 8;
	add.s32 	%r40, %r40, 8;
$L__BB24_8:
	setp.eq.s32 	%p7, %r12, 0;
	@%p7 bra 	$L__BB24_14;
	and.b32  	%r17, %r27, 3;
	setp.lt.u32 	%p8, %r12, 4;
	@%p8 bra 	$L__BB24_11;
	mul.wide.u32 	%rd18, %r40, 4;
	add.s64 	%rd19, %rd2, %rd18;
	ld.global.nc.f32 	%f25, [%rd19];
	mul.wide.s32 	%rd20, %r39, 4;
	add.s64 	%rd21, %rd1, %rd20;
	st.global.f32 	[%rd21], %f25;
	ld.global.nc.f32 	%f26, [%rd19+4];
	st.global.f32 	[%rd21+4], %f26;
	ld.global.nc.f32 	%f27, [%rd19+8];
	st.global.f32 	[%rd21+8], %f27;
	ld.global.nc.f32 	%f28, [%rd19+12];
	st.global.f32 	[%rd21+12], %f28;
	add.s32 	%r39, %r39, 4;
	add.s32 	%r40, %r40, 4;
$L__BB24_11:
	setp.eq.s32 	%p9, %r17, 0;
	@%p9 bra 	$L__BB24_14;
	mul.wide.u32 	%rd22, %r40, 4;
	add.s64 	%rd26, %rd2, %rd22;
	neg.s32 	%r44, %r17;
$L__BB24_13:
	.pragma "nounroll";
	mul.wide.s32 	%rd23, %r39, 4;
	add.s64 	%rd24, %rd1, %rd23;
	ld.global.nc.f32 	%f29, [%rd26];
	st.global.f32 	[%rd24], %f29;
	add.s32 	%r39, %r39, 1;
	add.s64 	%rd26, %rd26, 4;
	add.s32 	%r44, %r44, 1;
	setp.ne.s32 	%p10, %r44, 0;
	@%p10 bra 	$L__BB24_13;
$L__BB24_14:
	ret;

}
	// .globl	normalization_part_1
.visible .entry normalization_part_1(
	.param .u64 .ptr .align 1 normalization_part_1_param_0,
	.param .u64 .ptr .align 1 normalization_part_1_param_1,
	.param .f32 normalization_part_1_param_2,
	.param .u32 normalization_part_1_param_3
)
{
	.reg .pred 	%p<2>;
	.reg .b32 	%r<6>;
	.reg .b32 	%f<5>;
	.reg .b64 	%rd<8>;
	.reg .b64 	%fd<3>;

	ld.param.u64 	%rd1, [normalization_part_1_param_0];
	ld.param.u64 	%rd2, [normalization_part_1_param_1];
	ld.param.f32 	%f1, [normalization_part_1_param_2];
	ld.param.u32 	%r2, [normalization_part_1_param_3];
	mov.u32 	%r3, %ntid.x;
	mov.u32 	%r4, %ctaid.x;
	mov.u32 	%r5, %tid.x;
	mad.lo.s32 	%r1, %r3, %r4, %r5;
	setp.ge.s32 	%p1, %r1, %r2;
	@%p1 bra 	$L__BB25_2;
	cvta.to.global.u64 	%rd3, %rd2;
	cvta.to.global.u64 	%rd4, %rd1;
	mul.wide.s32 	%rd5, %r1, 4;
	add.s64 	%rd6, %rd3, %rd5;
	ld.global.nc.f32 	%f2, [%rd6];
	add.f32 	%f3, %f1, %f2;
	cvt.f64.f32 	%fd1, %f3;
	sqrt.rn.f64 	%fd2, %fd1;
	cvt.rn.f32.f64 	%f4, %fd2;
	add.s64 	%rd7, %rd4, %rd5;
	st.global.f32 	[%rd7], %f4;
$L__BB25_2:
	ret;

}
	// .globl	dropout
.visible .entry dropout(
	.param .u64 .ptr .align 1 dropout_param_0,
	.param .u64 .ptr .align 1 dropout_param_1,
	.param .f64 dropout_param_2,
	.param .u32 dropout_param_3
)
{
	.reg .pred 	%p<3>;
	.reg .b32 	%r<6>;
	.reg .b32 	%f<5>;
	.reg .b64 	%rd<9>;
	.reg .b64 	%fd<6>;

	ld.param.u64 	%rd1, [dropout_param_0];
	ld.param.u64 	%rd2, [dropout_param_1];
	ld.param.f64 	%fd1, [dropout_param_2];
	ld.param.u32 	%r2, [dropout_param_3];
	mov.u32 	%r3, %ntid.x;
	mov.u32 	%r4, %ctaid.x;
	mov.u32 	%r5, %tid.x;
	mad.lo.s32 	%r1, %r3, %r4, %r5;
	setp.ge.s32 	%p1, %r1, %r2;
	@%p1 bra 	$L__BB26_3;
	cvta.to.global.u64 	%rd3, %rd2;
	mul.wide.s32 	%rd4, %r1, 4;
	add.s64 	%rd5, %rd3, %rd4;
	ld.global.f32 	%f1, [%rd5];
	cvt.f64.f32 	%fd2, %f1;
	setp.geu.f64 	%p2, %fd1, %fd2;
	@%p2 bra 	$L__BB26_3;
	mov.f64 	%fd3, 0d3FF0000000000000;
	sub.f64 	%fd4, %fd3, %fd1;
	rcp.rn.f64 	%fd5, %fd4;
	cvt.rn.f32.f64 	%f2, %fd5;
	cvta.to.global.u64 	%rd6, %rd1;
	add.s64 	%rd8, %rd6, %rd4;
	ld.global.f32 	%f3, [%rd8];
	mul.f32 	%f4, %f3, %f2;
	st.global.f32 	[%rd8], %f4;
$L__BB26_3:
	ret;

}
	// .globl	sub
.visible .entry sub(
	.param .u64 .ptr .align 1 sub_param_0,
	.param .u64 .ptr .align 1 sub_param_1,
	.param .u64 .ptr .align 1 sub_param_2,
	.param .u32 sub_param_3
)
{
	.reg .pred 	%p<2>;
	.reg .b32 	%r<6>;
	.reg .b32 	%f<4>;
	.reg .b64 	%rd<11>;

	ld.param.u64 	%rd1, [sub_param_0];
	ld.param.u64 	%rd2, [sub_param_1];
	ld.param.u64 	%rd3, [sub_param_2];
	ld.param.u32 	%r2, [sub_param_3];
	mov.u32 	%r3, %ntid.x;
	mov.u32 	%r4, %ctaid.x;
	mov.u32 	%r5, %tid.x;
	mad.lo.s32 	%r1, %r3, %r4, %r5;
	setp.ge.s32 	%p1, %r1, %r2;
	@%p1 bra 	$L__BB27_2;
	cvta.to.global.u64 	%rd4, %rd1;
	cvta.to.global.u64 	%rd5, %rd2;
	cvta.to.global.u64 	%rd6, %rd3;
	mul.wide.s32 	%rd7, %r1, 4;
	add.s64 	%rd8, %rd4, %rd7;
	ld.global.nc.f32 	%f1, [%rd8];
	add.s64 	%rd9, %rd5, %rd7;
	ld.global.nc.f32 	%f2, [%rd9];
	sub.f32 	%f3, %f1, %f2;
	add.s64 	%rd10, %rd6, %rd7;
	st.global.f32 	[%rd10], %f3;
$L__BB27_2:
	ret;

}
	// .globl	mul
.visible .entry mul(
	.param .u64 .ptr .align 1 mul_param_0,
	.param .f32 mul_param_1,
	.param .u32 mul_param_2
)
{
	.reg .pred 	%p<2>;
	.reg .b32 	%r<6>;
	.reg .b32 	%f<4>;
	.reg .b64 	%rd<5>;

	ld.param.u64 	%rd1, [mul_param_0];
	ld.param.f32 	%f1, [mul_param_1];
	ld.param.u32 	%r2, [mul_param_2];
	mov.u32 	%r3, %ntid.x;
	mov.u32 	%r4, %ctaid.x;
	mov.u32 	%r5, %tid.x;
	mad.lo.s32 	%r1, %r3, %r4, %r5;
	setp.ge.s32 	%p1, %r1, %r2;
	@%p1 bra 	$L__BB28_2;
	cvta.to.global.u64 	%rd2, %rd1;
	mul.wide.s32 	%rd3, %r1, 4;
	add.s64 	%rd4, %rd2, %rd3;
	ld.global.f32 	%f2, [%rd4];
	mul.f32 	%f3, %f1, %f2;
	st.global.f32 	[%rd4], %f3;
$L__BB28_2:
	ret;

}
	// .globl	derVar_part_1
.visible .entry derVar_part_1(
	.param .u64 .ptr .align 1 derVar_part_1_param_0,
	.param .f32 derVar_part_1_param_1,
	.param .u64 .ptr .align 1 derVar_part_1_param_2,
	.param .u32 derVar_part_1_param_3
)
{
	.reg .pred 	%p<14>;
	.reg .b32 	%r<23>;
	.reg .b32 	%f<6>;
	.reg .b64 	%rd<9>;
	.reg .b64 	%fd<17>;

	ld.param.u64 	%rd1, [derVar_part_1_param_0];
	ld.param.f32 	%f2, [derVar_part_1_param_1];
	ld.param.u64 	%rd2, [derVar_part_1_param_2];
	ld.param.u32 	%r5, [derVar_part_1_param_3];
	mov.u32 	%r6, %ntid.x;
	mov.u32 	%r7, %ctaid.x;
	mov.u32 	%r8, %tid.x;
	mad.lo.s32 	%r1, %r6, %r7, %r8;
	setp.ge.s32 	%p1, %r1, %r5;
	@%p1 bra 	$L__BB29_10;
	cvta.to.global.u64 	%rd3, %rd1;
	mul.wide.s32 	%rd4, %r1, 4;
	add.s64 	%rd5, %rd3, %rd4;
	ld.global.nc.f32 	%f3, [%rd5];
	add.f32 	%f1, %f2, %f3;
	cvt.f64.f32 	%fd1, %f1;
	{
	.reg .b32 %temp; 
	mov.b64 	{%temp, %r2}, %fd1;
	}
	mov.f64 	%fd9, 0dBFF8000000000000;
	{
	.reg .b32 %temp; 
	mov.b64 	{%temp, %r3}, %fd9;
	}
	and.b32  	%r4, %r3, 2146435072;
	abs.f64 	%fd2, %fd1;
	setp.neu.f32 	%p2, %f1, 0f00000000;
	@%p2 bra 	$L__BB29_3;
	setp.eq.s32 	%p4, %r4, 1073741824;
	selp.b32 	%r9, %r2, 0, %p4;
	setp.lt.s32 	%p5, %r3, 0;
	or.b32  	%r10, %r9, 2146435072;
	selp.b32 	%r11, %r10, %r9, %p5;
	mov.b32 	%r12, 0;
	mov.b64 	%fd16, {%r12, %r11};
	bra.uni 	$L__BB29_4;
$L__BB29_3:
	setp.lt.s32 	%p3, %r2, 0;
	{ // callseq 1, 0
	.param .b64 param0;
	st.param.f64 	[param0], %fd2;
	.param .b64 param1;
	st.param.f64 	[param1], 0dBFF8000000000000;
	.param .b64 retval0;
	call.uni (retval0), 
	__internal_accurate_pow, 
	(
	param0, 
	param1
	);
	ld.param.f64 	%fd10, [retval0];
	} // callseq 1
	selp.f64 	%fd16, 0dFFF8000000000000, %fd10, %p3;
$L__BB29_4:
	add.f64 	%fd12, %fd1, 0dBFF8000000000000;
	{
	.reg .b32 %temp; 
	mov.b64 	{%temp, %r13}, %fd12;
	}
	and.b32  	%r14, %r13, 2146435072;
	setp.ne.s32 	%p6, %r14, 2146435072;
	@%p6 bra 	$L__BB29_9;
	setp.num.f32 	%p7, %f1, %f1;
	@%p7 bra 	$L__BB29_7;
	mov.f64 	%fd13, 0dBFF8000000000000;
	add.rn.f64 	%fd16, %fd1, %fd13;
	bra.uni 	$L__BB29_9;
$L__BB29_7:
	setp.neu.f64 	%p8, %fd2, 0d7FF0000000000000;
	@%p8 bra 	$L__BB29_9;
	setp.lt.s32 	%p9, %r2, 0;
	setp.eq.s32 	%p10, %r4, 1073741824;
	setp.lt.s32 	%p11, %r3, 0;
	selp.b32 	%r16, 0, 2146435072, %p11;
	and.b32  	%r17, %r3, 2147483647;
	setp.ne.s32 	%p12, %r17, 1071644672;
	or.b32  	%r18, %r16, -2147483648;
	selp.b32 	%r19, %r18, %r16, %p12;
	selp.b32 	%r20, %r19, %r16, %p10;
	selp.b32 	%r21, %r20, %r16, %p9;
	mov.b32 	%r22, 0;
	mov.b64 	%fd16, {%r22, %r21};
$L__BB29_9:
	setp.eq.f32 	%p13, %f1, 0f3F800000;
	mul.f64 	%fd14, %fd16, 0dBFE0000000000000;
	cvt.rn.f32.f64 	%f4, %fd14;
	selp.f32 	%f5, 0fBF000000, %f4, %p13;
	cvta.to.global.u64 	%rd6, %rd2;
	add.s64 	%rd8, %rd6, %rd4;
	st.global.f32 	[%rd8], %f5;
$L__BB29_10:
	ret;

}
	// .globl	derVar_part_3
.visible .entry derVar_part_3(
	.param .u64 .ptr .align 1 derVar_part_3_param_0,
	.param .u64 .ptr .align 1 derVar_part_3_param_1,
	.param .u32 derVar_part_3_param_2
)
{
	.reg .pred 	%p<2>;
	.reg .b32 	%r<6>;
	.reg .b32 	%f<4>;
	.reg .b64 	%rd<8>;

	ld.param.u64 	%rd1, [derVar_part_3_param_0];
	ld.param.u64 	%rd2, [derVar_part_3_param_1];
	ld.param.u32 	%r2, [derVar_part_3_param_2];
	mov.u32 	%r3, %ntid.x;
	mov.u32 	%r4, %ctaid.x;
	mov.u32 	%r5, %tid.x;
	mad.lo.s32 	%r1, %r3, %r4, %r5;
	setp.ge.s32 	%p1, %r1, %r2;
	@%p1 bra 	$L__BB30_2;
	cvta.to.global.u64 	%rd3, %rd1;
	cvta.to.global.u64 	%rd4, %rd2;
	mul.wide.s32 	%rd5, %r1, 4;
	add.s64 	%rd6, %rd3, %rd5;
	ld.global.nc.f32 	%f1, [%rd6];
	add.s64 	%rd7, %rd4, %rd5;
	ld.global.f32 	%f2, [%rd7];
	mul.f32 	%f3, %f1, %f2;
	st.global.f32 	[%rd7], %f3;
$L__BB30_2:
	ret;

}
	// .globl	derMean_part_1
.visible .entry derMean_part_1(
	.param .u64 .ptr .align 1 derMean_part_1_param_0,
	.param .f32 derMean_part_1_param_1,
	.param .u64 .ptr .align 1 derMean_part_1_param_2,
	.param .u32 derMean_part_1_param_3
)
{
	.reg .pred 	%p<2>;
	.reg .b32 	%r<6>;
	.reg .b32 	%f<5>;
	.reg .b64 	%rd<8>;
	.reg .b64 	%fd<5>;

	ld.param.u64 	%rd1, [derMean_part_1_param_0];
	ld.param.f32 	%f1, [derMean_part_1_param_1];
	ld.param.u64 	%rd2, [derMean_part_1_param_2];
	ld.param.u32 	%r2, [derMean_part_1_param_3];
	mov.u32 	%r3, %ntid.x;
	mov.u32 	%r4, %ctaid.x;
	mov.u32 	%r5, %tid.x;
	mad.lo.s32 	%r1, %r3, %r4, %r5;
	setp.ge.s32 	%p1, %r1, %r2;
	@%p1 bra 	$L__BB31_2;
	cvta.to.global.u64 	%rd3, %rd1;
	cvta.to.global.u64 	%rd4, %rd2;
	mul.wide.s32 	%rd5, %r1, 4;
	add.s64 	%rd6, %rd3, %rd5;
	ld.global.nc.f32 	%f2, [%rd6];
	add.f32 	%f3, %f1, %f2;
	cvt.f64.f32 	%fd1, %f3;
	sqrt.rn.f64 	%fd2, %fd1;
	rcp.rn.f64 	%fd3, %fd2;
	neg.f64 	%fd4, %fd3;
	cvt.rn.f32.f64 	%f4, %fd4;
	add.s64 	%rd7, %rd4, %rd5;
	st.global.f32 	[%rd7], %f4;
$L__BB31_2:
	ret;

}
	// .globl	derMean_part_3
.visible .entry derMean_part_3(
	.param .u64 .ptr .align 1 derMean_part_3_param_0,
	.param .u64 .ptr .align 1 derMean_part_3_param_1,
	.param .u64 .ptr .align 1 derMean_part_3_param_2,
	.param .u32 derMean_part_3_param_3,
	.param .u64 .ptr .align 1 derMean_part_3_param_4,
	.param .u32 derMean_part_3_param_5
)
{
	.reg .pred 	%p<2>;
	.reg .b32 	%r<7>;
	.reg .b32 	%f<7>;
	.reg .b64 	%rd<14>;
	.reg .b64 	%fd<9>;

	ld.param.u64 	%rd1, [derMean_part_3_param_0];
	ld.param.u64 	%rd2, [derMean_part_3_param_1];
	ld.param.u64 	%rd3, [derMean_part_3_param_2];
	ld.param.u32 	%r2, [derMean_part_3_param_3];
	ld.param.u64 	%rd4, [derMean_part_3_param_4];
	ld.param.u32 	%r3, [derMean_part_3_param_5];
	mov.u32 	%r4, %ntid.x;
	mov.u32 	%r5, %ctaid.x;
	mov.u32 	%r6, %tid.x;
	mad.lo.s32 	%r1, %r4, %r5, %r6;
	setp.ge.s32 	%p1, %r1, %r3;
	@%p1 bra 	$L__BB32_2;
	cvta.to.global.u64 	%rd5, %rd1;
	cvta.to.global.u64 	%rd6, %rd4;
	cvta.to.global.u64 	%rd7, %rd2;
	cvta.to.global.u64 	%rd8, %rd3;
	mul.wide.s32 	%rd9, %r1, 4;
	add.s64 	%rd10, %rd5, %rd9;
	ld.global.nc.f32 	%f1, [%rd10];
	add.s64 	%rd11, %rd6, %rd9;
	ld.global.f32 	%f2, [%rd11];
	mul.f32 	%f3, %f1, %f2;
	add.s64 	%rd12, %rd7, %rd9;
	ld.global.nc.f32 	%f4, [%rd12];
	cvt.f64.f32 	%fd1, %f4;
	add.f64 	%fd2, %fd1, %fd1;
	add.s64 	%rd13, %rd8, %rd9;
	ld.global.nc.f32 	%f5, [%rd13];
	cvt.f64.f32 	%fd3, %f5;
	mul.f64 	%fd4, %fd2, %fd3;
	cvt.rn.f64.s32 	%fd5, %r2;
	div.rn.f64 	%fd6, %fd4, %fd5;
	cvt.f64.f32 	%fd7, %f3;
	sub.f64 	%fd8, %fd7, %fd6;
	cvt.rn.f32.f64 	%f6, %fd8;
	st.global.f32 	[%rd11], %f6;
$L__BB32_2:
	ret;

}
	// .globl	derNorm_part_1
.visible .entry derNorm_part_1(
	.param .u64 .ptr .align 1 derNorm_part_1_param_0,
	.param .f32 derNorm_part_1_param_1,
	.param .u64 .ptr .align 1 derNorm_part_1_param_2,
	.param .u32 derNorm_part_1_param_3
)
{
	.reg .pred 	%p<2>;
	.reg .b32 	%r<6>;
	.reg .b32 	%f<5>;
	.reg .b64 	%rd<8>;
	.reg .b64 	%fd<4>;

	ld.param.u64 	%rd1, [derNorm_part_1_param_0];
	ld.param.f32 	%f1, [derNorm_part_1_param_1];
	ld.param.u64 	%rd2, [derNorm_part_1_param_2];
	ld.param.u32 	%r2, [derNorm_part_1_param_3];
	mov.u32 	%r3, %ntid.x;
	mov.u32 	%r4, %ctaid.x;
	mov.u32 	%r5, %tid.x;
	mad.lo.s32 	%r1, %r3, %r4, %r5;
	setp.ge.s32 	%p1, %r1, %r2;
	@%p1 bra 	$L__BB33_2;
	cvta.to.global.u64 	%rd3, %rd1;
	cvta.to.global.u64 	%rd4, %rd2;
	mul.wide.s32 	%rd5, %r1, 4;
	add.s64 	%rd6, %rd3, %rd5;
	ld.global.nc.f32 	%f2, [%rd6];
	add.f32 	%f3, %f1, %f2;
	cvt.f64.f32 	%fd1, %f3;
	sqrt.rn.f64 	%fd2, %fd1;
	rcp.rn.f64 	%fd3, %fd2;
	cvt.rn.f32.f64 	%f4, %fd3;
	add.s64 	%rd7, %rd4, %rd5;
	st.global.f32 	[%rd7], %f4;
$L__BB33_2:
	ret;

}
	// .globl	pow2
.visible .entry pow2(
	.param .u64 .ptr .align 1 pow2_param_0,
	.param .u32 pow2_param_1
)
{
	.reg .pred 	%p<2>;
	.reg .b32 	%r<6>;
	.reg .b32 	%f<3>;
	.reg .b64 	%rd<5>;

	ld.param.u64 	%rd1, [pow2_param_0];
	ld.param.u32 	%r2, [pow2_param_1];
	mov.u32 	%r3, %ntid.x;
	mov.u32 	%r4, %ctaid.x;
	mov.u32 	%r5, %tid.x;
	mad.lo.s32 	%r1, %r3, %r4, %r5;
	setp.ge.s32 	%p1, %r1, %r2;
	@%p1 bra 	$L__BB34_2;
	cvta.to.global.u64 	%rd2, %rd1;
	mul.wide.s32 	%rd3, %r1, 4;
	add.s64 	%rd4, %rd2, %rd3;
	ld.global.f32 	%f1, [%rd4];
	mul.f32 	%f2, %f1, %f1;
	st.global.f32 	[%rd4], %f2;
$L__BB34_2:
	ret;

}
	// .globl	sum
.visible .entry sum(
	.param .u64 .ptr .align 1 sum_param_0,
	.param .u64 .ptr .align 1 sum_param_1,
	.param .u32 sum_param_2
)
{
	.reg .pred 	%p<2>;
	.reg .b32 	%r<6>;
	.reg .b32 	%f<4>;
	.reg .b64 	%rd<7>;

	ld.param.u64 	%rd1, [sum_param_0];
	ld.param.u64 	%rd2, [sum_param_1];
	ld.param.u32 	%r2, [sum_param_2];
	mov.u32 	%r3, %ntid.x;
	mov.u32 	%r4, %ctaid.x;
	mov.u32 	%r5, %tid.x;
	mad.lo.s32 	%r1, %r3, %r4, %r5;
	setp.ge.s32 	%p1, %r1, %r2;
	@%p1 bra 	$L__BB35_2;
	cvta.to.global.u64 	%rd3, %rd1;
	cvta.to.global.u64 	%rd4, %rd2;
	mul.wide.s32 	%rd5, %r1, 4;
	add.s64 	%rd6, %rd3, %rd5;
	ld.global.nc.f32 	%f1, [%rd6];
	ld.global.f32 	%f2, [%rd4];
	add.f32 	%f3, %f1, %f2;
	st.global.f32 	[%rd4], %f3;
$L__BB35_2:
	ret;

}
	// .globl	isnan
.visible .entry isnan(
	.param .u64 .ptr .align 1 isnan_param_0,
	.param .u64 .ptr .align 1 isnan_param_1,
	.param .u32 isnan_param_2
)
{
	.reg .pred 	%p<4>;
	.reg .b32 	%r<8>;
	.reg .b32 	%f<3>;
	.reg .b64 	%rd<7>;

	ld.param.u64 	%rd2, [isnan_param_0];
	ld.param.u64 	%rd3, [isnan_param_1];
	ld.param.u32 	%r2, [isnan_param_2];
	cvta.to.global.u64 	%rd1, %rd3;
	mov.u32 	%r3, %ntid.x;
	mov.u32 	%r4, %ctaid.x;
	mov.u32 	%r5, %tid.x;
	mad.lo.s32 	%r1, %r3, %r4, %r5;
	setp.ge.s32 	%p1, %r1, %r2;
	@%p1 bra 	$L__BB36_4;
	ld.global.u32 	%r6, [%rd1];
	setp.ne.s32 	%p2, %r6, 0;
	@%p2 bra 	$L__BB36_4;
	cvta.to.global.u64 	%rd4, %rd2;
	mul.wide.s32 	%rd5, %r1, 4;
	add.s64 	%rd6, %rd4, %rd5;
	ld.global.nc.f32 	%f1, [%rd6];
	abs.f32 	%f2, %f1;
	setp.num.f32 	%p3, %f2, %f2;
	@%p3 bra 	$L__BB36_4;
	mov.b32 	%r7, 1;
	st.global.u32 	[%rd1], %r7;
$L__BB36_4:
	ret;

}
	// .globl	divide_add
.visible .entry divide_add(
	.param .f32 divide_add_param_0,
	.param .f32 divide_add_param_1,
	.param .f32 divide_add_param_2
)
{


	ret;

}
	// .globl	momentum
.visible .entry momentum(
	.param .u64 .ptr .align 1 momentum_param_0,
	.param .u64 .ptr .align 1 momentum_param_1,
	.param .f32 momentum_param_2,
	.param .u32 momentum_param_3
)
{
	.reg .pred 	%p<2>;
	.reg .b32 	%r<6>;
	.reg .b32 	%f<6>;
	.reg .b64 	%rd<8>;
	.reg .b64 	%fd<7>;

	ld.param.u64 	%rd1, [momentum_param_0];
	ld.param.u64 	%rd2, [momentum_param_1];
	ld.param.f32 	%f1, [momentum_param_2];
	ld.param.u32 	%r2, [momentum_param_3];
	mov.u32 	%r3, %ntid.x;
	mov.u32 	%r4, %ctaid.x;
	mov.u32 	%r5, %tid.x;
	mad.lo.s32 	%r1, %r3, %r4, %r5;
	setp.ge.s32 	%p1, %r1, %r2;
	@%p1 bra 	$L__BB38_2;
	cvta.to.global.u64 	%rd3, %rd1;
	cvta.to.global.u64 	%rd4, %rd2;
	mul.wide.s32 	%rd5, %r1, 4;
	add.s64 	%rd6, %rd3, %rd5;
	ld.global.f32 	%f2, [%rd6];
	mul.f32 	%f3, %f1, %f2;
	cvt.f64.f32 	%fd1, %f3;
	add.s64 	%rd7, %rd4, %rd5;
	ld.global.nc.f32 	%f4, [%rd7];
	cvt.f64.f32 	%fd2, %f4;
	cvt.f64.f32 	%fd3, %f1;
	mov.f64 	%fd4, 0d3FF0000000000000;
	sub.f64 	%fd5, %fd4, %fd3;
	fma.rn.f64 	%fd6, %fd5, %fd2, %fd1;
	cvt.rn.f32.f64 	%f5, %fd6;
	st.global.f32 	[%rd6], %f5;
$L__BB38_2:
	ret;

}
	// .globl	momentumPow2
.visible .entry momentumPow2(
	.param .u64 .ptr .align 1 momentumPow2_param_0,
	.param .u64 .ptr .align 1 momentumPow2_param_1,
	.param .f32 momentumPow2_param_2,
	.param .u32 momentumPow2_param_3
)
{
	.reg .pred 	%p<2>;
	.reg .b32 	%r<6>;
	.reg .b32 	%f<9>;
	.reg .b64 	%rd<8>;

	ld.param.u64 	%rd1, [momentumPow2_param_0];
	ld.param.u64 	%rd2, [momentumPow2_param_1];
	ld.param.f32 	%f1, [momentumPow2_param_2];
	ld.param.u32 	%r2, [momentumPow2_param_3];
	mov.u32 	%r3, %ntid.x;
	mov.u32 	%r4, %ctaid.x;
	mov.u32 	%r5, %tid.x;
	mad.lo.s32 	%r1, %r3, %r4, %r5;
	setp.ge.s32 	%p1, %r1, %r2;
	@%p1 bra 	$L__BB39_2;
	cvta.to.global.u64 	%rd3, %rd1;
	cvta.to.global.u64 	%rd4, %rd2;
	mul.wide.s32 	%rd5, %r1, 4;
	add.s64 	%rd6, %rd3, %rd5;
	ld.global.f32 	%f2, [%rd6];
	mov.f32 	%f3, 0f3F800000;
	sub.f32 	%f4, %f3, %f1;
	add.s64 	%rd7, %rd4, %rd5;
	ld.global.nc.f32 	%f5, [%rd7];
	mul.f32 	%f6, %f4, %f5;
	mul.f32 	%f7, %f5, %f6;
	fma.rn.f32 	%f8, %f1, %f2, %f7;
	st.global.f32 	[%rd6], %f8;
$L__BB39_2:
	ret;

}
	// .globl	subDivSqrtNorm
.visible .entry subDivSqrtNorm(
	.param .u64 .ptr .align 1 subDivSqrtNorm_param_0,
	.param .u64 .ptr .align 1 subDivSqrtNorm_param_1,
	.param .f32 subDivSqrtNorm_param_2,
	.param .f32 subDivSqrtNorm_param_3,
	.param .f32 subDivSqrtNorm_param_4,
	.param .u64 .ptr .align 1 subDivSqrtNorm_param_5,
	.param .u32 subDivSqrtNorm_param_6
)
{
	.reg .pred 	%p<2>;
	.reg .b32 	%r<6>;
	.reg .b32 	%f<10>;
	.reg .b64 	%rd<11>;
	.reg .b64 	%fd<11>;

	ld.param.u64 	%rd1, [subDivSqrtNorm_param_0];
	ld.param.u64 	%rd2, [subDivSqrtNorm_param_1];
	ld.param.f32 	%f1, [subDivSqrtNorm_param_2];
	ld.param.f32 	%f2, [subDivSqrtNorm_param_3];
	ld.param.f32 	%f3, [subDivSqrtNorm_param_4];
	ld.param.u64 	%rd3, [subDivSqrtNorm_param_5];
	ld.param.u32 	%r2, [subDivSqrtNorm_param_6];
	mov.u32 	%r3, %ntid.x;
	mov.u32 	%r4, %ctaid.x;
	mov.u32 	%r5, %tid.x;
	mad.lo.s32 	%r1, %r3, %r4, %r5;
	setp.ge.s32 	%p1, %r1, %r2;
	@%p1 bra 	$L__BB40_2;
	cvta.to.global.u64 	%rd4, %rd1;
	cvta.to.global.u64 	%rd5, %rd2;
	cvta.to.global.u64 	%rd6, %rd3;
	cvt.f64.f32 	%fd1, %f1;
	cvt.f64.f32 	%fd2, %f2;
	add.f64 	%fd3, %fd2, 0d3E7AD7F29ABCAF48;
	div.rn.f64 	%fd4, %fd1, %fd3;
	mul.wide.s32 	%rd7, %r1, 4;
	add.s64 	%rd8, %rd4, %rd7;
	ld.global.nc.f32 	%f4, [%rd8];
	cvt.f64.f32 	%fd5, %f4;
	mul.f64 	%fd6, %fd4, %fd5;
	add.s64 	%rd9, %rd5, %rd7;
	ld.global.nc.f32 	%f5, [%rd9];
	div.rn.f32 	%f6, %f5, %f3;
	cvt.f64.f32 	%fd7, %f6;
	sqrt.rn.f64 	%fd8, %fd7;
	add.f64 	%fd9, %fd8, 0d3E7AD7F29ABCAF48;
	div.rn.f64 	%fd10, %fd6, %fd9;
	cvt.rn.f32.f64 	%f7, %fd10;
	add.s64 	%rd10, %rd6, %rd7;
	ld.global.f32 	%f8, [%rd10];
	sub.f32 	%f9, %f8, %f7;
	st.global.f32 	[%rd10], %f9;
$L__BB40_2:
	ret;

}
	// .globl	addBackCopy
.visible .entry addBackCopy(
	.param .u64 .ptr .align 1 addBackCopy_param_0,
	.param .u32 addBackCopy_param_1,
	.param .u32 addBackCopy_param_2,
	.param .u32 addBackCopy_param_3,
	.param .u64 .ptr .align 1 addBackCopy_param_4,
	.param .u32 addBackCopy_param_5
)
{
	.reg .pred 	%p<3>;
	.reg .b32 	%r<12>;
	.reg .b32 	%f<2>;
	.reg .b64 	%rd<9>;

	ld.param.u64 	%rd1, [addBackCopy_param_0];
	ld.param.u32 	%r2, [addBackCopy_param_1];
	ld.param.u32 	%r3, [addBackCopy_param_2];
	ld.param.u32 	%r4, [addBackCopy_param_3];
	ld.param.u64 	%rd2, [addBackCopy_param_4];
	ld.param.u32 	%r5, [addBackCopy_param_5];
	mov.u32 	%r6, %ntid.x;
	mov.u32 	%r7, %ctaid.x;
	mov.u32 	%r8, %tid.x;
	mad.lo.s32 	%r1, %r6, %r7, %r8;
	setp.ge.s32 	%p1, %r1, %r5;
	@%p1 bra 	$L__BB41_3;
	setp.lt.s32 	%p2, %r3, 1;
	@%p2 bra 	$L__BB41_3;
	cvta.to.global.u64 	%rd3, %rd2;
	mul.wide.s32 	%rd4, %r1, 4;
	add.s64 	%rd5, %rd3, %rd4;
	mad.lo.s32 	%r9, %r3, %r4, %r3;
	mad.lo.s32 	%r10, %r2, %r1, %r9;
	add.s32 	%r11, %r10, -1;
	mul.wide.s32 	%rd6, %r11, 4;
	cvta.to.global.u64 	%rd7, %rd1;
	add.s64 	%rd8, %rd7, %rd6;
	ld.global.nc.f32 	%f1, [%rd8];
	st.global.f32 	[%rd5], %f1;
$L__BB41_3:
	ret;

}
	// .globl	dropoutBack
.visible .entry dropoutBack(
	.param .u64 .ptr .align 1 dropoutBack_param_0,
	.param .u64 .ptr .align 1 dropoutBack_param_1,
	.param .f32 dropoutBack_param_2,
	.param .u64 .ptr .align 1 dropoutBack_param_3,
	.param .u32 dropoutBack_param_4
)
{
	.reg .pred 	%p<3>;
	.reg .b32 	%r<6>;
	.reg .b32 	%f<5>;
	.reg .b64 	%rd<12>;

	ld.param.u64 	%rd1, [dropoutBack_param_0];
	ld.param.u64 	%rd2, [dropoutBack_param_1];
	ld.param.f32 	%f1, [dropoutBack_param_2];
	ld.param.u64 	%rd3, [dropoutBack_param_3];
	ld.param.u32 	%r2, [dropoutBack_param_4];
	mov.u32 	%r3, %ntid.x;
	mov.u32 	%r4, %ctaid.x;
	mov.u32 	%r5, %tid.x;
	mad.lo.s32 	%r1, %r3, %r4, %r5;
	setp.ge.s32 	%p1, %r1, %r2;
	@%p1 bra 	$L__BB42_3;
	cvta.to.global.u64 	%rd4, %rd1;
	mul.wide.s32 	%rd5, %r1, 4;
	add.s64 	%rd6, %rd4, %rd5;
	ld.global.nc.f32 	%f2, [%rd6];
	setp.eq.f32 	%p2, %f2, 0f00000000;
	@%p2 bra 	$L__BB42_3;
	cvta.to.global.u64 	%rd7, %rd2;
	add.s64 	%rd9, %rd7, %rd5;
	ld.global.nc.f32 	%f3, [%rd9];
	mul.f32 	%f4, %f1, %f3;
	cvta.to.global.u64 	%rd10, %rd3;
	add.s64 	%rd11, %rd10, %rd5;
	st.global.f32 	[%rd11], %f4;
$L__BB42_3:
	ret;

}
	// .globl	mask
.visible .entry mask(
	.param .u64 .ptr .align 1 mask_param_0,
	.param .f32 mask_param_1,
	.param .f32 mask_param_2,
	.param .u64 .ptr .align 1 mask_param_3,
	.param .u32 mask_param_4
)
{
	.reg .pred 	%p<3>;
	.reg .b32 	%r<6>;
	.reg .b32 	%f<4>;
	.reg .b64 	%rd<9>;

	ld.param.u64 	%rd1, [mask_param_0];
	ld.param.f32 	%f1, [mask_param_1];
	ld.param.f32 	%f2, [mask_param_2];
	ld.param.u64 	%rd2, [mask_param_3];
	ld.param.u32 	%r2, [mask_param_4];
	mov.u32 	%r3, %ntid.x;
	mov.u32 	%r4, %ctaid.x;
	mov.u32 	%r5, %tid.x;
	mad.lo.s32 	%r1, %r3, %r4, %r5;
	setp.ge.s32 	%p1, %r1, %r2;
	@%p1 bra 	$L__BB43_3;
	cvta.to.global.u64 	%rd3, %rd1;
	mul.wide.s32 	%rd4, %r1, 4;
	add.s64 	%rd5, %rd3, %rd4;
	ld.global.nc.f32 	%f3, [%rd5];
	setp.neu.f32 	%p2, %f3, %f1;
	@%p2 bra 	$L__BB43_3;
	cvta.to.global.u64 	%rd6, %rd2;
	add.s64 	%rd8, %rd6, %rd4;
	st.global.f32 	[%rd8], %f2;
$L__BB43_3:
	ret;

}
	// .globl	fillUnderDiagonal
.visible .entry fillUnderDiagonal(
	.param .u32 fillUnderDiagonal_param_0,
	.param .f32 fillUnderDiagonal_param_1,
	.param .u64 .ptr .align 1 fillUnderDiagonal_param_2,
	.param .u32 fillUnderDiagonal_param_3
)
{
	.reg .pred 	%p<11>;
	.reg .b32 	%r<32>;
	.reg .b32 	%f<2>;
	.reg .b64 	%rd<12>;

	ld.param.u32 	%r16, [fillUnderDiagonal_param_0];
	ld.param.f32 	%f1, [fillUnderDiagonal_param_1];
	ld.param.u64 	%rd3, [fillUnderDiagonal_param_2];
	ld.param.u32 	%r17, [fillUnderDiagonal_param_3];
	cvta.to.global.u64 	%rd1, %rd3;
	mov.u32 	%r18, %ntid.x;
	mov.u32 	%r19, %ctaid.x;
	mov.u32 	%r20, %tid.x;
	mad.lo.s32 	%r1, %r18, %r19, %r20;
	setp.ge.s32 	%p1, %r1, %r17;
	setp.lt.s32 	%p2, %r1, 0;
	or.pred  	%p3, %p1, %p2;
	@%p3 bra 	$L__BB44_12;
	mul.lo.s32 	%r2, %r1, %r16;
	add.s32 	%r3, %r1, 1;
	and.b32  	%r4, %r3, 7;
	setp.lt.u32 	%p4, %r1, 7;
	mov.b32 	%r30, 0;
	@%p4 bra 	$L__BB44_4;
	and.b32  	%r30, %r3, 2147483640;
	neg.s32 	%r28, %r30;
	add.s64 	%rd2, %rd1, 16;
	mov.u32 	%r27, %r2;
$L__BB44_3:
	.pragma "nounroll";
	mul.wide.s32 	%rd4, %r27, 4;
	add.s64 	%rd5, %rd2, %rd4;
	st.global.f32 	[%rd5+-16], %f1;
	st.global.f32 	[%rd5+-12], %f1;
	st.global.f32 	[%rd5+-8], %f1;
	st.global.f32 	[%rd5+-4], %f1;
	st.global.f32 	[%rd5], %f1;
	st.global.f32 	[%rd5+4], %f1;
	st.global.f32 	[%rd5+8], %f1;
	st.global.f32 	[%rd5+12], %f1;
	add.s32 	%r28, %r28, 8;
	add.s32 	%r27, %r27, 8;
	setp.ne.s32 	%p5, %r28, 0;
	@%p5 bra 	$L__BB44_3;
$L__BB44_4:
	setp.eq.s32 	%p6, %r4, 0;
	@%p6 bra 	$L__BB44_12;
	setp.lt.u32 	%p7, %r4, 4;
	@%p7 bra 	$L__BB44_7;
	add.s32 	%r22, %r30, %r2;
	mul.wide.s32 	%rd6, %r22, 4;
	add.s64 	%rd7, %rd1, %rd6;
	st.global.f32 	[%rd7], %f1;
	st.global.f32 	[%rd7+4], %f1;
	st.global.f32 	[%rd7+8], %f1;
	st.global.f32 	[%rd7+12], %f1;
	add.s32 	%r30, %r30, 4;
$L__BB44_7:
	and.b32  	%r23, %r3, 3;
	setp.eq.s32 	%p8, %r23, 0;
	@%p8 bra 	$L__BB44_12;
	setp.eq.s32 	%p9, %r23, 1;
	@%p9 bra 	$L__BB44_10;
	add.s32 	%r24, %r30, %r2;
	mul.wide.s32 	%rd8, %r24, 4;
	add.s64 	%rd9, %rd1, %rd8;
	st.global.f32 	[%rd9], %f1;
	st.global.f32 	[%rd9+4], %f1;
	add.s32 	%r30, %r30, 2;
$L__BB44_10:
	and.b32  	%r25, %r1, 1;
	setp.eq.b32 	%p10, %r25, 1;
	@%p10 bra 	$L__BB44_12;
	add.s32 	%r26, %r30, %r2;
	mul.wide.s32 	%rd10, %r26, 4;
	add.s64 	%rd11, %rd1, %rd10;
	st.global.f32 	[%rd11], %f1;
$L__BB44_12:
	ret;

}
	// .globl	derGelu
.visible .entry derGelu(
	.param .u64 .ptr .align 1 derGelu_param_0,
	.param .u64 .ptr .align 1 derGelu_param_1,
	.param .u64 .ptr .align 1 derGelu_param_2,
	.param .u32 derGelu_param_3
)
{
	.reg .pred 	%p<17>;
	.reg .b32 	%r<27>;
	.reg .b32 	%f<10>;
	.reg .b64 	%rd<12>;
	.reg .b64 	%fd<78>;

	ld.param.u64 	%rd1, [derGelu_param_0];
	ld.param.u64 	%rd2, [derGelu_param_1];
	ld.param.u64 	%rd3, [derGelu_param_2];
	ld.param.u32 	%r6, [derGelu_param_3];
	mov.u32 	%r7, %ntid.x;
	mov.u32 	%r8, %ctaid.x;
	mov.u32 	%r9, %tid.x;
	mad.lo.s32 	%r1, %r7, %r8, %r9;
	setp.ge.s32 	%p1, %r1, %r6;
	@%p1 bra 	$L__BB45_12;
	cvta.to.global.u64 	%rd4, %rd1;
	mul.wide.s32 	%rd5, %r1, 4;
	add.s64 	%rd6, %rd4, %rd5;
	ld.global.nc.f32 	%f1, [%rd6];
	cvt.f64.f32 	%fd1, %f1;
	{
	.reg .b32 %temp; 
	mov.b64 	{%temp, %r2}, %fd1;
	}
	mov.f64 	%fd14, 0d4008000000000000;
	{
	.reg .b32 %temp; 
	mov.b64 	{%temp, %r10}, %fd14;
	}
	and.b32  	%r4, %r10, 2146435072;
	setp.eq.s32 	%p2, %r4, 1073741824;
	abs.f64 	%fd2, %fd1;
	{ // callseq 2, 0
	.param .b64 param0;
	st.param.f64 	[param0], %fd2;
	.param .b64 param1;
	st.param.f64 	[param1], 0d4008000000000000;
	.param .b64 retval0;
	call.uni (retval0), 
	__internal_accurate_pow, 
	(
	param0, 
	param1
	);
	ld.param.f64 	%fd15, [retval0];
	} // callseq 2
	setp.lt.s32 	%p3, %r2, 0;
	neg.f64 	%fd17, %fd15;
	selp.f64 	%fd18, %fd17, %fd15, %p2;
	selp.f64 	%fd76, %fd18, %fd15, %p3;
	setp.neu.f32 	%p4, %f1, 0f00000000;
	@%p4 bra 	$L__BB45_3;
	setp.eq.s32 	%p5, %r4, 1073741824;
	selp.b32 	%r11, %r2, 0, %p5;
	setp.lt.s32 	%p6, %r10, 0;
	or.b32  	%r12, %r11, 2146435072;
	selp.b32 	%r13, %r12, %r11, %p6;
	mov.b32 	%r14, 0;
	mov.b64 	%fd76, {%r14, %r13};
$L__BB45_3:
	add.f64 	%fd19, %fd1, 0d4008000000000000;
	{
	.reg .b32 %temp; 
	mov.b64 	{%temp, %r15}, %fd19;
	}
	and.b32  	%r16, %r15, 2146435072;
	setp.ne.s32 	%p7, %r16, 2146435072;
	@%p7 bra 	$L__BB45_8;
	setp.num.f32 	%p8, %f1, %f1;
	@%p8 bra 	$L__BB45_6;
	mov.f64 	%fd20, 0d4008000000000000;
	add.rn.f64 	%fd76, %fd1, %fd20;
	bra.uni 	$L__BB45_8;
$L__BB45_6:
	setp.neu.f64 	%p9, %fd2, 0d7FF0000000000000;
	@%p9 bra 	$L__BB45_8;
	setp.lt.s32 	%p10, %r2, 0;
	setp.eq.s32 	%p11, %r4, 1073741824;
	setp.lt.s32 	%p12, %r10, 0;
	selp.b32 	%r18, 0, 2146435072, %p12;
	and.b32  	%r19, %r10, 2147483647;
	setp.ne.s32 	%p13, %r19, 1071644672;
	or.b32  	%r20, %r18, -2147483648;
	selp.b32 	%r21, %r20, %r18, %p13;
	selp.b32 	%r22, %r21, %r18, %p11;
	selp.b32 	%r23, %r22, %r18, %p10;
	mov.b32 	%r24, 0;
	mov.b64 	%fd76, {%r24, %r23};
$L__BB45_8:
	setp.eq.f32 	%p14, %f1, 0f3F800000;
	mul.f64 	%fd21, %fd76, 0d3FA2444EE469A184;
	selp.f64 	%fd22, 0d3FA2444EE469A184, %fd21, %p14;
	fma.rn.f64 	%fd9, %fd1, 0d3FE9884548DF6CE3, %fd22;
	{
	.reg .b32 %temp; 
	mov.b64 	{%temp, %r25}, %fd9;
	}
	and.b32  	%r5, %r25, 2147483647;
	{
	.reg .b32 %temp; 
	mov.b64 	{%r26, %temp}, %fd9;
	}
	mov.b64 	%fd10, {%r26, %r5};
	setp.ltu.f64 	%p15, %fd10, 0d3FE4F92224DD2F1A;
	@%p15 bra 	$L__BB45_10;
	add.f64 	%fd23, %fd10, %fd10;
	cvt.rn.f32.f64 	%f2, %fd23;
	mul.f32 	%f3, %f2, 0f3FB8AA3B;
	cvt.rni.f32.f32 	%f4, %f3;
	cvt.f64.f32 	%fd24, %f4;
	fma.rn.f64 	%fd25, %fd24, 0dBFE62E42FEFA39EF, %fd23;
	fma.rn.f64 	%fd26, %fd25, 0d3E5AE904A4741B81, 0d3E928A27F89B6999;
	fma.rn.f64 	%fd27, %fd26, %fd25, 0d3EC71DE715FF7E07;
	fma.rn.f64 	%fd28, %fd27, %fd25, 0d3EFA019A6B0AC45A;
	fma.rn.f64 	%fd29, %fd28, %fd25, 0d3F2A01A017EED94F;
	fma.rn.f64 	%fd30, %fd29, %fd25, 0d3F56C16C17F2A71B;
	fma.rn.f64 	%fd31, %fd30, %fd25, 0d3F811111111173C4;
	fma.rn.f64 	%fd32, %fd31, %fd25, 0d3FA555555555211A;
	fma.rn.f64 	%fd33, %fd32, %fd25, 0d3FC5555555555540;
	fma.rn.f64 	%fd34, %fd33, %fd25, 0d3FE0000000000005;
	mul.f64 	%fd35, %fd25, %fd34;
	fma.rn.f64 	%fd36, %fd35, %fd25, %fd25;
	ex2.approx.ftz.f32 	%f5, %f4;
	cvt.f64.f32 	%fd37, %f5;
	mov.f64 	%fd38, 0d3FF0000000000000;
	sub.f64 	%fd39, %fd38, %fd37;
	neg.f64 	%fd40, %fd36;
	fma.rn.f64 	%fd41, %fd40, %fd37, %fd39;
	mov.f64 	%fd42, 0d4000000000000000;
	sub.f64 	%fd43, %fd42, %fd41;
	rcp.approx.ftz.f64 	%fd44, %fd43;
	neg.f64 	%fd45, %fd43;
	fma.rn.f64 	%fd46, %fd45, %fd44, 0d3FF0000000000000;
	fma.rn.f64 	%fd47, %fd46, %fd46, %fd46;
	fma.rn.f64 	%fd48, %fd47, %fd44, %fd44;
	fma.rn.f64 	%fd49, %fd48, 0dC000000000000000, 0d3FF0000000000000;
	setp.gt.u32 	%p16, %r5, 1077088193;
	selp.f64 	%fd50, 0d3FF0000000000000, %fd49, %p16;
	copysign.f64 	%fd77, %fd9, %fd50;
	bra.uni 	$L__BB45_11;
$L__BB45_10:
	mul.f64 	%fd51, %fd9, %fd9;
	fma.rn.f64 	%fd52, %fd51, 0dBEF0BC46E2F5E964, 0d3F14359F420AFC3D;
	fma.rn.f64 	%fd53, %fd52, %fd51, 0dBF2DF9F0728C5D84;
	fma.rn.f64 	%fd54, %fd53, %fd51, 0d3F4337D1CEC4F033;
	fma.rn.f64 	%fd55, %fd54, %fd51, 0dBF57D6E9674335B3;
	fma.rn.f64 	%fd56, %fd55, %fd51, 0d3F6D6D000D7AAD3D;
	fma.rn.f64 	%fd57, %fd56, %fd51, 0dBF8226E1F3CF1EF5;
	fma.rn.f64 	%fd58, %fd57, %fd51, 0d3F9664F47EC0C8CF;
	fma.rn.f64 	%fd59, %fd58, %fd51, 0dBFABA1BA1B80AB40;
	fma.rn.f64 	%fd60, %fd59, %fd51, 0d3FC111111110FA4A;
	fma.rn.f64 	%fd61, %fd60, %fd51, 0dBFD5555555555550;
	fma.rn.f64 	%fd62, %fd61, %fd51, 0d0000000000000000;
	fma.rn.f64 	%fd77, %fd62, %fd9, %fd9;
$L__BB45_11:
	cvt.rn.f32.f64 	%f6, %fd77;
	cvta.to.global.u64 	%rd7, %rd2;
	add.s64 	%rd9, %rd7, %rd5;
	ld.global.nc.f32 	%f7, [%rd9];
	cvt.f64.f32 	%fd63, %f7;
	mul.f64 	%fd64, %fd63, 0d3FE0000000000000;
	cvt.f64.f32 	%fd65, %f6;
	add.f64 	%fd66, %fd65, 0d3FF0000000000000;
	mul.f32 	%f8, %f6, %f6;
	cvt.f64.f32 	%fd67, %f8;
	mov.f64 	%fd68, 0d3FF0000000000000;
	sub.f64 	%fd69, %fd68, %fd67;
	mul.f64 	%fd70, %fd69, %fd1;
	mul.f64 	%fd71, %fd1, 0d3FBB6676569E7246;
	fma.rn.f64 	%fd72, %fd71, %fd1, 0d3FE9884D6131C926;
	fma.rn.f64 	%fd73, %fd72, %fd70, %fd66;
	mul.f64 	%fd74, %fd64, %fd73;
	cvt.rn.f32.f64 	%f9, %fd74;
	cvta.to.global.u64 	%rd10, %rd3;
	add.s64 	%rd11, %rd10, %rd5;
	st.global.f32 	[%rd11], %f9;
$L__BB45_12:
	ret;

}
	// .globl	matrixMultiplicationKernel
.visible .entry matrixMultiplicationKernel(
	.param .u64 .ptr .align 1 matrixMultiplicationKernel_param_0,
	.param .u64 .ptr .align 1 matrixMultiplicationKernel_param_1,
	.param .u64 .ptr .align 1 matrixMultiplicationKernel_param_2,
	.param .u32 matrixMultiplicationKernel_param_3,
	.param .u32 matrixMultiplicationKernel_param_4,
	.param .u32 matrixMultiplicationKernel_param_5
)
{
	.reg .pred 	%p<13>;
	.reg .b32 	%r<41>;
	.reg .b32 	%f<68>;
	.reg .b64 	%rd<53>;

	ld.param.u64 	%rd7, [matrixMultiplicationKernel_param_0];
	ld.param.u64 	%rd8, [matrixMultiplicationKernel_param_1];
	ld.param.u64 	%rd6, [matrixMultiplicationKernel_param_2];
	ld.param.u32 	%r18, [matrixMultiplicationKernel_param_3];
	ld.param.u32 	%r20, [matrixMultiplicationKernel_param_4];
	ld.param.u32 	%r19, [matrixMultiplicationKernel_param_5];
	cvta.to.global.u64 	%rd1, %rd8;
	cvta.to.global.u64 	%rd2, %rd7;
	mov.u32 	%r21, %ctaid.y;
	mov.u32 	%r22, %ntid.y;
	mov.u32 	%r23, %tid.y;
	mad.lo.s32 	%r1, %r21, %r22, %r23;
	mov.u32 	%r24, %ctaid.x;
	mov.u32 	%r25, %ntid.x;
	mov.u32 	%r26, %tid.x;
	mad.lo.s32 	%r2, %r24, %r25, %r26;
	setp.ge.s32 	%p1, %r1, %r20;
	setp.ge.s32 	%p2, %r2, %r19;
	or.pred  	%p3, %p1, %p2;
	@%p3 bra 	$L__BB46_14;
	setp.lt.s32 	%p4, %r18, 1;
	mov.f32 	%f67, 0f00000000;
	@%p4 bra 	$L__BB46_13;
	mul.lo.s32 	%r3, %r18, %r1;
	and.b32  	%r4, %r18, 7;
	setp.lt.u32 	%p5, %r18, 8;
	mov.f32 	%f67, 0f00000000;
	mov.b32 	%r39, 0;
	@%p5 bra 	$L__BB46_5;
	and.b32  	%r39, %r18, 2147483640;
	neg.s32 	%r37, %r39;
	shl.b32 	%r7, %r19, 3;
	mul.wide.u32 	%rd9, %r3, 4;
	add.s64 	%rd10, %rd9, %rd2;
	add.s64 	%rd52, %rd10, 16;
	mov.f32 	%f67, 0f00000000;
	mul.wide.s32 	%rd13, %r19, 4;
	mov.u32 	%r36, %r2;
$L__BB46_4:
	.pragma "nounroll";
	ld.global.nc.f32 	%f17, [%rd52+-16];
	mul.wide.s32 	%rd11, %r36, 4;
	add.s64 	%rd12, %rd1, %rd11;
	ld.global.nc.f32 	%f18, [%rd12];
	fma.rn.f32 	%f19, %f17, %f18, %f67;
	ld.global.nc.f32 	%f20, [%rd52+-12];
	add.s64 	%rd14, %rd12, %rd13;
	ld.global.nc.f32 	%f21, [%rd14];
	fma.rn.f32 	%f22, %f20, %f21, %f19;
	ld.global.nc.f32 	%f23, [%rd52+-8];
	add.s64 	%rd15, %rd14, %rd13;
	ld.global.nc.f32 	%f24, [%rd15];
	fma.rn.f32 	%f25, %f23, %f24, %f22;
	ld.global.nc.f32 	%f26, [%rd52+-4];
	add.s64 	%rd16, %rd15, %rd13;
	ld.global.nc.f32 	%f27, [%rd16];
	fma.rn.f32 	%f28, %f26, %f27, %f25;
	ld.global.nc.f32 	%f29, [%rd52];
	add.s64 	%rd17, %rd16, %rd13;
	ld.global.nc.f32 	%f30, [%rd17];
	fma.rn.f32 	%f31, %f29, %f30, %f28;
	ld.global.nc.f32 	%f32, [%rd52+4];
	add.s64 	%rd18, %rd17, %rd13;
	ld.global.nc.f32 	%f33, [%rd18];
	fma.rn.f32 	%f34, %f32, %f33, %f31;
	ld.global.nc.f32 	%f35, [%rd52+8];
	add.s64 	%rd19, %rd18, %rd13;
	ld.global.nc.f32 	%f36, [%rd19];
	fma.rn.f32 	%f37, %f35, %f36, %f34;
	ld.global.nc.f32 	%f38, [%rd52+12];
	add.s64 	%rd20, %rd19, %rd13;
	ld.global.nc.f32 	%f39, [%rd20];
	fma.rn.f32 	%f67, %f38, %f39, %f37;
	add.s32 	%r37, %r37, 8;
	add.s32 	%r36, %r36, %r7;
	add.s64 	%rd52, %rd52, 32;
	setp.ne.s32 	%p6, %r37, 0;
	@%p6 bra 	$L__BB46_4;
$L__BB46_5:
	setp.eq.s32 	%p7, %r4, 0;
	@%p7 bra 	$L__BB46_13;
	and.b32  	%r13, %r18, 3;
	setp.lt.u32 	%p8, %r4, 4;
	@%p8 bra 	$L__BB46_8;
	add.s32 	%r28, %r39, %r3;
	mul.wide.u32 	%rd21, %r28, 4;
	add.s64 	%rd22, %rd2, %rd21;
	ld.global.nc.f32 	%f41, [%rd22];
	mad.lo.s32 	%r29, %r39, %r19, %r2;
	mul.wide.s32 	%rd23, %r29, 4;
	add.s64 	%rd24, %rd1, %rd23;
	ld.global.nc.f32 	%f42, [%rd24];
	fma.rn.f32 	%f43, %f41, %f42, %f67;
	cvt.u64.u32 	%rd25, %r3;
	cvt.u64.u32 	%rd26, %r39;
	add.s64 	%rd27, %rd26, %rd25;
	shl.b64 	%rd28, %rd27, 2;
	add.s64 	%rd29, %rd2, %rd28;
	ld.global.nc.f32 	%f44, [%rd29+4];
	mul.wide.s32 	%rd30, %r19, 4;
	add.s64 	%rd31, %rd24, %rd30;
	ld.global.nc.f32 	%f45, [%rd31];
	fma.rn.f32 	%f46, %f44, %f45, %f43;
	ld.global.nc.f32 	%f47, [%rd29+8];
	add.s64 	%rd32, %rd31, %rd30;
	ld.global.nc.f32 	%f48, [%rd32];
	fma.rn.f32 	%f49, %f47, %f48, %f46;
	ld.global.nc.f32 	%f50, [%rd29+12];
	add.s64 	%rd33, %rd32, %rd30;
	ld.global.nc.f32 	%f51, [%rd33];
	fma.rn.f32 	%f67, %f50, %f51, %f49;
	add.s32 	%r39, %r39, 4;
$L__BB46_8:
	setp.eq.s32 	%p9, %r13, 0;
	@%p9 bra 	$L__BB46_13;
	setp.eq.s32 	%p10, %r13, 1;
	@%p10 bra 	$L__BB46_11;
	add.s32 	%r30, %r39, %r3;
	mul.wide.u32 	%rd34, %r30, 4;
	add.s64 	%rd35, %rd2, %rd34;
	ld.global.nc.f32 	%f53, [%rd35];
	mad.lo.s32 	%r31, %r39, %r19, %r2;
	mul.wide.s32 	%rd36, %r31, 4;
	add.s64 	%rd37, %rd1, %rd36;
	ld.global.nc.f32 	%f54, [%rd37];
	fma.rn.f32 	%f55, %f53, %f54, %f67;
	cvt.u64.u32 	%rd38, %r3;
	cvt.u64.u32 	%rd39, %r39;
	add.s64 	%rd40, %rd39, %rd38;
	shl.b64 	%rd41, %rd40, 2;
	add.s64 	%rd42, %rd2, %rd41;
	ld.global.nc.f32 	%f56, [%rd42+4];
	mul.wide.s32 	%rd43, %r19, 4;
	add.s64 	%rd44, %rd37, %rd43;
	ld.global.nc.f32 	%f57, [%rd44];
	fma.rn.f32 	%f67, %f56, %f57, %f55;
	add.s32 	%r39, %r39, 2;
$L__BB46_11:
	and.b32  	%r32, %r18, 1;
	setp.eq.b32 	%p11, %r32, 1;
	not.pred 	%p12, %p11;
	@%p12 bra 	$L__BB46_13;
	add.s32 	%r33, %r39, %r3;
	mul.wide.u32 	%rd45, %r33, 4;
	add.s64 	%rd46, %rd2, %rd45;
	ld.global.nc.f32 	%f58, [%rd46];
	mad.lo.s32 	%r34, %r39, %r19, %r2;
	mul.wide.s32 	%rd47, %r34, 4;
	add.s64 	%rd48, %rd1, %rd47;
	ld.global.nc.f32 	%f59, [%rd48];
	fma.rn.f32 	%f67, %f58, %f59, %f67;
$L__BB46_13:
	mad.lo.s32 	%r35, %r19, %r1, %r2;
	cvta.to.global.u64 	%rd49, %rd6;
	mul.wide.s32 	%rd50, %r35, 4;
	add.s64 	%rd51, %rd49, %rd50;
	st.global.f32 	[%rd51], %f67;
$L__BB46_14:
	ret;

}
	// .globl	Softmax
.visible .entry Softmax(
	.param .u64 .ptr .align 1 Softmax_param_0,
	.param .u64 .ptr .align 1 Softmax_param_1,
	.param .u32 Softmax_param_2,
	.param .u32 Softmax_param_3
)
{
	.reg .pred 	%p<94>;
	.reg .b32 	%r<121>;
	.reg .b32 	%f<181>;
	.reg .b64 	%rd<48>;
	.reg .b64 	%fd<94>;

	ld.param.u64 	%rd11, [Softmax_param_0];
	ld.param.u64 	%rd12, [Softmax_param_1];
	ld.param.u32 	%r58, [Softmax_param_2];
	ld.param.u32 	%r59, [Softmax_param_3];
	cvta.to.global.u64 	%rd1, %rd12;
	cvta.to.global.u64 	%rd2, %rd11;
	mov.u32 	%r60, %ntid.x;
	mov.u32 	%r61, %ctaid.x;
	mov.u32 	%r62, %tid.x;
	mad.lo.s32 	%r1, %r60, %r61, %r62;
	setp.ge.s32 	%p1, %r1, %r59;
	@%p1 bra 	$L__BB47_60;
	mul.lo.s32 	%r116, %r58, %r1;
	mul.wide.s32 	%rd13, %r116, 4;
	add.s64 	%rd14, %rd2, %rd13;
	ld.global.nc.f32 	%f173, [%rd14];
	setp.lt.s32 	%p2, %r58, 2;
	@%p2 bra 	$L__BB47_14;
	add.s32 	%r3, %r58, -1;
	add.s32 	%r63, %r58, -2;
	and.b32  	%r4, %r3, 15;
	setp.lt.u32 	%p3, %r63, 15;
	mov.u32 	%r108, %r116;
	@%p3 bra 	$L__BB47_5;
	and.b32  	%r64, %r3, -16;
	neg.s32 	%r107, %r64;
	add.s64 	%rd3, %rd2, 32;
	mov.u32 	%r108, %r116;
$L__BB47_4:
	.pragma "nounroll";
	mul.wide.s32 	%rd15, %r108, 4;
	add.s64 	%rd16, %rd3, %rd15;
	ld.global.nc.f32 	%f33, [%rd16+-32];
	setp.lt.f32 	%p4, %f173, %f33;
	selp.f32 	%f34, %f33, %f173, %p4;
	ld.global.nc.f32 	%f35, [%rd16+-28];
	setp.lt.f32 	%p5, %f34, %f35;
	selp.f32 	%f36, %f35, %f34, %p5;
	ld.global.nc.f32 	%f37, [%rd16+-24];
	setp.lt.f32 	%p6, %f36, %f37;
	selp.f32 	%f38, %f37, %f36, %p6;
	ld.global.nc.f32 	%f39, [%rd16+-20];
	setp.lt.f32 	%p7, %f38, %f39;
	selp.f32 	%f40, %f39, %f38, %p7;
	ld.global.nc.f32 	%f41, [%rd16+-16];
	setp.lt.f32 	%p8, %f40, %f41;
	selp.f32 	%f42, %f41, %f40, %p8;
	ld.global.nc.f32 	%f43, [%rd16+-12];
	setp.lt.f32 	%p9, %f42, %f43;
	selp.f32 	%f44, %f43, %f42, %p9;
	ld.global.nc.f32 	%f45, [%rd16+-8];
	setp.lt.f32 	%p10, %f44, %f45;
	selp.f32 	%f46, %f45, %f44, %p10;
	ld.global.nc.f32 	%f47, [%rd16+-4];
	setp.lt.f32 	%p11, %f46, %f47;
	selp.f32 	%f48, %f47, %f46, %p11;
	ld.global.nc.f32 	%f49, [%rd16];
	setp.lt.f32 	%p12, %f48, %f49;
	selp.f32 	%f50, %f49, %f48, %p12;
	ld.global.nc.f32 	%f51, [%rd16+4];
	setp.lt.f32 	%p13, %f50, %f51;
	selp.f32 	%f52, %f51, %f50, %p13;
	ld.global.nc.f32 	%f53, [%rd16+8];
	setp.lt.f32 	%p14, %f52, %f53;
	selp.f32 	%f54, %f53, %f52, %p14;
	ld.global.nc.f32 	%f55, [%rd16+12];
	setp.lt.f32 	%p15, %f54, %f55;
	selp.f32 	%f56, %f55, %f54, %p15;
	ld.global.nc.f32 	%f57, [%rd16+16];
	setp.lt.f32 	%p16, %f56, %f57;
	selp.f32 	%f58, %f57, %f56, %p16;
	ld.global.nc.f32 	%f59, [%rd16+20];
	setp.lt.f32 	%p17, %f58, %f59;
	selp.f32 	%f60, %f59, %f58, %p17;
	ld.global.nc.f32 	%f61, [%rd16+24];
	setp.lt.f32 	%p18, %f60, %f61;
	selp.f32 	%f62, %f61, %f60, %p18;
	ld.global.nc.f32 	%f63, [%rd16+28];
	setp.lt.f32 	%p19, %f62, %f63;
	selp.f32 	%f173, %f63, %f62, %p19;
	add.s32 	%r108, %r108, 16;
	add.s32 	%r107, %r107, 16;
	setp.eq.s32 	%p20, %r107, 0;
	@%p20 bra 	$L__BB47_5;
	bra.uni 	$L__BB47_4;
$L__BB47_5:
	setp.eq.s32 	%p21, %r4, 0;
	@%p21 bra 	$L__BB47_14;
	and.b32  	%r7, %r3, 7;
	setp.lt.u32 	%p22, %r4, 8;
	@%p22 bra 	$L__BB47_8;
	mul.wide.s32 	%rd17, %r108, 4;
	add.s64 	%rd18, %rd2, %rd17;
	ld.global.nc.f32 	%f65, [%rd18];
	setp.lt.f32 	%p23, %f173, %f65;
	selp.f32 	%f66, %f65, %f173, %p23;
	ld.global.nc.f32 	%f67, [%rd18+4];
	setp.lt.f32 	%p24, %f66, %f67;
	selp.f32 	%f68, %f67, %f66, %p24;
	ld.global.nc.f32 	%f69, [%rd18+8];
	setp.lt.f32 	%p25, %f68, %f69;
	selp.f32 	%f70, %f69, %f68, %p25;
	ld.global.nc.f32 	%f71, [%rd18+12];
	setp.lt.f32 	%p26, %f70, %f71;
	selp.f32 	%f72, %f71, %f70, %p26;
	ld.global.nc.f32 	%f73, [%rd18+16];
	setp.lt.f32 	%p27, %f72, %f73;
	selp.f32 	%f74, %f73, %f72, %p27;
	ld.global.nc.f32 	%f75, [%rd18+20];
	setp.lt.f32 	%p28, %f74, %f75;
	selp.f32 	%f76, %f75, %f74, %p28;
	ld.global.nc.f32 	%f77, [%rd18+24];
	setp.lt.f32 	%p29, %f76, %f77;
	selp.f32 	%f78, %f77, %f76, %p29;
	ld.global.nc.f32 	%f79, [%rd18+28];
	setp.lt.f32 	%p30, %f78, %f79;
	selp.f32 	%f173, %f79, %f78, %p30;
	add.s32 	%r108, %r108, 8;
$L__BB47_8:
	setp.eq.s32 	%p31, %r7, 0;
	@%p31 bra 	$L__BB47_14;
	and.b32  	%r10, %r3, 3;
	setp.lt.u32 	%p32, %r7, 4;
	@%p32 bra 	$L__BB47_11;
	mul.wide.s32 	%rd19, %r108, 4;
	add.s64 	%rd20, %rd2, %rd19;
	ld.global.nc.f32 	%f81, [%rd20];
	setp.lt.f32 	%p33, %f173, %f81;
	selp.f32 	%f82, %f81, %f173, %p33;
	ld.global.nc.f32 	%f83, [%rd20+4];
	setp.lt.f32 	%p34, %f82, %f83;
	selp.f32 	%f84, %f83, %f82, %p34;
	ld.global.nc.f32 	%f85, [%rd20+8];
	setp.lt.f32 	%p35, %f84, %f85;
	selp.f32 	%f86, %f85, %f84, %p35;
	ld.global.nc.f32 	%f87, [%rd20+12];
	setp.lt.f32 	%p36, %f86, %f87;
	selp.f32 	%f173, %f87, %f86, %p36;
	add.s32 	%r108, %r108, 4;
$L__BB47_11:
	setp.eq.s32 	%p37, %r10, 0;
	@%p37 bra 	$L__BB47_14;
	neg.s32 	%r105, %r10;
$L__BB47_13:
	.pragma "nounroll";
	mul.wide.s32 	%rd21, %r108, 4;
	add.s64 	%rd22, %rd2, %rd21;
	ld.global.nc.f32 	%f88, [%rd22];
	setp.lt.f32 	%p38, %f173, %f88;
	selp.f32 	%f173, %f88, %f173, %p38;
	add.s32 	%r108, %r108, 1;
	add.s32 	%r105, %r105, 1;
	setp.ne.s32 	%p39, %r105, 0;
	@%p39 bra 	$L__BB47_13;
$L__BB47_14:
	setp.lt.s32 	%p40, %r58, 1;
	mov.f32 	%f180, 0f322BCC77;
	@%p40 bra 	$L__BB47_47;
	mov.f64 	%fd26, 0d4005BF0A8B145769;
	{
	.reg .b32 %temp; 
	mov.b64 	{%temp, %r18}, %fd26;
	}
	and.b32  	%r19, %r58, 3;
	setp.lt.u32 	%p41, %r58, 4;
	mov.f32 	%f179, 0f00000000;
	mov.u32 	%r111, %r116;
	@%p41 bra 	$L__BB47_38;
	and.b32  	%r65, %r58, 2147483644;
	neg.s32 	%r109, %r65;
	add.s64 	%rd4, %rd2, 8;
	add.s64 	%rd5, %rd1, 8;
	mov.f32 	%f179, 0f00000000;
	mov.u32 	%r111, %r116;
$L__BB47_17:
	setp.lt.s32 	%p42, %r18, 0;
	mul.wide.s32 	%rd6, %r111, 4;
	add.s64 	%rd7, %rd4, %rd6;
	ld.global.nc.f32 	%f93, [%rd7+-8];
	sub.f32 	%f16, %f93, %f173;
	cvt.f64.f32 	%fd27, %f16;
	{
	.reg .b32 %temp; 
	mov.b64 	{%temp, %r27}, %fd27;
	}
	shr.u32 	%r66, %r27, 20;
	and.b32  	%r67, %r66, 2047;
	add.s32 	%r68, %r67, -1012;
	mov.b64 	%rd23, %fd27;
	shl.b64 	%rd24, %rd23, %r68;
	setp.eq.s64 	%p43, %rd24, -9223372036854775808;
	{ // callseq 3, 0
	.param .b64 param0;
	st.param.f64 	[param0], 0d4005BF0A8B145769;
	.param .b64 param1;
	st.param.f64 	[param1], %fd27;
	.param .b64 retval0;
	call.uni (retval0), 
	__internal_accurate_pow, 
	(
	param0, 
	param1
	);
	ld.param.f64 	%fd28, [retval0];
	} // callseq 3
	neg.f64 	%fd30, %fd28;
	selp.f64 	%fd31, %fd30, %fd28, %p43;
	selp.f64 	%fd32, %fd31, %fd28, %p42;
	cvt.rzi.f64.f64 	%fd33, %fd27;
	setp.neu.f64 	%p44, %fd33, %fd27;
	selp.f64 	%fd35, 0dFFF8000000000000, %fd32, %p44;
	selp.f64 	%fd89, %fd35, %fd32, %p42;
	add.f64 	%fd36, %fd27, 0d4005BF0A8B145769;
	{
	.reg .b32 %temp; 
	mov.b64 	{%temp, %r69}, %fd36;
	}
	and.b32  	%r70, %r69, 2146435072;
	setp.ne.s32 	%p45, %r70, 2146435072;
	@%p45 bra 	$L__BB47_22;
	setp.num.f32 	%p46, %f16, %f16;
	@%p46 bra 	$L__BB47_20;
	mov.f64 	%fd38, 0d4005BF0A8B145769;
	add.rn.f64 	%fd89, %fd38, %fd27;
	bra.uni 	$L__BB47_22;
$L__BB47_20:
	abs.f64 	%fd37, %fd27;
	setp.neu.f64 	%p47, %fd37, 0d7FF0000000000000;
	@%p47 bra 	$L__BB47_22;
	setp.lt.s32 	%p48, %r27, 0;
	selp.b32 	%r71, 0, 2146435072, %p48;
	mov.b32 	%r72, 0;
	mov.b64 	%fd89, {%r72, %r71};
$L__BB47_22:
	add.s64 	%rd8, %rd5, %rd6;
	setp.lt.s32 	%p49, %r18, 0;
	setp.eq.f32 	%p50, %f16, 0f00000000;
	cvt.rn.f32.f64 	%f94, %fd89;
	selp.f32 	%f95, 0f3F800000, %f94, %p50;
	st.global.f32 	[%rd8+-8], %f95;
	add.f32 	%f17, %f179, %f95;
	ld.global.nc.f32 	%f96, [%rd7+-4];
	sub.f32 	%f18, %f96, %f173;
	cvt.f64.f32 	%fd39, %f18;
	{
	.reg .b32 %temp; 
	mov.b64 	{%temp, %r28}, %fd39;
	}
	shr.u32 	%r73, %r28, 20;
	and.b32  	%r74, %r73, 2047;
	add.s32 	%r75, %r74, -1012;
	mov.b64 	%rd26, %fd39;
	shl.b64 	%rd27, %rd26, %r75;
	setp.eq.s64 	%p51, %rd27, -9223372036854775808;
	{ // callseq 4, 0
	.param .b64 param0;
	st.param.f64 	[param0], 0d4005BF0A8B145769;
	.param .b64 param1;
	st.param.f64 	[param1], %fd39;
	.param .b64 retval0;
	call.uni (retval0), 
	__internal_accurate_pow, 
	(
	param0, 
	param1
	);
	ld.param.f64 	%fd40, [retval0];
	} // callseq 4
	neg.f64 	%fd42, %fd40;
	selp.f64 	%fd43, %fd42, %fd40, %p51;
	selp.f64 	%fd44, %fd43, %fd40, %p49;
	cvt.rzi.f64.f64 	%fd45, %fd39;
	setp.neu.f64 	%p52, %fd45, %fd39;
	selp.f64 	%fd47, 0dFFF8000000000000, %fd44, %p52;
	selp.f64 	%fd90, %fd47, %fd44, %p49;
	add.f64 	%fd48, %fd39, 0d4005BF0A8B145769;
	{
	.reg .b32 %temp; 
	mov.b64 	{%temp, %r76}, %fd48;
	}
	and.b32  	%r77, %r76, 2146435072;
	setp.ne.s32 	%p53, %r77, 2146435072;
	@%p53 bra 	$L__BB47_27;
	setp.nan.f32 	%p54, %f18, %f18;
	@%p54 bra 	$L__BB47_26;
	abs.f64 	%fd49, %fd39;
	setp.neu.f64 	%p55, %fd49, 0d7FF0000000000000;
	@%p55 bra 	$L__BB47_27;
	setp.lt.s32 	%p56, %r28, 0;
	selp.b32 	%r78, 0, 2146435072, %p56;
	mov.b32 	%r79, 0;
	mov.b64 	%fd90, {%r79, %r78};
	bra.uni 	$L__BB47_27;
$L__BB47_26:
	mov.f64 	%fd50, 0d4005BF0A8B145769;
	add.rn.f64 	%fd90, %fd50, %fd39;
$L__BB47_27:
	setp.lt.s32 	%p57, %r18, 0;
	setp.eq.f32 	%p58, %f18, 0f00000000;
	cvt.rn.f32.f64 	%f97, %fd90;
	selp.f32 	%f98, 0f3F800000, %f97, %p58;
	st.global.f32 	[%rd8+-4], %f98;
	add.f32 	%f19, %f17, %f98;
	ld.global.nc.f32 	%f99, [%rd7];
	sub.f32 	%f20, %f99, %f173;
	cvt.f64.f32 	%fd51, %f20;
	{
	.reg .b32 %temp; 
	mov.b64 	{%temp, %r29}, %fd51;
	}
	shr.u32 	%r80, %r29, 20;
	and.b32  	%r81, %r80, 2047;
	add.s32 	%r82, %r81, -1012;
	mov.b64 	%rd29, %fd51;
	shl.b64 	%rd30, %rd29, %r82;
	setp.eq.s64 	%p59, %rd30, -9223372036854775808;
	{ // callseq 5, 0
	.param .b64 param0;
	st.param.f64 	[param0], 0d4005BF0A8B145769;
	.param .b64 param1;
	st.param.f64 	[param1], %fd51;
	.param .b64 retval0;
	call.uni (retval0), 
	__internal_accurate_pow, 
	(
	param0, 
	param1
	);
	ld.param.f64 	%fd52, [retval0];
	} // callseq 5
	neg.f64 	%fd54, %fd52;
	selp.f64 	%fd55, %fd54, %fd52, %p59;
	selp.f64 	%fd56, %fd55, %fd52, %p57;
	cvt.rzi.f64.f64 	%fd57, %fd51;
	setp.neu.f64 	%p60, %fd57, %fd51;
	selp.f64 	%fd59, 0dFFF8000000000000, %fd56, %p60;
	selp.f64 	%fd91, %fd59, %fd56, %p57;
	add.f64 	%fd60, %fd51, 0d4005BF0A8B145769;
	{
	.reg .b32 %temp; 
	mov.b64 	{%temp, %r83}, %fd60;
	}
	and.b32  	%r84, %r83, 2146435072;
	setp.ne.s32 	%p61, %r84, 2146435072;
	@%p61 bra 	$L__BB47_32;
	setp.nan.f32 	%p62, %f20, %f20;
	@%p62 bra 	$L__BB47_31;
	abs.f64 	%fd61, %fd51;
	setp.neu.f64 	%p63, %fd61, 0d7FF0000000000000;
	@%p63 bra 	$L__BB47_32;
	setp.lt.s32 	%p64, %r29, 0;
	selp.b32 	%r85, 0, 2146435072, %p64;
	mov.b32 	%r86, 0;
	mov.b64 	%fd91, {%r86, %r85};
	bra.uni 	$L__BB47_32;
$L__BB47_31:
	mov.f64 	%fd62, 0d4005BF0A8B145769;
	add.rn.f64 	%fd91, %fd62, %fd51;
$L__BB47_32:
	setp.lt.s32 	%p65, %r18, 0;
	setp.eq.f32 	%p66, %f20, 0f00000000;
	cvt.rn.f32.f64 	%f100, %fd91;
	selp.f32 	%f101, 0f3F800000, %f100, %p66;
	st.global.f32 	[%rd8], %f101;
	add.f32 	%f21, %f19, %f101;
	ld.global.nc.f32 	%f102, [%rd7+4];
	sub.f32 	%f22, %f102, %f173;
	cvt.f64.f32 	%fd63, %f22;
	{
	.reg .b32 %temp; 
	mov.b64 	{%temp, %r30}, %fd63;
	}
	shr.u32 	%r87, %r30, 20;
	and.b32  	%r88, %r87, 2047;
	add.s32 	%r89, %r88, -1012;
	mov.b64 	%rd32, %fd63;
	shl.b64 	%rd33, %rd32, %r89;
	setp.eq.s64 	%p67, %rd33, -9223372036854775808;
	{ // callseq 6, 0
	.param .b64 param0;
	st.param.f64 	[param0], 0d4005BF0A8B145769;
	.param .b64 param1;
	st.param.f64 	[param1], %fd63;
	.param .b64 retval0;
	call.uni (retval0), 
	__internal_accurate_pow, 
	(
	param0, 
	param1
	);
	ld.param.f64 	%fd64, [retval0];
	} // callseq 6
	neg.f64 	%fd66, %fd64;
	selp.f64 	%fd67, %fd66, %fd64, %p67;
	selp.f64 	%fd68, %fd67, %fd64, %p65;
	cvt.rzi.f64.f64 	%fd69, %fd63;
	setp.neu.f64 	%p68, %fd69, %fd63;
	selp.f64 	%fd71, 0dFFF8000000000000, %fd68, %p68;
	selp.f64 	%fd92, %fd71, %fd68, %p65;
	add.f64 	%fd72, %fd63, 0d4005BF0A8B145769;
	{
	.reg .b32 %temp; 
	mov.b64 	{%temp, %r90}, %fd72;
	}
	and.b32  	%r91, %r90, 2146435072;
	setp.ne.s32 	%p69, %r91, 2146435072;
	@%p69 bra 	$L__BB47_37;
	setp.nan.f32 	%p70, %f22, %f22;
	@%p70 bra 	$L__BB47_36;
	abs.f64 	%fd73, %fd63;
	setp.neu.f64 	%p71, %fd73, 0d7FF0000000000000;
	@%p71 bra 	$L__BB47_37;
	setp.lt.s32 	%p72, %r30, 0;
	selp.b32 	%r92, 0, 2146435072, %p72;
	mov.b32 	%r93, 0;
	mov.b64 	%fd92, {%r93, %r92};
	bra.uni 	$L__BB47_37;
$L__BB47_36:
	mov.f64 	%fd74, 0d4005BF0A8B145769;
	add.rn.f64 	%fd92, %fd74, %fd63;
$L__BB47_37:
	setp.eq.f32 	%p73, %f22, 0f00000000;
	cvt.rn.f32.f64 	%f103, %fd92;
	selp.f32 	%f104, 0f3F800000, %f103, %p73;
	st.global.f32 	[%rd8+4], %f104;
	add.f32 	%f179, %f21, %f104;
	add.s32 	%r111, %r111, 4;
	add.s32 	%r109, %r109, 4;
	setp.ne.s32 	%p74, %r109, 0;
	@%p74 bra 	$L__BB47_17;
$L__BB47_38:
	setp.eq.s32 	%p75, %r19, 0;
	@%p75 bra 	$L__BB47_46;
	neg.s32 	%r112, %r19;
$L__BB47_40:
	.pragma "nounroll";
	setp.lt.s32 	%p76, %r18, 0;
	mul.wide.s32 	%rd9, %r111, 4;
	add.s64 	%rd35, %rd2, %rd9;
	ld.global.nc.f32 	%f105, [%rd35];
	sub.f32 	%f27, %f105, %f173;
	cvt.f64.f32 	%fd75, %f27;
	{
	.reg .b32 %temp; 
	mov.b64 	{%temp, %r37}, %fd75;
	}
	shr.u32 	%r94, %r37, 20;
	and.b32  	%r95, %r94, 2047;
	add.s32 	%r96, %r95, -1012;
	mov.b64 	%rd36, %fd75;
	shl.b64 	%rd37, %rd36, %r96;
	setp.eq.s64 	%p77, %rd37, -9223372036854775808;
	{ // callseq 7, 0
	.param .b64 param0;
	st.param.f64 	[param0], 0d4005BF0A8B145769;
	.param .b64 param1;
	st.param.f64 	[param1], %fd75;
	.param .b64 retval0;
	call.uni (retval0), 
	__internal_accurate_pow, 
	(
	param0, 
	param1
	);
	ld.param.f64 	%fd76, [retval0];
	} // callseq 7
	neg.f64 	%fd78, %fd76;
	selp.f64 	%fd79, %fd78, %fd76, %p77;
	selp.f64 	%fd80, %fd79, %fd76, %p76;
	cvt.rzi.f64.f64 	%fd81, %fd75;
	setp.neu.f64 	%p78, %fd81, %fd75;
	selp.f64 	%fd83, 0dFFF8000000000000, %fd80, %p78;
	selp.f64 	%fd93, %fd83, %fd80, %p76;
	add.f64 	%fd84, %fd75, 0d4005BF0A8B145769;
	{
	.reg .b32 %temp; 
	mov.b64 	{%temp, %r97}, %fd84;
	}
	and.b32  	%r98, %r97, 2146435072;
	setp.ne.s32 	%p79, %r98, 2146435072;
	@%p79 bra 	$L__BB47_45;
	setp.nan.f32 	%p80, %f27, %f27;
	@%p80 bra 	$L__BB47_44;
	abs.f64 	%fd85, %fd75;
	setp.neu.f64 	%p81, %fd85, 0d7FF0000000000000;
	@%p81 bra 	$L__BB47_45;
	setp.lt.s32 	%p82, %r37, 0;
	selp.b32 	%r99, 0, 2146435072, %p82;
	mov.b32 	%r100, 0;
	mov.b64 	%fd93, {%r100, %r99};
	bra.uni 	$L__BB47_45;
$L__BB47_44:
	mov.f64 	%fd86, 0d4005BF0A8B145769;
	add.rn.f64 	%fd93, %fd86, %fd75;
$L__BB47_45:
	setp.eq.f32 	%p83, %f27, 0f00000000;
	cvt.rn.f32.f64 	%f106, %fd93;
	selp.f32 	%f107, 0f3F800000, %f106, %p83;
	add.s64 	%rd39, %rd1, %rd9;
	st.global.f32 	[%rd39], %f107;
	add.f32 	%f179, %f179, %f107;
	add.s32 	%r111, %r111, 1;
	add.s32 	%r112, %r112, 1;
	setp.ne.s32 	%p84, %r112, 0;
	@%p84 bra 	$L__BB47_40;
$L__BB47_46:
	cvt.f64.f32 	%fd87, %f179;
	add.f64 	%fd88, %fd87, 0d3E45798EE2308C3A;
	cvt.rn.f32.f64 	%f180, %fd88;
$L__BB47_47:
	setp.lt.s32 	%p85, %r58, 1;
	@%p85 bra 	$L__BB47_60;
	and.b32  	%r40, %r58, 15;
	setp.lt.u32 	%p86, %r58, 16;
	@%p86 bra 	$L__BB47_51;
	and.b32  	%r101, %r58, 2147483632;
	neg.s32 	%r114, %r101;
	add.s64 	%rd10, %rd1, 32;
$L__BB47_50:
	.pragma "nounroll";
	mul.wide.s32 	%rd40, %r116, 4;
	add.s64 	%rd41, %rd10, %rd40;
	ld.global.f32 	%f108, [%rd41+-32];
	div.rn.f32 	%f109, %f108, %f180;
	st.global.f32 	[%rd41+-32], %f109;
	ld.global.f32 	%f110, [%rd41+-28];
	div.rn.f32 	%f111, %f110, %f180;
	st.global.f32 	[%rd41+-28], %f111;
	ld.global.f32 	%f112, [%rd41+-24];
	div.rn.f32 	%f113, %f112, %f180;
	st.global.f32 	[%rd41+-24], %f113;
	ld.global.f32 	%f114, [%rd41+-20];
	div.rn.f32 	%f115, %f114, %f180;
	st.global.f32 	[%rd41+-20], %f115;
	ld.global.f32 	%f116, [%rd41+-16];
	div.rn.f32 	%f117, %f116, %f180;
	st.global.f32 	[%rd41+-16], %f117;
	ld.global.f32 	%f118, [%rd41+-12];
	div.rn.f32 	%f119, %f118, %f180;
	st.global.f32 	[%rd41+-12], %f119;
	ld.global.f32 	%f120, [%rd41+-8];
	div.rn.f32 	%f121, %f120, %f180;
	st.global.f32 	[%rd41+-8], %f121;
	ld.global.f32 	%f122, [%rd41+-4];
	div.rn.f32 	%f123, %f122, %f180;
	st.global.f32 	[%rd41+-4], %f123;
	ld.global.f32 	%f124, [%rd41];
	div.rn.f32 	%f125, %f124, %f180;
	st.global.f32 	[%rd41], %f125;
	ld.global.f32 	%f126, [%rd41+4];
	div.rn.f32 	%f127, %f126, %f180;
	st.global.f32 	[%rd41+4], %f127;
	ld.global.f32 	%f128, [%rd41+8];
	div.rn.f32 	%f129, %f128, %f180;
	st.global.f32 	[%rd41+8], %f129;
	ld.global.f32 	%f130, [%rd41+12];
	div.rn.f32 	%f131, %f130, %f180;
	st.global.f32 	[%rd41+12], %f131;
	ld.global.f32 	%f132, [%rd41+16];
	div.rn.f32 	%f133, %f132, %f180;
	st.global.f32 	[%rd41+16], %f133;
	ld.global.f32 	%f134, [%rd41+20];
	div.rn.f32 	%f135, %f134, %f180;
	st.global.f32 	[%rd41+20], %f135;
	ld.global.f32 	%f136, [%rd41+24];
	div.rn.f32 	%f137, %f136, %f180;
	st.global.f32 	[%rd41+24], %f137;
	ld.global.f32 	%f138, [%rd41+28];
	div.rn.f32 	%f139, %f138, %f180;
	st.global.f32 	[%rd41+28], %f139;
	add.s32 	%r116, %r116, 16;
	add.s32 	%r114, %r114, 16;
	setp.ne.s32 	%p87, %r114, 0;
	@%p87 bra 	$L__BB47_50;
$L__BB47_51:
	setp.eq.s32 	%p88, %r40, 0;
	@%p88 bra 	$L__BB47_60;
	and.b32  	%r47, %r58, 7;
	setp.lt.u32 	%p89, %r40, 8;
	@%p89 bra 	$L__BB47_54;
	mul.wide.s32 	%rd42, %r116, 4;
	add.s64 	%rd43, %rd1, %rd42;
	ld.global.f32 	%f140, [%rd43];
	div.rn.f32 	%f141, %f140, %f180;
	st.global.f32 	[%rd43], %f141;
	ld.global.f32 	%f142, [%rd43+4];
	div.rn.f32 	%f143, %f142, %f180;
	st.global.f32 	[%rd43+4], %f143;
	ld.global.f32 	%f144, [%rd43+8];
	div.rn.f32 	%f145, %f144, %f180;
	st.global.f32 	[%rd43+8], %f145;
	ld.global.f32 	%f146, [%rd43+12];
	div.rn.f32 	%f147, %f146, %f180;
	st.global.f32 	[%rd43+12], %f147;
	ld.global.f32 	%f148, [%rd43+16];
	div.rn.f32 	%f149, %f148, %f180;
	st.global.f32 	[%rd43+16], %f149;
	ld.global.f32 	%f150, [%rd43+20];
	div.rn.f32 	%f151, %f150, %f180;
	st.global.f32 	[%rd43+20], %f151;
	ld.global.f32 	%f152, [%rd43+24];
	div.rn.f32 	%f153, %f152, %f180;
	st.global.f32 	[%rd43+24], %f153;
	ld.global.f32 	%f154, [%rd43+28];
	div.rn.f32 	%f155, %f154, %f180;
	st.global.f32 	[%rd43+28], %f155;
	add.s32 	%r116, %r116, 8;
$L__BB47_54:
	setp.eq.s32 	%p90, %r47, 0;
	@%p90 bra 	$L__BB47_60;
	and.b32  	%r50, %r58, 3;
	setp.lt.u32 	%p91, %r47, 4;
	@%p91 bra 	$L__BB47_57;
	mul.wide.s32 	%rd44, %r116, 4;
	add.s64 	%rd45, %rd1, %rd44;
	ld.global.f32 	%f156, [%rd45];
	div.rn.f32 	%f157, %f156, %f180;
	st.global.f32 	[%rd45], %f157;
	ld.global.f32 	%f158, [%rd45+4];
	div.rn.f32 	%f159, %f158, %f180;
	st.global.f32 	[%rd45+4], %f159;
	ld.global.f32 	%f160, [%rd45+8];
	div.rn.f32 	%f161, %f160, %f180;
	st.global.f32 	[%rd45+8], %f161;
	ld.global.f32 	%f162, [%rd45+12];
	div.rn.f32 	%f163, %f162, %f180;
	st.global.f32 	[%rd45+12], %f163;
	add.s32 	%r116, %r116, 4;
$L__BB47_57:
	setp.eq.s32 	%p92, %r50, 0;
	@%p92 bra 	$L__BB47_60;
	neg.s32 	%r119, %r50;
$L__BB47_59:
	.pragma "nounroll";
	mul.wide.s32 	%rd46, %r116, 4;
	add.s64 	%rd47, %rd1, %rd46;
	ld.global.f32 	%f164, [%rd47];
	div.rn.f32 	%f165, %f164, %f180;
	st.global.f32 	[%rd47], %f165;
	add.s32 	%r116, %r116, 1;
	add.s32 	%r119, %r119, 1;
	setp.ne.s32 	%p93, %r119, 0;
	@%p93 bra 	$L__BB47_59;
$L__BB47_60:
	ret;

}
	// .globl	derSoftmax
.visible .entry derSoftmax(
	.param .u64 .ptr .align 1 derSoftmax_param_0,
	.param .u64 .ptr .align 1 derSoftmax_param_1,
	.param .u32 derSoftmax_param_2,
	.param .u64 .ptr .align 1 derSoftmax_param_3,
	.param .u32 derSoftmax_param_4
)
{
	.reg .pred 	%p<26>;
	.reg .b32 	%r<59>;
	.reg .b32 	%f<175>;
	.reg .b64 	%rd<29>;

	ld.param.u64 	%rd14, [derSoftmax_param_0];
	ld.param.u64 	%rd15, [derSoftmax_param_1];
	ld.param.u32 	%r28, [derSoftmax_param_2];
	ld.param.u64 	%rd13, [derSoftmax_param_3];
	ld.param.u32 	%r29, [derSoftmax_param_4];
	cvta.to.global.u64 	%rd1, %rd15;
	cvta.to.global.u64 	%rd2, %rd14;
	mov.u32 	%r30, %ntid.x;
	mov.u32 	%r31, %ctaid.x;
	mov.u32 	%r32, %tid.x;
	mad.lo.s32 	%r1, %r30, %r31, %r32;
	setp.ge.s32 	%p1, %r1, %r29;
	@%p1 bra 	$L__BB48_60;
	mul.lo.s32 	%r2, %r28, %r1;
	setp.lt.s32 	%p2, %r28, 1;
	@%p2 bra 	$L__BB48_60;
	and.b32  	%r3, %r28, 7;
	and.b32  	%r4, %r28, 3;
	and.b32  	%r5, %r28, 2147483640;
	and.b32  	%r6, %r28, 1;
	cvta.to.global.u64 	%rd3, %rd13;
	mov.b32 	%r48, 0;
	mov.u32 	%r49, %r2;
$L__BB48_3:
	setp.lt.u32 	%p3, %r28, 8;
	cvt.s64.s32 	%rd4, %r49;
	mul.wide.s32 	%rd16, %r49, 4;
	add.s64 	%rd5, %rd2, %rd16;
	mov.b32 	%r55, 0;
	mov.f32 	%f174, 0f00000000;
	mov.u32 	%r54, %r2;
	@%p3 bra 	$L__BB48_30;
	neg.s32 	%r50, %r48;
	mov.b32 	%r51, 0;
	mov.f32 	%f174, 0f00000000;
	mov.u32 	%r54, %r2;
$L__BB48_5:
	.pragma "nounroll";
	mul.wide.s32 	%rd6, %r54, 4;
	add.s64 	%rd17, %rd2, %rd6;
	add.s64 	%rd7, %rd17, 16;
	setp.eq.s32 	%p4, %r50, 0;
	@%p4 bra 	$L__BB48_7;
	ld.global.nc.f32 	%f150, [%rd5];
	ld.global.nc.f32 	%f81, [%rd7+-16];
	neg.f32 	%f82, %f81;
	mul.f32 	%f151, %f150, %f82;
	bra.uni 	$L__BB48_8;
$L__BB48_7:
	ld.global.nc.f32 	%f150, [%rd5];
	mov.f32 	%f83, 0f3F800000;
	sub.f32 	%f84, %f83, %f150;
	mul.f32 	%f151, %f150, %f84;
$L__BB48_8:
	add.s64 	%rd18, %rd1, %rd6;
	add.s64 	%rd8, %rd18, 16;
	ld.global.nc.f32 	%f85, [%rd18];
	fma.rn.f32 	%f8, %f151, %f85, %f174;
	add.s32 	%r36, %r51, 1;
	setp.eq.s32 	%p5, %r48, %r36;
	@%p5 bra 	$L__BB48_10;
	ld.global.nc.f32 	%f86, [%rd7+-12];
	neg.f32 	%f152, %f86;
	bra.uni 	$L__BB48_11;
$L__BB48_10:
	mov.f32 	%f87, 0f3F800000;
	sub.f32 	%f152, %f87, %f150;
$L__BB48_11:
	mul.f32 	%f88, %f150, %f152;
	ld.global.nc.f32 	%f89, [%rd8+-12];
	fma.rn.f32 	%f12, %f88, %f89, %f8;
	add.s32 	%r37, %r51, 2;
	setp.eq.s32 	%p6, %r48, %r37;
	@%p6 bra 	$L__BB48_13;
	ld.global.nc.f32 	%f90, [%rd7+-8];
	neg.f32 	%f153, %f90;
	bra.uni 	$L__BB48_14;
$L__BB48_13:
	mov.f32 	%f91, 0f3F800000;
	sub.f32 	%f153, %f91, %f150;
$L__BB48_14:
	mul.f32 	%f92, %f150, %f153;
	ld.global.nc.f32 	%f93, [%rd8+-8];
	fma.rn.f32 	%f16, %f92, %f93, %f12;
	add.s32 	%r38, %r51, 3;
	setp.eq.s32 	%p7, %r48, %r38;
	@%p7 bra 	$L__BB48_16;
	ld.global.nc.f32 	%f94, [%rd7+-4];
	neg.f32 	%f154, %f94;
	bra.uni 	$L__BB48_17;
$L__BB48_16:
	mov.f32 	%f95, 0f3F800000;
	sub.f32 	%f154, %f95, %f150;
$L__BB48_17:
	mul.f32 	%f96, %f150, %f154;
	ld.global.nc.f32 	%f97, [%rd8+-4];
	fma.rn.f32 	%f20, %f96, %f97, %f16;
	add.s32 	%r39, %r51, 4;
	setp.eq.s32 	%p8, %r48, %r39;
	@%p8 bra 	$L__BB48_19;
	ld.global.nc.f32 	%f98, [%rd7];
	neg.f32 	%f155, %f98;
	bra.uni 	$L__BB48_20;
$L__BB48_19:
	mov.f32 	%f99, 0f3F800000;
	sub.f32 	%f155, %f99, %f150;
$L__BB48_20:
	mul.f32 	%f100, %f150, %f155;
	ld.global.nc.f32 	%f101, [%rd8];
	fma.rn.f32 	%f24, %f100, %f101, %f20;
	add.s32 	%r40, %r51, 5;
	setp.eq.s32 	%p9, %r48, %r40;
	@%p9 bra 	$L__BB48_22;
	ld.global.nc.f32 	%f102, [%rd7+4];
	neg.f32 	%f156, %f102;
	bra.uni 	$L__BB48_23;
$L__BB48_22:
	mov.f32 	%f103, 0f3F800000;
	sub.f32 	%f156, %f103, %f150;
$L__BB48_23:
	mul.f32 	%f104, %f150, %f156;
	ld.global.nc.f32 	%f105, [%rd8+4];
	fma.rn.f32 	%f28, %f104, %f105, %f24;
	add.s32 	%r41, %r51, 6;
	setp.eq.s32 	%p10, %r48, %r41;
	@%p10 bra 	$L__BB48_25;
	ld.global.nc.f32 	%f106, [%rd7+8];
	neg.f32 	%f157, %f106;
	bra.uni 	$L__BB48_26;
$L__BB48_25:
	mov.f32 	%f107, 0f3F800000;
	sub.f32 	%f157, %f107, %f150;
$L__BB48_26:
	mul.f32 	%f108, %f150, %f157;
	ld.global.nc.f32 	%f109, [%rd8+8];
	fma.rn.f32 	%f32, %f108, %f109, %f28;
	add.s32 	%r42, %r51, 7;
	setp.eq.s32 	%p11, %r48, %r42;
	@%p11 bra 	$L__BB48_28;
	ld.global.nc.f32 	%f110, [%rd7+12];
	neg.f32 	%f158, %f110;
	bra.uni 	$L__BB48_29;
$L__BB48_28:
	mov.f32 	%f111, 0f3F800000;
	sub.f32 	%f158, %f111, %f150;
$L__BB48_29:
	mul.f32 	%f112, %f150, %f158;
	ld.global.nc.f32 	%f113, [%rd8+12];
	fma.rn.f32 	%f174, %f112, %f113, %f32;
	add.s32 	%r51, %r51, 8;
	add.s32 	%r54, %r54, 8;
	add.s32 	%r50, %r50, 8;
	setp.ne.s32 	%p12, %r51, %r5;
	mov.u32 	%r55, %r5;
	@%p12 bra 	$L__BB48_5;
$L__BB48_30:
	setp.eq.s32 	%p13, %r3, 0;
	@%p13 bra 	$L__BB48_59;
	add.s32 	%r43, %r3, -1;
	setp.lt.u32 	%p14, %r43, 3;
	@%p14 bra 	$L__BB48_45;
	setp.eq.s32 	%p15, %r48, %r55;
	mul.wide.s32 	%rd19, %r54, 4;
	add.s64 	%rd9, %rd2, %rd19;
	@%p15 bra 	$L__BB48_34;
	ld.global.nc.f32 	%f161, [%rd5];
	ld.global.nc.f32 	%f115, [%rd9];
	neg.f32 	%f116, %f115;
	mul.f32 	%f162, %f161, %f116;
	bra.uni 	$L__BB48_35;
$L__BB48_34:
	ld.global.nc.f32 	%f161, [%rd5];
	mov.f32 	%f117, 0f3F800000;
	sub.f32 	%f118, %f117, %f161;
	mul.f32 	%f162, %f161, %f118;
$L__BB48_35:
	add.s64 	%rd10, %rd1, %rd19;
	ld.global.nc.f32 	%f119, [%rd10];
	fma.rn.f32 	%f45, %f162, %f119, %f174;
	add.s32 	%r44, %r55, 1;
	setp.eq.s32 	%p16, %r48, %r44;
	@%p16 bra 	$L__BB48_37;
	ld.global.nc.f32 	%f120, [%rd9+4];
	neg.f32 	%f163, %f120;
	bra.uni 	$L__BB48_38;
$L__BB48_37:
	mov.f32 	%f121, 0f3F800000;
	sub.f32 	%f163, %f121, %f161;
$L__BB48_38:
	mul.f32 	%f122, %f161, %f163;
	ld.global.nc.f32 	%f123, [%rd10+4];
	fma.rn.f32 	%f49, %f122, %f123, %f45;
	add.s32 	%r45, %r55, 2;
	setp.eq.s32 	%p17, %r48, %r45;
	@%p17 bra 	$L__BB48_40;
	ld.global.nc.f32 	%f124, [%rd9+8];
	neg.f32 	%f164, %f124;
	bra.uni 	$L__BB48_41;
$L__BB48_40:
	mov.f32 	%f125, 0f3F800000;
	sub.f32 	%f164, %f125, %f161;
$L__BB48_41:
	mul.f32 	%f126, %f161, %f164;
	ld.global.nc.f32 	%f127, [%rd10+8];
	fma.rn.f32 	%f53, %f126, %f127, %f49;
	add.s32 	%r46, %r55, 3;
	setp.eq.s32 	%p18, %r48, %r46;
	@%p18 bra 	$L__BB48_43;
	ld.global.nc.f32 	%f128, [%rd9+12];
	neg.f32 	%f165, %f128;
	bra.uni 	$L__BB48_44;
$L__BB48_43:
	mov.f32 	%f129, 0f3F800000;
	sub.f32 	%f165, %f129, %f161;
$L__BB48_44:
	mul.f32 	%f130, %f161, %f165;
	ld.global.nc.f32 	%f131, [%rd10+12];
	fma.rn.f32 	%f174, %f130, %f131, %f53;
	add.s32 	%r54, %r54, 4;
	add.s32 	%r55, %r55, 4;
$L__BB48_45:
	setp.eq.s32 	%p19, %r4, 0;
	@%p19 bra 	$L__BB48_59;
	setp.eq.s32 	%p20, %r4, 1;
	@%p20 bra 	$L__BB48_54;
	setp.eq.s32 	%p21, %r48, %r55;
	mul.wide.s32 	%rd21, %r54, 4;
	add.s64 	%rd11, %rd2, %rd21;
	@%p21 bra 	$L__BB48_49;
	ld.global.nc.f32 	%f168, [%rd5];
	ld.global.nc.f32 	%f133, [%rd11];
	neg.f32 	%f134, %f133;
	mul.f32 	%f169, %f168, %f134;
	bra.uni 	$L__BB48_50;
$L__BB48_49:
	ld.global.nc.f32 	%f168, [%rd5];
	mov.f32 	%f135, 0f3F800000;
	sub.f32 	%f136, %f135, %f168;
	mul.f32 	%f169, %f168, %f136;
$L__BB48_50:
	add.s64 	%rd12, %rd1, %rd21;
	ld.global.nc.f32 	%f137, [%rd12];
	fma.rn.f32 	%f66, %f169, %f137, %f174;
	add.s32 	%r47, %r55, 1;
	setp.eq.s32 	%p22, %r48, %r47;
	@%p22 bra 	$L__BB48_52;
	ld.global.nc.f32 	%f138, [%rd11+4];
	neg.f32 	%f170, %f138;
	bra.uni 	$L__BB48_53;
$L__BB48_52:
	mov.f32 	%f139, 0f3F800000;
	sub.f32 	%f170, %f139, %f168;
$L__BB48_53:
	mul.f32 	%f140, %f168, %f170;
	ld.global.nc.f32 	%f141, [%rd12+4];
	fma.rn.f32 	%f174, %f140, %f141, %f66;
	add.s32 	%r54, %r54, 2;
	add.s32 	%r55, %r55, 2;
$L__BB48_54:
	setp.eq.s32 	%p23, %r6, 0;
	@%p23 bra 	$L__BB48_59;
	setp.eq.s32 	%p24, %r48, %r55;
	@%p24 bra 	$L__BB48_57;
	ld.global.nc.f32 	%f142, [%rd5];
	mul.wide.s32 	%rd23, %r54, 4;
	add.s64 	%rd24, %rd2, %rd23;
	ld.global.nc.f32 	%f143, [%rd24];
	neg.f32 	%f144, %f143;
	mul.f32 	%f173, %f142, %f144;
	bra.uni 	$L__BB48_58;
$L__BB48_57:
	ld.global.nc.f32 	%f145, [%rd5];
	mov.f32 	%f146, 0f3F800000;
	sub.f32 	%f147, %f146, %f145;
	mul.f32 	%f173, %f145, %f147;
$L__BB48_58:
	mul.wide.s32 	%rd25, %r54, 4;
	add.s64 	%rd26, %rd1, %rd25;
	ld.global.nc.f32 	%f148, [%rd26];
	fma.rn.f32 	%f174, %f173, %f148, %f174;
$L__BB48_59:
	shl.b64 	%rd27, %rd4, 2;
	add.s64 	%rd28, %rd3, %rd27;
	st.global.f32 	[%rd28], %f174;
	add.s32 	%r48, %r48, 1;
	add.s32 	%r49, %r49, 1;
	setp.ne.s32 	%p25, %r48, %r28;
	@%p25 bra 	$L__BB48_3;
$L__BB48_60:
	ret;

}
.func  (.param .b64 func_retval0) __internal_accurate_pow(
	.param .b64 __internal_accurate_pow_param_0,
	.param .b64 __internal_accurate_pow_param_1
)
{
	.reg .pred 	%p<8>;
	.reg .b32 	%r<49>;
	.reg .b32 	%f<3>;
	.reg .b64 	%fd<109>;

	ld.param.f64 	%fd10, [__internal_accurate_pow_param_0];
	ld.param.f64 	%fd11, [__internal_accurate_pow_param_1];
	{
	.reg .b32 %temp; 
	mov.b64 	{%temp, %r46}, %fd10;
	}
	{
	.reg .b32 %temp; 
	mov.b64 	{%r45, %temp}, %fd10;
	}
	shr.u32 	%r47, %r46, 20;
	setp.gt.u32 	%p1, %r46, 1048575;
	@%p1 bra 	$L__BB49_2;
	mul.f64 	%fd12, %fd10, 0d4350000000000000;
	{
	.reg .b32 %temp; 
	mov.b64 	{%temp, %r46}, %fd12;
	}
	{
	.reg .b32 %temp; 
	mov.b64 	{%r45, %temp}, %fd12;
	}
	shr.u32 	%r16, %r46, 20;
	add.s32 	%r47, %r16, -54;
$L__BB49_2:
	add.s32 	%r48, %r47, -1023;
	and.b32  	%r17, %r46, -2146435073;
	or.b32  	%r18, %r17, 1072693248;
	mov.b64 	%fd107, {%r45, %r18};
	setp.lt.u32 	%p2, %r18, 1073127583;
	@%p2 bra 	$L__BB49_4;
	{
	.reg .b32 %temp; 
	mov.b64 	{%r19, %temp}, %fd107;
	}
	{
	.reg .b32 %temp; 
	mov.b64 	{%temp, %r20}, %fd107;
	}
	add.s32 	%r21, %r20, -1048576;
	mov.b64 	%fd107, {%r19, %r21};
	add.s32 	%r48, %r47, -1022;
$L__BB49_4:
	add.f64 	%fd13, %fd107, 0dBFF0000000000000;
	add.f64 	%fd14, %fd107, 0d3FF0000000000000;
	rcp.approx.ftz.f64 	%fd15, %fd14;
	neg.f64 	%fd16, %fd14;
	fma.rn.f64 	%fd17, %fd16, %fd15, 0d3FF0000000000000;
	fma.rn.f64 	%fd18, %fd17, %fd17, %fd17;
	fma.rn.f64 	%fd19, %fd18, %fd15, %fd15;
	mul.f64 	%fd20, %fd13, %fd19;
	fma.rn.f64 	%fd21, %fd13, %fd19, %fd20;
	mul.f64 	%fd22, %fd21, %fd21;
	fma.rn.f64 	%fd23, %fd22, 0d3EB0F5FF7D2CAFE2, 0d3ED0F5D241AD3B5A;
	fma.rn.f64 	%fd24, %fd23, %fd22, 0d3EF3B20A75488A3F;
	fma.rn.f64 	%fd25, %fd24, %fd22, 0d3F1745CDE4FAECD5;
	fma.rn.f64 	%fd26, %fd25, %fd22, 0d3F3C71C7258A578B;
	fma.rn.f64 	%fd27, %fd26, %fd22, 0d3F6249249242B910;
	fma.rn.f64 	%fd28, %fd27, %fd22, 0d3F89999999999DFB;
	sub.f64 	%fd29, %fd13, %fd21;
	add.f64 	%fd30, %fd29, %fd29;
	neg.f64 	%fd31, %fd21;
	fma.rn.f64 	%fd32, %fd31, %fd13, %fd30;
	mul.f64 	%fd33, %fd19, %fd32;
	fma.rn.f64 	%fd34, %fd22, %fd28, 0d3FB5555555555555;
	mov.f64 	%fd35, 0d3FB5555555555555;
	sub.f64 	%fd36, %fd35, %fd34;
	fma.rn.f64 	%fd37, %fd22, %fd28, %fd36;
	add.f64 	%fd38, %fd37, 0dBC46A4CB00B9E7B0;
	add.f64 	%fd39, %fd34, %fd38;
	sub.f64 	%fd40, %fd34, %fd39;
	add.f64 	%fd41, %fd38, %fd40;
	mul.rn.f64 	%fd42, %fd21, %fd21;
	neg.f64 	%fd43, %fd42;
	fma.rn.f64 	%fd44, %fd21, %fd21, %fd43;
	{
	.reg .b32 %temp; 
	mov.b64 	{%r22, %temp}, %fd33;
	}
	{
	.reg .b32 %temp; 
	mov.b64 	{%temp, %r23}, %fd33;
	}
	add.s32 	%r24, %r23, 1048576;
	mov.b64 	%fd45, {%r22, %r24};
	fma.rn.f64 	%fd46, %fd21, %fd45, %fd44;
	mul.rn.f64 	%fd47, %fd42, %fd21;
	neg.f64 	%fd48, %fd47;
	fma.rn.f64 	%fd49, %fd42, %fd21, %fd48;
	fma.rn.f64 	%fd50, %fd42, %fd33, %fd49;
	fma.rn.f64 	%fd51, %fd46, %fd21, %fd50;
	mul.rn.f64 	%fd52, %fd39, %fd47;
	neg.f64 	%fd53, %fd52;
	fma.rn.f64 	%fd54, %fd39, %fd47, %fd53;
	fma.rn.f64 	%fd55, %fd39, %fd51, %fd54;
	fma.rn.f64 	%fd56, %fd41, %fd47, %fd55;
	add.f64 	%fd57, %fd52, %fd56;
	sub.f64 	%fd58, %fd52, %fd57;
	add.f64 	%fd59, %fd56, %fd58;
	add.f64 	%fd60, %fd21, %fd57;
	sub.f64 	%fd61, %fd21, %fd60;
	add.f64 	%fd62, %fd57, %fd61;
	add.f64 	%fd63, %fd59, %fd62;
	add.f64 	%fd64, %fd33, %fd63;
	add.f64 	%fd65, %fd60, %fd64;
	sub.f64 	%fd66, %fd60, %fd65;
	add.f64 	%fd67, %fd64, %fd66;
	xor.b32  	%r25, %r48, -2147483648;
	mov.b32 	%r26, 1127219200;
	mov.b64 	%fd68, {%r25, %r26};
	mov.b32 	%r27, -2147483648;
	mov.b64 	%fd69, {%r27, %r26};
	sub.f64 	%fd70, %fd68, %fd69;
	fma.rn.f64 	%fd71, %fd70, 0d3FE62E42FEFA39EF, %fd65;
	fma.rn.f64 	%fd72, %fd70, 0dBFE62E42FEFA39EF, %fd71;
	sub.f64 	%fd73, %fd72, %fd65;
	sub.f64 	%fd74, %fd67, %fd73;
	fma.rn.f64 	%fd75, %fd70, 0d3C7ABC9E3B39803F, %fd74;
	add.f64 	%fd76, %fd71, %fd75;
	sub.f64 	%fd77, %fd71, %fd76;
	add.f64 	%fd78, %fd75, %fd77;
	{
	.reg .b32 %temp; 
	mov.b64 	{%temp, %r28}, %fd11;
	}
	{
	.reg .b32 %temp; 
	mov.b64 	{%r29, %temp}, %fd11;
	}
	shl.b32 	%r30, %r28, 1;
	setp.gt.u32 	%p3, %r30, -33554433;
	and.b32  	%r31, %r28, -15728641;
	selp.b32 	%r32, %r31, %r28, %p3;
	mov.b64 	%fd79, {%r29, %r32};
	mul.rn.f64 	%fd80, %fd76, %fd79;
	neg.f64 	%fd81, %fd80;
	fma.rn.f64 	%fd82, %fd76, %fd79, %fd81;
	fma.rn.f64 	%fd83, %fd78, %fd79, %fd82;
	add.f64 	%fd4, %fd80, %fd83;
	sub.f64 	%fd84, %fd80, %fd4;
	add.f64 	%fd5, %fd83, %fd84;
	fma.rn.f64 	%fd85, %fd4, 0d3FF71547652B82FE, 0d4338000000000000;
	{
	.reg .b32 %temp; 
	mov.b64 	{%r13, %temp}, %fd85;
	}
	mov.f64 	%fd86, 0dC338000000000000;
	add.rn.f64 	%fd87, %fd85, %fd86;
	fma.rn.f64 	%fd88, %fd87, 0dBFE62E42FEFA39EF, %fd4;
	fma.rn.f64 	%fd89, %fd87, 0dBC7ABC9E3B39803F, %fd88;
	fma.rn.f64 	%fd90, %fd89, 0d3E5ADE1569CE2BDF, 0d3E928AF3FCA213EA;
	fma.rn.f64 	%fd91, %fd90, %fd89, 0d3EC71DEE62401315;
	fma.rn.f64 	%fd92, %fd91, %fd89, 0d3EFA01997C89EB71;
	fma.rn.f64 	%fd93, %fd92, %fd89, 0d3F2A01A014761F65;
	fma.rn.f64 	%fd94, %fd93, %fd89, 0d3F56C16C1852B7AF;
	fma.rn.f64 	%fd95, %fd94, %fd89, 0d3F81111111122322;
	fma.rn.f64 	%fd96, %fd95, %fd89, 0d3FA55555555502A1;
	fma.rn.f64 	%fd97, %fd96, %fd89, 0d3FC5555555555511;
	fma.rn.f64 	%fd98, %fd97, %fd89, 0d3FE000000000000B;
	fma.rn.f64 	%fd99, %fd98, %fd89, 0d3FF0000000000000;
	fma.rn.f64 	%fd100, %fd99, %fd89, 0d3FF0000000000000;
	{
	.reg .b32 %temp; 
	mov.b64 	{%r14, %temp}, %fd100;
	}
	{
	.reg .b32 %temp; 
	mov.b64 	{%temp, %r15}, %fd100;
	}
	shl.b32 	%r33, %r13, 20;
	add.s32 	%r34, %r33, %r15;
	mov.b64 	%fd108, {%r14, %r34};
	{
	.reg .b32 %temp; 
	mov.b64 	{%temp, %r35}, %fd4;
	}
	mov.b32 	%f2, %r35;
	abs.f32 	%f1, %f2;
	setp.lt.f32 	%p4, %f1, 0f4086232B;
	@%p4 bra 	$L__BB49_7;
	setp.lt.f64 	%p5, %fd4, 0d0000000000000000;
	add.f64 	%fd101, %fd4, 0d7FF0000000000000;
	selp.f64 	%fd108, 0d0000000000000000, %fd101, %p5;
	setp.geu.f32 	%p6, %f1, 0f40874800;
	@%p6 bra 	$L__BB49_7;
	shr.u32 	%r36, %r13, 31;
	add.s32 	%r37, %r13, %r36;
	shr.s32 	%r38, %r37, 1;
	shl.b32 	%r39, %r38, 20;
	add.s32 	%r40, %r15, %r39;
	mov.b64 	%fd102, {%r14, %r40};
	sub.s32 	%r41, %r13, %r38;
	shl.b32 	%r42, %r41, 20;
	add.s32 	%r43, %r42, 1072693248;
	mov.b32 	%r44, 0;
	mov.b64 	%fd103, {%r44, %r43};
	mul.f64 	%fd108, %fd103, %fd102;
$L__BB49_7:
	abs.f64 	%fd104, %fd108;
	setp.eq.f64 	%p7, %fd104, 0d7FF0000000000000;
	fma.rn.f64 	%fd105, %fd108, %fd5, %fd108;
	selp.f64 	%fd106, %fd108, %fd105, %p7;
	st.param.f64 	[func_retval0], %fd106;
	ret;

}


// ===== COMPILED SASS (sm_100) =====

	.target	sm_100

	.elftype	@"ET_EXEC"


//--------------------- .note.nv.tkinfo           --------------------------
	.section	.note.nv.tkinfo,"",@"SHT_NOTE"
	.sectionflags	@"SHF_NOTE_NV_TKINFO"
	.tkinfo
        /*0018*/ 	.word	0x00000002
        /*0030*/ 	.string	""
        /*0030*/ 	.string	"ptxas"
        /*0030*/ 	.string	"Cuda compilation tools, release 13.0, V13.0.88"
        /*0030*/ 	.string	"Build cuda_13.0.r13.0/compiler.36424714_0"
        /*0030*/ 	.string	"-arch sm_100 -m 64 "



//--------------------- .note.nv.cuinfo           --------------------------
	.section	.note.nv.cuinfo,"",@"SHT_NOTE"
	.sectionflags	@"SHF_NOTE_NV_CUINFO"
        /*0018*/ 	.short	0x0002
        /*001a*/ 	.short	0x0064
        /*001c*/ 	.short	0x0082
	.zero		2


//--------------------- .nv.info                  --------------------------
	.section	.nv.info,"",@"SHT_CUDA_INFO"
	.align	4


	//----- nvinfo : EIATTR_REGCOUNT
	.align		4
        /*0000*/ 	.byte	0x04, 0x2f
        /*0002*/ 	.short	(.L_1 - .L_0)
	.align		4
.L_0:
        /*0004*/ 	.word	index@(fill)
        /*0008*/ 	.word	0x0000000a


	//----- nvinfo : EIATTR_FRAME_SIZE
	.align		4
.L_1:
        /*000c*/ 	.byte	0x04, 0x11
        /*000e*/ 	.short	(.L_3 - .L_2)
	.align		4
.L_2:
        /*0010*/ 	.word	index@(fill)
        /*0014*/ 	.word	0x00000000


	//----- nvinfo : EIATTR_REGCOUNT
	.align		4
.L_3:
        /*0018*/ 	.byte	0x04, 0x2f
        /*001a*/ 	.short	(.L_5 - .L_4)
	.align		4
.L_4:
        /*001c*/ 	.word	index@(gelu)
        /*0020*/ 	.word	0x0000001e


	//----- nvinfo : EIATTR_FRAME_SIZE
	.align		4
.L_5:
        /*0024*/ 	.byte	0x04, 0x11
        /*0026*/ 	.short	(.L_7 - .L_6)
	.align		4
.L_6:
        /*0028*/ 	.word	index@($gelu$__internal_accurate_pow)
        /*002c*/ 	.word	0x00000000


	//----- nvinfo : EIATTR_FRAME_SIZE
	.align		4
.L_7:
        /*0030*/ 	.byte	0x04, 0x11
        /*0032*/ 	.short	(.L_9 - .L_8)
	.align		4
.L_8:
        /*0034*/ 	.word	index@(gelu)
        /*0038*/ 	.word	0x00000000


	//----- nvinfo : EIATTR_REGCOUNT
	.align		4
.L_9:
        /*003c*/ 	.byte	0x04, 0x2f
        /*003e*/ 	.short	(.L_11 - .L_10)
	.align		4
.L_10:
        /*0040*/ 	.word	index@(set)
        /*0044*/ 	.word	0x00000008


	//----- nvinfo : EIATTR_FRAME_SIZE
	.align		4
.L_11:
        /*0048*/ 	.byte	0x04, 0x11
        /*004a*/ 	.short	(.L_13 - .L_12)
	.align		4
.L_12:
        /*004c*/ 	.word	index@(set)
        /*0050*/ 	.word	0x00000000


	//----- nvinfo : EIATTR_REGCOUNT
	.align		4
.L_13:
        /*0054*/ 	.byte	0x04, 0x2f
        /*0056*/ 	.short	(.L_15 - .L_14)
	.align		4
.L_14:
        /*0058*/ 	.word	index@(multiplyIndex)
        /*005c*/ 	.word	0x00000008


	//----- nvinfo : EIATTR_FRAME_SIZE
	.align		4
.L_15:
        /*0060*/ 	.byte	0x04, 0x11
        /*0062*/ 	.short	(.L_17 - .L_16)
	.align		4
.L_16:
        /*0064*/ 	.word	index@(multiplyIndex)
        /*0068*/ 	.word	0x00000000


	//----- nvinfo : EIATTR_REGCOUNT
	.align		4
.L_17:
        /*006c*/ 	.byte	0x04, 0x2f
        /*006e*/ 	.short	(.L_19 - .L_18)
	.align		4
.L_18:
        /*0070*/ 	.word	index@(imageVector)
        /*0074*/ 	.word	0x00000020


	//----- nvinfo : EIATTR_FRAME_SIZE
	.align		4
.L_19:
        /*0078*/ 	.byte	0x04, 0x11
        /*007a*/ 	.short	(.L_21 - .L_20)
	.align		4
.L_20:
        /*007c*/ 	.word	index@(imageVector)
        /*0080*/ 	.word	0x00000000


	//----- nvinfo : EIATTR_REGCOUNT
	.align		4
.L_21:
        /*0084*/ 	.byte	0x04, 0x2f
        /*0086*/ 	.short	(.L_23 - .L_22)
	.align		4
.L_22:
        /*0088*/ 	.word	index@(backImageVector)
        /*008c*/ 	.word	0x00000020


	//----- nvinfo : EIATTR_FRAME_SIZE
	.align		4
.L_23:
        /*0090*/ 	.byte	0x04, 0x11
        /*0092*/ 	.short	(.L_25 - .L_24)
	.align		4
.L_24:
        /*0094*/ 	.word	index@(backImageVector)
        /*0098*/ 	.word	0x00000000


	//----- nvinfo : EIATTR_REGCOUNT
	.align		4
.L_25:
        /*009c*/ 	.byte	0x04, 0x2f
        /*009e*/ 	.short	(.L_27 - .L_26)
	.align		4
.L_26:
        /*00a0*/ 	.word	index@(add3)
        /*00a4*/ 	.word	0x0000000c


	//----- nvinfo : EIATTR_FRAME_SIZE
	.align		4
.L_27:
        /*00a8*/ 	.byte	0x04, 0x11
        /*00aa*/ 	.short	(.L_29 - .L_28)
	.align		4
.L_28:
        /*00ac*/ 	.word	index@(add3)
        /*00b0*/ 	.word	0x00000000


	//----- nvinfo : EIATTR_REGCOUNT
	.align		4
.L_29:
        /*00b4*/ 	.byte	0x04, 0x2f
        /*00b6*/ 	.short	(.L_31 - .L_30)
	.align		4
.L_30:
        /*00b8*/ 	.word	index@(dot_VectorAndMatrix)
        /*00bc*/ 	.word	0x00000010


	//----- nvinfo : EIATTR_FRAME_SIZE
	.align		4
.L_31:
        /*00c0*/ 	.byte	0x04, 0x11
        /*00c2*/ 	.short	(.L_33 - .L_32)
	.align		4
.L_32:
        /*00c4*/ 	.word	index@(dot_VectorAndMatrix)
        /*00c8*/ 	.word	0x00000000


	//----- nvinfo : EIATTR_REGCOUNT
	.align		4
.L_33:
        /*00cc*/ 	.byte	0x04, 0x2f
        /*00ce*/ 	.short	(.L_35 - .L_34)
	.align		4
.L_34:
        /*00d0*/ 	.word	index@(dotT_VectorAndMatrix)
        /*00d4*/ 	.word	0x00000010


	//----- nvinfo : EIATTR_FRAME_SIZE
	.align		4
.L_35:
        /*00d8*/ 	.byte	0x04, 0x11
        /*00da*/ 	.short	(.L_37 - .L_36)
	.align		4
.L_36:
        /*00dc*/ 	.word	index@(dotT_VectorAndMatrix)
        /*00e0*/ 	.word	0x00000000


	//----- nvinfo : EIATTR_REGCOUNT
	.align		4
.L_37:
        /*00e4*/ 	.byte	0x04, 0x2f
        /*00e6*/ 	.short	(.L_39 - .L_38)
	.align		4
.L_38:
        /*00e8*/ 	.word	index@(derivativeWeight)
        /*00ec*/ 	.word	0x00000010


	//----- nvinfo : EIATTR_FRAME_SIZE
	.align		4
.L_39:
        /*00f0*/ 	.byte	0x04, 0x11
        /*00f2*/ 	.short	(.L_41 - .L_40)
	.align		4
.L_40:
        /*00f4*/ 	.word	index@(derivativeWeight)
        /*00f8*/ 	.word	0x00000000


	//----- nvinfo : EIATTR_REGCOUNT
	.align		4
.L_41:
        /*00fc*/ 	.byte	0x04, 0x2f
        /*00fe*/ 	.short	(.L_43 - .L_42)
	.align		4
.L_42:
        /*0100*/ 	.word	index@(findMean_part)
        /*0104*/ 	.word	0x0000000c


	//----- nvinfo : EIATTR_FRAME_SIZE
	.align		4
.L_43:
        /*0108*/ 	.byte	0x04, 0x11
        /*010a*/ 	.short	(.L_45 - .L_44)
	.align		4
.L_44:
        /*010c*/ 	.word	index@(findMean_part)
        /*0110*/ 	.word	0x00000000


	//----- nvinfo : EIATTR_REGCOUNT
	.align		4
.L_45:
        /*0114*/ 	.byte	0x04, 0x2f
        /*0116*/ 	.short	(.L_47 - .L_46)
	.align		4
.L_46:
        /*0118*/ 	.word	index@(generateErrorNorm)
        /*011c*/ 	.word	0x0000000c


	//----- nvinfo : EIATTR_FRAME_SIZE
	.align		4
.L_47:
        /*0120*/ 	.byte	0x04, 0x11
        /*0122*/ 	.short	(.L_49 - .L_48)
	.align		4
.L_48:
        /*0124*/ 	.word	index@(generateErrorNorm)
        /*0128*/ 	.word	0x00000000


	//----- nvinfo : EIATTR_REGCOUNT
	.align		4
.L_49:
        /*012c*/ 	.byte	0x04, 0x2f
        /*012e*/ 	.short	(.L_51 - .L_50)
	.align		4
.L_50:
        /*0130*/ 	.word	index@(derVar_part_2)
        /*0134*/ 	.word	0x00000010


	//----- nvinfo : EIATTR_FRAME_SIZE
	.align		4
.L_51:
        /*0138*/ 	.byte	0x04, 0x11
        /*013a*/ 	.short	(.L_53 - .L_52)
	.align		4
.L_52:
        /*013c*/ 	.word	index@(derVar_part_2)
        /*0140*/ 	.word	0x00000000


	//----- nvinfo : EIATTR_REGCOUNT
	.align		4
.L_53:
        /*0144*/ 	.byte	0x04, 0x2f
        /*0146*/ 	.short	(.L_55 - .L_54)
	.align		4
.L_54:
        /*0148*/ 	.word	index@(derMean_part_2)
        /*014c*/ 	.word	0x00000014


	//----- nvinfo : EIATTR_FRAME_SIZE
	.align		4
.L_55:
        /*0150*/ 	.byte	0x04, 0x11
        /*0152*/ 	.short	(.L_57 - .L_56)
	.align		4
.L_56:
        /*0154*/ 	.word	index@(derMean_part_2)
        /*0158*/ 	.word	0x00000000


	//----- nvinfo : EIATTR_REGCOUNT
	.align		4
.L_57:
        /*015c*/ 	.byte	0x04, 0x2f
        /*015e*/ 	.short	(.L_59 - .L_58)
	.align		4
.L_58:
        /*0160*/ 	.word	index@(derNorm_part_2)
        /*0164*/ 	.word	0x00000012


	//----- nvinfo : EIATTR_FRAME_SIZE
	.align		4
.L_59:
        /*0168*/ 	.byte	0x04, 0x11
        /*016a*/ 	.short	(.L_61 - .L_60)
	.align		4
.L_60:
        /*016c*/ 	.word	index@(derNorm_part_2)
        /*0170*/ 	.word	0x00000000


	//----- nvinfo : EIATTR_REGCOUNT
	.align		4
.L_61:
        /*0174*/ 	.byte	0x04, 0x2f
        /*0176*/ 	.short	(.L_63 - .L_62)
	.align		4
.L_62:
        /*0178*/ 	.word	index@(derivativeWeight_2)
        /*017c*/ 	.word	0x00000014


	//----- nvinfo : EIATTR_FRAME_SIZE
	.align		4
.L_63:
        /*0180*/ 	.byte	0x04, 0x11
        /*0182*/ 	.short	(.L_65 - .L_64)
	.align		4
.L_64:
        /*0184*/ 	.word	index@($__internal_13_$__cuda_sm3x_div_rn_noftz_f32_slowpath)
        /*0188*/ 	.word	0x00000000


	//----- nvinfo : EIATTR_FRAME_SIZE
	.align		4
.L_65:
        /*018c*/ 	.byte	0x04, 0x11
        /*018e*/ 	.short	(.L_67 - .L_66)
	.align		4
.L_66:
        /*0190*/ 	.word	index@(derivativeWeight_2)
        /*0194*/ 	.word	0x00000000


	//----- nvinfo : EIATTR_REGCOUNT
	.align		4
.L_67:
        /*0198*/ 	.byte	0x04, 0x2f
        /*019a*/ 	.short	(.L_69 - .L_68)
	.align		4
.L_68:
        /*019c*/ 	.word	index@(findVariance_part)
        /*01a0*/ 	.word	0x0000000e


	//----- nvinfo : EIATTR_FRAME_SIZE
	.align		4
.L_69:
        /*01a4*/ 	.byte	0x04, 0x11
        /*01a6*/ 	.short	(.L_71 - .L_70)
	.align		4
.L_70:
        /*01a8*/ 	.word	index@(findVariance_part)
        /*01ac*/ 	.word	0x00000000


	//----- nvinfo : EIATTR_REGCOUNT
	.align		4
.L_71:
        /*01b0*/ 	.byte	0x04, 0x2f
        /*01b2*/ 	.short	(.L_73 - .L_72)
	.align		4
.L_72:
        /*01b4*/ 	.word	index@(normalization_part_2)
        /*01b8*/ 	.word	0x00000010


	//----- nvinfo : EIATTR_FRAME_SIZE
	.align		4
.L_73:
        /*01bc*/ 	.byte	0x04, 0x11
        /*01be*/ 	.short	(.L_75 - .L_74)
	.align		4
.L_74:
        /*01c0*/ 	.word	index@($__internal_12_$__cuda_sm3x_div_rn_noftz_f32_slowpath)
        /*01c4*/ 	.word	0x00000000


	//----- nvinfo : EIATTR_FRAME_SIZE
	.align		4
.L_75:
        /*01c8*/ 	.byte	0x04, 0x11
        /*01ca*/ 	.short	(.L_77 - .L_76)
	.align		4
.L_76:
        /*01cc*/ 	.word	index@(normalization_part_2)
        /*01d0*/ 	.word	0x00000000


	//----- nvinfo : EIATTR_REGCOUNT
	.align		4
.L_77:
        /*01d4*/ 	.byte	0x04, 0x2f
        /*01d6*/ 	.short	(.L_79 - .L_78)
	.align		4
.L_78:
        /*01d8*/ 	.word	index@(add_NNMatrix)
        /*01dc*/ 	.word	0x0000000c


	//----- nvinfo : EIATTR_FRAME_SIZE
	.align		4
.L_79:
        /*01e0*/ 	.byte	0x04, 0x11
        /*01e2*/ 	.short	(.L_81 - .L_80)
	.align		4
.L_80:
        /*01e4*/ 	.word	index@(add_NNMatrix)
        /*01e8*/ 	.word	0x00000000


	//----- nvinfo : EIATTR_REGCOUNT
	.align		4
.L_81:
        /*01ec*/ 	.byte	0x04, 0x2f
        /*01ee*/ 	.short	(.L_83 - .L_82)
	.align		4
.L_82:
        /*01f0*/ 	.word	index@(reverse)
        /*01f4*/ 	.word	0x00000004


	//----- nvinfo : EIATTR_FRAME_SIZE
	.align		4
.L_83:
        /*01f8*/ 	.byte	0x04, 0x11
        /*01fa*/ 	.short	(.L_85 - .L_84)
	.align		4
.L_84:
        /*01fc*/ 	.word	index@(reverse)
        /*0200*/ 	.word	0x00000000


	//----- nvinfo : EIATTR_REGCOUNT
	.align		4
.L_85:
        /*0204*/ 	.byte	0x04, 0x2f
        /*0206*/ 	.short	(.L_87 - .L_86)
	.align		4
.L_86:
        /*0208*/ 	.word	index@(set2)
        /*020c*/ 	.word	0x0000000c


	//----- nvinfo : EIATTR_FRAME_SIZE
	.align		4
.L_87:
        /*0210*/ 	.byte	0x04, 0x11
        /*0212*/ 	.short	(.L_89 - .L_88)
	.align		4
.L_88:
        /*0214*/ 	.word	index@(set2)
        /*0218*/ 	.word	0x00000000


	//----- nvinfo : EIATTR_REGCOUNT
	.align		4
.L_89:
        /*021c*/ 	.byte	0x04, 0x2f
        /*021e*/ 	.short	(.L_91 - .L_90)
	.align		4
.L_90:
        /*0220*/ 	.word	index@(MatAdd)
        /*0224*/ 	.word	0x0000000a


	//----- nvinfo : EIATTR_FRAME_SIZE
	.align		4
.L_91:
        /*0228*/ 	.byte	0x04, 0x11
        /*022a*/ 	.short	(.L_93 - .L_92)
	.align		4
.L_92:
        /*022c*/ 	.word	index@(MatAdd)
        /*0230*/ 	.word	0x00000000


	//----- nvinfo : EIATTR_REGCOUNT
	.align		4
.L_93:
        /*0234*/ 	.byte	0x04, 0x2f
        /*0236*/ 	.short	(.L_95 - .L_94)
	.align		4
.L_94:
        /*0238*/ 	.word	index@(matrixDiv)
        /*023c*/ 	.word	0x00000010


	//----- nvinfo : EIATTR_FRAME_SIZE
	.align		4
.L_95:
        /*0240*/ 	.byte	0x04, 0x11
        /*0242*/ 	.short	(.L_97 - .L_96)
	.align		4
.L_96:
        /*0244*/ 	.word	index@($__internal_11_$__cuda_sm3x_div_rn_noftz_f32_slowpath)
        /*0248*/ 	.word	0x00000000


	//----- nvinfo : EIATTR_FRAME_SIZE
	.align		4
.L_97:
        /*024c*/ 	.byte	0x04, 0x11
        /*024e*/ 	.short	(.L_99 - .L_98)
	.align		4
.L_98:
        /*0250*/ 	.word	index@(matrixDiv)
        /*0254*/ 	.word	0x00000000


	//----- nvinfo : EIATTR_REGCOUNT
	.align		4
.L_99:
        /*0258*/ 	.byte	0x04, 0x2f
        /*025a*/ 	.short	(.L_101 - .L_100)
	.align		4
.L_100:
        /*025c*/ 	.word	index@(vectorScalarSet)
        /*0260*/ 	.word	0x0000000a


	//----- nvinfo : EIATTR_FRAME_SIZE
	.align		4
.L_101:
        /*0264*/ 	.byte	0x04, 0x11
        /*0266*/ 	.short	(.L_103 - .L_102)
	.align		4
.L_102:
        /*0268*/ 	.word	index@(vectorScalarSet)
        /*026c*/ 	.word	0x00000000


	//----- nvinfo : EIATTR_REGCOUNT
	.align		4
.L_103:
        /*0270*/ 	.byte	0x04, 0x2f
        /*0272*/ 	.short	(.L_105 - .L_104)
	.align		4
.L_104:
        /*0274*/ 	.word	index@(addCopy)
        /*0278*/ 	.word	0x00000020


	//----- nvinfo : EIATTR_FRAME_SIZE
	.align		4
.L_105:
        /*027c*/ 	.byte	0x04, 0x11
        /*027e*/ 	.short	(.L_107 - .L_106)
	.align		4
.L_106:
        /*0280*/ 	.word	index@(addCopy)
        /*0284*/ 	.word	0x00000000


	//----- nvinfo : EIATTR_REGCOUNT
	.align		4
.L_107:
        /*0288*/ 	.byte	0x04, 0x2f
        /*028a*/ 	.short	(.L_109 - .L_108)
	.align		4
.L_108:
        /*028c*/ 	.word	index@(normalization_part_1)
        /*0290*/ 	.word	0x00000012


	//----- nvinfo : EIATTR_FRAME_SIZE
	.align		4
.L_109:
        /*0294*/ 	.byte	0x04, 0x11
        /*0296*/ 	.short	(.L_111 - .L_110)
	.align		4
.L_110:
        /*0298*/ 	.word	index@($__internal_10_$__cuda_sm20_dsqrt_rn_f64_mediumpath_v1)
        /*029c*/ 	.word	0x00000000


	//----- nvinfo : EIATTR_FRAME_SIZE
	.align		4
.L_111:
        /*02a0*/ 	.byte	0x04, 0x11
        /*02a2*/ 	.short	(.L_113 - .L_112)
	.align		4
.L_112:
        /*02a4*/ 	.word	index@(normalization_part_1)
        /*02a8*/ 	.word	0x00000000


	//----- nvinfo : EIATTR_REGCOUNT
	.align		4
.L_113:
        /*02ac*/ 	.byte	0x04, 0x2f
        /*02ae*/ 	.short	(.L_115 - .L_114)
	.align		4
.L_114:
        /*02b0*/ 	.word	index@(dropout)
        /*02b4*/ 	.word	0x0000000e


	//----- nvinfo : EIATTR_FRAME_SIZE
	.align		4
.L_115:
        /*02b8*/ 	.byte	0x04, 0x11
        /*02ba*/ 	.short	(.L_117 - .L_116)
	.align		4
.L_116:
        /*02bc*/ 	.word	index@($__internal_9_$__cuda_sm20_dblrcp_rn_slowpath_v3)
        /*02c0*/ 	.word	0x00000000


	//----- nvinfo : EIATTR_FRAME_SIZE
	.align		4
.L_117:
        /*02c4*/ 	.byte	0x04, 0x11
        /*02c6*/ 	.short	(.L_119 - .L_118)
	.align		4
.L_118:
        /*02c8*/ 	.word	index@(dropout)
        /*02cc*/ 	.word	0x00000000


	//----- nvinfo : EIATTR_REGCOUNT
	.align		4
.L_119:
        /*02d0*/ 	.byte	0x04, 0x2f
        /*02d2*/ 	.short	(.L_121 - .L_120)
	.align		4
.L_120:
        /*02d4*/ 	.word	index@(sub)
        /*02d8*/ 	.word	0x0000000c


	//----- nvinfo : EIATTR_FRAME_SIZE
	.align		4
.L_121:
        /*02dc*/ 	.byte	0x04, 0x11
        /*02de*/ 	.short	(.L_123 - .L_122)
	.align		4
.L_122:
        /*02e0*/ 	.word	index@(sub)
        /*02e4*/ 	.word	0x00000000


	//----- nvinfo : EIATTR_REGCOUNT
	.align		4
.L_123:
        /*02e8*/ 	.byte	0x04, 0x2f
        /*02ea*/ 	.short	(.L_125 - .L_124)
	.align		4
.L_124:
        /*02ec*/ 	.word	index@(mul)
        /*02f0*/ 	.word	0x00000008


	//----- nvinfo : EIATTR_FRAME_SIZE
	.align		4
.L_125:
        /*02f4*/ 	.byte	0x04, 0x11
        /*02f6*/ 	.short	(.L_127 - .L_126)
	.align		4
.L_126:
        /*02f8*/ 	.word	index@(mul)
        /*02fc*/ 	.word	0x00000000


	//----- nvinfo : EIATTR_REGCOUNT
	.align		4
.L_127:
        /*0300*/ 	.byte	0x04, 0x2f
        /*0302*/ 	.short	(.L_129 - .L_128)
	.align		4
.L_128:
        /*0304*/ 	.word	index@(derVar_part_1)
        /*0308*/ 	.word	0x0000001e


	//----- nvinfo : EIATTR_FRAME_SIZE
	.align		4
.L_129:
        /*030c*/ 	.byte	0x04, 0x11
        /*030e*/ 	.short	(.L_131 - .L_130)
	.align		4
.L_130:
        /*0310*/ 	.word	index@($derVar_part_1$__internal_accurate_pow)
        /*0314*/ 	.word	0x00000000


	//----- nvinfo : EIATTR_FRAME_SIZE
	.align		4
.L_131:
        /*0318*/ 	.byte	0x04, 0x11
        /*031a*/ 	.short	(.L_133 - .L_132)
	.align		4
.L_132:
        /*031c*/ 	.word	index@(derVar_part_1)
        /*0320*/ 	.word	0x00000000


	//----- nvinfo : EIATTR_REGCOUNT
	.align		4
.L_133:
        /*0324*/ 	.byte	0x04, 0x2f
        /*0326*/ 	.short	(.L_135 - .L_134)
	.align		4
.L_134:
        /*0328*/ 	.word	index@(derVar_part_3)
        /*032c*/ 	.word	0x0000000a


	//----- nvinfo : EIATTR_FRAME_SIZE
	.align		4
.L_135:
        /*0330*/ 	.byte	0x04, 0x11
        /*0332*/ 	.short	(.L_137 - .L_136)
	.align		4
.L_136:
        /*0334*/ 	.word	index@(derVar_part_3)
        /*0338*/ 	.word	0x00000000


	//----- nvinfo : EIATTR_REGCOUNT
	.align		4
.L_137:
        /*033c*/ 	.byte	0x04, 0x2f
        /*033e*/ 	.short	(.L_139 - .L_138)
	.align		4
.L_138:
        /*0340*/ 	.word	index@(derMean_part_1)
        /*0344*/ 	.word	0x00000012


	//----- nvinfo : EIATTR_FRAME_SIZE
	.align		4
.L_139:
        /*0348*/ 	.byte	0x04, 0x11
        /*034a*/ 	.short	(.L_141 - .L_140)
	.align		4
.L_140:
        /*034c*/ 	.word	index@($__internal_8_$__cuda_sm20_dsqrt_rn_f64_mediumpath_v1)
        /*0350*/ 	.word	0x00000000


	//----- nvinfo : EIATTR_FRAME_SIZE
	.align		4
.L_141:
        /*0354*/ 	.byte	0x04, 0x11
        /*0356*/ 	.short	(.L_143 - .L_142)
	.align		4
.L_142:
        /*0358*/ 	.word	index@($__internal_7_$__cuda_sm20_dblrcp_rn_slowpath_v3)
        /*035c*/ 	.word	0x00000000


	//----- nvinfo : EIATTR_FRAME_SIZE
	.align		4
.L_143:
        /*0360*/ 	.byte	0x04, 0x11
        /*0362*/ 	.short	(.L_145 - .L_144)
	.align		4
.L_144:
        /*0364*/ 	.word	index@(derMean_part_1)
        /*0368*/ 	.word	0x00000000


	//----- nvinfo : EIATTR_REGCOUNT
	.align		4
.L_145:
        /*036c*/ 	.byte	0x04, 0x2f
        /*036e*/ 	.short	(.L_147 - .L_146)
	.align		4
.L_146:
        /*0370*/ 	.word	index@(derMean_part_3)
        /*0374*/ 	.word	0x0000001b


	//----- nvinfo : EIATTR_FRAME_SIZE
	.align		4
.L_147:
        /*0378*/ 	.byte	0x04, 0x11
        /*037a*/ 	.short	(.L_149 - .L_148)
	.align		4
.L_148:
        /*037c*/ 	.word	index@($__internal_6_$__cuda_sm20_div_rn_f64_full)
        /*0380*/ 	.word	0x00000000


	//----- nvinfo : EIATTR_FRAME_SIZE
	.align		4
.L_149:
        /*0384*/ 	.byte	0x04, 0x11
        /*0386*/ 	.short	(.L_151 - .L_150)
	.align		4
.L_150:
        /*0388*/ 	.word	index@(derMean_part_3)
        /*038c*/ 	.word	0x00000000


	//----- nvinfo : EIATTR_REGCOUNT
	.align		4
.L_151:
        /*0390*/ 	.byte	0x04, 0x2f
        /*0392*/ 	.short	(.L_153 - .L_152)
	.align		4
.L_152:
        /*0394*/ 	.word	index@(derNorm_part_1)
        /*0398*/ 	.word	0x00000012


	//----- nvinfo : EIATTR_FRAME_SIZE
	.align		4
.L_153:
        /*039c*/ 	.byte	0x04, 0x11
        /*039e*/ 	.short	(.L_155 - .L_154)
	.align		4
.L_154:
        /*03a0*/ 	.word	index@($__internal_5_$__cuda_sm20_dsqrt_rn_f64_mediumpath_v1)
        /*03a4*/ 	.word	0x00000000


	//----- nvinfo : EIATTR_FRAME_SIZE
	.align		4
.L_155:
        /*03a8*/ 	.byte	0x04, 0x11
        /*03aa*/ 	.short	(.L_157 - .L_156)
	.align		4
.L_156:
        /*03ac*/ 	.word	index@($__internal_4_$__cuda_sm20_dblrcp_rn_slowpath_v3)
        /*03b0*/ 	.word	0x00000000


	//----- nvinfo : EIATTR_FRAME_SIZE
	.align		4
.L_157:
        /*03b4*/ 	.byte	0x04, 0x11
        /*03b6*/ 	.short	(.L_159 - .L_158)
	.align		4
.L_158:
        /*03b8*/ 	.word	index@(derNorm_part_1)
        /*03bc*/ 	.word	0x00000000


	//----- nvinfo : EIATTR_REGCOUNT
	.align		4
.L_159:
        /*03c0*/ 	.byte	0x04, 0x2f
        /*03c2*/ 	.short	(.L_161 - .L_160)
	.align		4
.L_160:
        /*03c4*/ 	.word	index@(pow2)
        /*03c8*/ 	.word	0x00000008


	//----- nvinfo : EIATTR_FRAME_SIZE
	.align		4
.L_161:
        /*03cc*/ 	.byte	0x04, 0x11
        /*03ce*/ 	.short	(.L_163 - .L_162)
	.align		4
.L_162:
        /*03d0*/ 	.word	index@(pow2)
        /*03d4*/ 	.word	0x00000000


	//----- nvinfo : EIATTR_REGCOUNT
	.align		4
.L_163:
        /*03d8*/ 	.byte	0x04, 0x2f
        /*03da*/ 	.short	(.L_165 - .L_164)
	.align		4
.L_164:
        /*03dc*/ 	.word	index@(sum)
        /*03e0*/ 	.word	0x0000000a


	//----- nvinfo : EIATTR_FRAME_SIZE
	.align		4
.L_165:
        /*03e4*/ 	.byte	0x04, 0x11
        /*03e6*/ 	.short	(.L_167 - .L_166)
	.align		4
.L_166:
        /*03e8*/ 	.word	index@(sum)
        /*03ec*/ 	.word	0x00000000


	//----- nvinfo : EIATTR_REGCOUNT
	.align		4
.L_167:
        /*03f0*/ 	.byte	0x04, 0x2f
        /*03f2*/ 	.short	(.L_169 - .L_168)
	.align		4
.L_168:
        /*03f4*/ 	.word	index@(isnan)
        /*03f8*/ 	.word	0x0000000a


	//----- nvinfo : EIATTR_FRAME_SIZE
	.align		4
.L_169:
        /*03fc*/ 	.byte	0x04, 0x11
        /*03fe*/ 	.short	(.L_171 - .L_170)
	.align		4
.L_170:
        /*0400*/ 	.word	index@(isnan)
        /*0404*/ 	.word	0x00000000


	//----- nvinfo : EIATTR_REGCOUNT
	.align		4
.L_171:
        /*0408*/ 	.byte	0x04, 0x2f
        /*040a*/ 	.short	(.L_173 - .L_172)
	.align		4
.L_172:
        /*040c*/ 	.word	index@(divide_add)
        /*0410*/ 	.word	0x00000004


	//----- nvinfo : EIATTR_FRAME_SIZE
	.align		4
.L_173:
        /*0414*/ 	.byte	0x04, 0x11
        /*0416*/ 	.short	(.L_175 - .L_174)
	.align		4
.L_174:
        /*0418*/ 	.word	index@(divide_add)
        /*041c*/ 	.word	0x00000000


	//----- nvinfo : EIATTR_REGCOUNT
	.align		4
.L_175:
        /*0420*/ 	.byte	0x04, 0x2f
        /*0422*/ 	.short	(.L_177 - .L_176)
	.align		4
.L_176:
        /*0424*/ 	.word	index@(momentum)
        /*0428*/ 	.word	0x0000000e


	//----- nvinfo : EIATTR_FRAME_SIZE
	.align		4
.L_177:
        /*042c*/ 	.byte	0x04, 0x11
        /*042e*/ 	.short	(.L_179 - .L_178)
	.align		4
.L_178:
        /*0430*/ 	.word	index@(momentum)
        /*0434*/ 	.word	0x00000000


	//----- nvinfo : EIATTR_REGCOUNT
	.align		4
.L_179:
        /*0438*/ 	.byte	0x04, 0x2f
        /*043a*/ 	.short	(.L_181 - .L_180)
	.align		4
.L_180:
        /*043c*/ 	.word	index@(momentumPow2)
        /*0440*/ 	.word	0x0000000b


	//----- nvinfo : EIATTR_FRAME_SIZE
	.align		4
.L_181:
        /*0444*/ 	.byte	0x04, 0x11
        /*0446*/ 	.short	(.L_183 - .L_182)
	.align		4
.L_182:
        /*0448*/ 	.word	index@(momentumPow2)
        /*044c*/ 	.word	0x00000000


	//----- nvinfo : EIATTR_REGCOUNT
	.align		4
.L_183:
        /*0450*/ 	.byte	0x04, 0x2f
        /*0452*/ 	.short	(.L_185 - .L_184)
	.align		4
.L_184:
        /*0454*/ 	.word	index@(subDivSqrtNorm)
        /*0458*/ 	.word	0x00000019


	//----- nvinfo : EIATTR_FRAME_SIZE
	.align		4
.L_185:
        /*045c*/ 	.byte	0x04, 0x11
        /*045e*/ 	.short	(.L_187 - .L_186)
	.align		4
.L_186:
        /*0460*/ 	.word	index@($__internal_3_$__cuda_sm3x_div_rn_noftz_f32_slowpath)
        /*0464*/ 	.word	0x00000000


	//----- nvinfo : EIATTR_FRAME_SIZE
	.align		4
.L_187:
        /*0468*/ 	.byte	0x04, 0x11
        /*046a*/ 	.short	(.L_189 - .L_188)
	.align		4
.L_188:
        /*046c*/ 	.word	index@($__internal_2_$__cuda_sm20_dsqrt_rn_f64_mediumpath_v1)
        /*0470*/ 	.word	0x00000000


	//----- nvinfo : EIATTR_FRAME_SIZE
	.align		4
.L_189:
        /*0474*/ 	.byte	0x04, 0x11
        /*0476*/ 	.short	(.L_191 - .L_190)
	.align		4
.L_190:
        /*0478*/ 	.word	index@($__internal_1_$__cuda_sm20_div_rn_f64_full)
        /*047c*/ 	.word	0x00000000


	//----- nvinfo : EIATTR_FRAME_SIZE
	.align		4
.L_191:
        /*0480*/ 	.byte	0x04, 0x11
        /*0482*/ 	.short	(.L_193 - .L_192)
	.align		4
.L_192:
        /*0484*/ 	.word	index@(subDivSqrtNorm)
        /*0488*/ 	.word	0x00000000


	//----- nvinfo : EIATTR_REGCOUNT
	.align		4
.L_193:
        /*048c*/ 	.byte	0x04, 0x2f
        /*048e*/ 	.short	(.L_195 - .L_194)
	.align		4
.L_194:
        /*0490*/ 	.word	index@(addBackCopy)
        /*0494*/ 	.word	0x0000000a


	//----- nvinfo : EIATTR_FRAME_SIZE
	.align		4
.L_195:
        /*0498*/ 	.byte	0x04, 0x11
        /*049a*/ 	.short	(.L_197 - .L_196)
	.align		4
.L_196:
        /*049c*/ 	.word	index@(addBackCopy)
        /*04a0*/ 	.word	0x00000000


	//----- nvinfo : EIATTR_REGCOUNT
	.align		4
.L_197:
        /*04a4*/ 	.byte	0x04, 0x2f
        /*04a6*/ 	.short	(.L_199 - .L_198)
	.align		4
.L_198:
        /*04a8*/ 	.word	index@(dropoutBack)
        /*04ac*/ 	.word	0x0000000a


	//----- nvinfo : EIATTR_FRAME_SIZE
	.align		4
.L_199:
        /*04b0*/ 	.byte	0x04, 0x11
        /*04b2*/ 	.short	(.L_201 - .L_200)
	.align		4
.L_200:
        /*04b4*/ 	.word	index@(dropoutBack)
        /*04b8*/ 	.word	0x00000000


	//----- nvinfo : EIATTR_REGCOUNT
	.align		4
.L_201:
        /*04bc*/ 	.byte	0x04, 0x2f
        /*04be*/ 	.short	(.L_203 - .L_202)
	.align		4
.L_202:
        /*04c0*/ 	.word	index@(mask)
        /*04c4*/ 	.word	0x0000000a


	//----- nvinfo : EIATTR_FRAME_SIZE
	.align		4
.L_203:
        /*04c8*/ 	.byte	0x04, 0x11
        /*04ca*/ 	.short	(.L_205 - .L_204)
	.align		4
.L_204:
        /*04cc*/ 	.word	index@(mask)
        /*04d0*/ 	.word	0x00000000


	//----- nvinfo : EIATTR_REGCOUNT
	.align		4
.L_205:
        /*04d4*/ 	.byte	0x04, 0x2f
        /*04d6*/ 	.short	(.L_207 - .L_206)
	.align		4
.L_206:
        /*04d8*/ 	.word	index@(fillUnderDiagonal)
        /*04dc*/ 	.word	0x00000010


	//----- nvinfo : EIATTR_FRAME_SIZE
	.align		4
.L_207:
        /*04e0*/ 	.byte	0x04, 0x11
        /*04e2*/ 	.short	(.L_209 - .L_208)
	.align		4
.L_208:
        /*04e4*/ 	.word	index@(fillUnderDiagonal)
        /*04e8*/ 	.word	0x00000000


	//----- nvinfo : EIATTR_REGCOUNT
	.align		4
.L_209:
        /*04ec*/ 	.byte	0x04, 0x2f
        /*04ee*/ 	.short	(.L_211 - .L_210)
	.align		4
.L_210:
        /*04f0*/ 	.word	index@(derGelu)
        /*04f4*/ 	.word	0x0000001e


	//----- nvinfo : EIATTR_FRAME_SIZE
	.align		4
.L_211:
        /*04f8*/ 	.byte	0x04, 0x11
        /*04fa*/ 	.short	(.L_213 - .L_212)
	.align		4
.L_212:
        /*04fc*/ 	.word	index@($derGelu$__internal_accurate_pow)
        /*0500*/ 	.word	0x00000000


	//----- nvinfo : EIATTR_FRAME_SIZE
	.align		4
.L_213:
        /*0504*/ 	.byte	0x04, 0x11
        /*0506*/ 	.short	(.L_215 - .L_214)
	.align		4
.L_214:
        /*0508*/ 	.word	index@(derGelu)
        /*050c*/ 	.word	0x00000000


	//----- nvinfo : EIATTR_REGCOUNT
	.align		4
.L_215:
        /*0510*/ 	.byte	0x04, 0x2f
        /*0512*/ 	.short	(.L_217 - .L_216)
	.align		4
.L_216:
        /*0514*/ 	.word	index@(matrixMultiplicationKernel)
        /*0518*/ 	.word	0x00000020


	//----- nvinfo : EIATTR_FRAME_SIZE
	.align		4
.L_217:
        /*051c*/ 	.byte	0x04, 0x11
        /*051e*/ 	.short	(.L_219 - .L_218)
	.align		4
.L_218:
        /*0520*/ 	.word	index@(matrixMultiplicationKernel)
        /*0524*/ 	.word	0x00000000


	//----- nvinfo : EIATTR_REGCOUNT
	.align		4
.L_219:
        /*0528*/ 	.byte	0x04, 0x2f
        /*052a*/ 	.short	(.L_221 - .L_220)
	.align		4
.L_220:
        /*052c*/ 	.word	index@(Softmax)
        /*0530*/ 	.word	0x00000026


	//----- nvinfo : EIATTR_FRAME_SIZE
	.align		4
.L_221:
        /*0534*/ 	.byte	0x04, 0x11
        /*0536*/ 	.short	(.L_223 - .L_222)
	.align		4
.L_222:
        /*0538*/ 	.word	index@($Softmax$__internal_accurate_pow)
        /*053c*/ 	.word	0x00000000


	//----- nvinfo : EIATTR_FRAME_SIZE
	.align		4
.L_223:
        /*0540*/ 	.byte	0x04, 0x11
        /*0542*/ 	.short	(.L_225 - .L_224)
	.align		4
.L_224:
        /*0544*/ 	.word	index@($__internal_0_$__cuda_sm3x_div_rn_noftz_f32_slowpath)
        /*0548*/ 	.word	0x00000000


	//----- nvinfo : EIATTR_FRAME_SIZE
	.align		4
.L_225:
        /*054c*/ 	.byte	0x04, 0x11
        /*054e*/ 	.short	(.L_227 - .L_226)
	.align		4
.L_226:
        /*0550*/ 	.word	index@(Softmax)
        /*0554*/ 	.word	0x00000000


	//----- nvinfo : EIATTR_REGCOUNT
	.align		4
.L_227:
        /*0558*/ 	.byte	0x04, 0x2f
        /*055a*/ 	.short	(.L_229 - .L_228)
	.align		4
.L_228:
        /*055c*/ 	.word	index@(derSoftmax)
        /*0560*/ 	.word	0x0000001f


	//----- nvinfo : EIATTR_FRAME_SIZE
	.align		4
.L_229:
        /*0564*/ 	.byte	0x04, 0x11
        /*0566*/ 	.short	(.L_231 - .L_230)
	.align		4
.L_230:
        /*0568*/ 	.word	index@(derSoftmax)
        /*056c*/ 	.word	0x00000000


	//----- nvinfo : EIATTR_MIN_STACK_SIZE
	.align		4
.L_231:
        /*0570*/ 	.byte	0x04, 0x12
        /*0572*/ 	.short	(.L_233 - .L_232)
	.align		4
.L_232:
        /*0574*/ 	.word	index@(derSoftmax)
        /*0578*/ 	.word	0x00000000


	//----- nvinfo : EIATTR_MIN_STACK_SIZE
	.align		4
.L_233:
        /*057c*/ 	.byte	0x04, 0x12
        /*057e*/ 	.short	(.L_235 - .L_234)
	.align		4
.L_234:
        /*0580*/ 	.word	index@(Softmax)
        /*0584*/ 	.word	0x00000000


	//----- nvinfo : EIATTR_MIN_STACK_SIZE
	.align		4
.L_235:
        /*0588*/ 	.byte	0x04, 0x12
        /*058a*/ 	.short	(.L_237 - .L_236)
	.align		4
.L_236:
        /*058c*/ 	.word	index@(matrixMultiplicationKernel)
        /*0590*/ 	.word	0x00000000


	//----- nvinfo : EIATTR_MIN_STACK_SIZE
	.align		4
.L_237:
        /*0594*/ 	.byte	0x04, 0x12
        /*0596*/ 	.short	(.L_239 - .L_238)
	.align		4
.L_238:
        /*0598*/ 	.word	index@(derGelu)
        /*059c*/ 	.word	0x00000000


	//----- nvinfo : EIATTR_MIN_STACK_SIZE
	.align		4
.L_239:
        /*05a0*/ 	.byte	0x04, 0x12
        /*05a2*/ 	.short	(.L_241 - .L_240)
	.align		4
.L_240:
        /*05a4*/ 	.word	index@(fillUnderDiagonal)
        /*05a8*/ 	.word	0x00000000


	//----- nvinfo : EIATTR_MIN_STACK_SIZE
	.align		4
.L_241:
        /*05ac*/ 	.byte	0x04, 0x12
        /*05ae*/ 	.short	(.L_243 - .L_242)
	.align		4
.L_242:
        /*05b0*/ 	.word	index@(mask)
        /*05b4*/ 	.word	0x00000000


	//----- nvinfo : EIATTR_MIN_STACK_SIZE
	.align		4
.L_243:
        /*05b8*/ 	.byte	0x04, 0x12
        /*05ba*/ 	.short	(.L_245 - .L_244)
	.align		4
.L_244:
        /*05bc*/ 	.word	index@(dropoutBack)
        /*05c0*/ 	.word	0x00000000


	//----- nvinfo : EIATTR_MIN_STACK_SIZE
	.align		4
.L_245:
        /*05c4*/ 	.byte	0x04, 0x12
        /*05c6*/ 	.short	(.L_247 - .L_246)
	.align		4
.L_246:
        /*05c8*/ 	.word	index@(addBackCopy)
        /*05cc*/ 	.word	0x00000000


	//----- nvinfo : EIATTR_MIN_STACK_SIZE
	.align		4
.L_247:
        /*05d0*/ 	.byte	0x04, 0x12
        /*05d2*/ 	.short	(.L_249 - .L_248)
	.align		4
.L_248:
        /*05d4*/ 	.word	index@(subDivSqrtNorm)
        /*05d8*/ 	.word	0x00000000


	//----- nvinfo : EIATTR_MIN_STACK_SIZE
	.align		4
.L_249:
        /*05dc*/ 	.byte	0x04, 0x12
        /*05de*/ 	.short	(.L_251 - .L_250)
	.align		4
.L_250:
        /*05e0*/ 	.word	index@(momentumPow2)
        /*05e4*/ 	.word	0x00000000


	//----- nvinfo : EIATTR_MIN_STACK_SIZE
	.align		4
.L_251:
        /*05e8*/ 	.byte	0x04, 0x12
        /*05ea*/ 	.short	(.L_253 - .L_252)
	.align		4
.L_252:
        /*05ec*/ 	.word	index@(momentum)
        /*05f0*/ 	.word	0x00000000


	//----- nvinfo : EIATTR_MIN_STACK_SIZE
	.align		4
.L_253:
        /*05f4*/ 	.byte	0x04, 0x12
        /*05f6*/ 	.short	(.L_255 - .L_254)
	.align		4
.L_254:
        /*05f8*/ 	.word	index@(divide_add)
        /*05fc*/ 	.word	0x00000000


	//----- nvinfo : EIATTR_MIN_STACK_SIZE
	.align		4
.L_255:
        /*0600*/ 	.byte	0x04, 0x12
        /*0602*/ 	.short	(.L_257 - .L_256)
	.align		4
.L_256:
        /*0604*/ 	.word	index@(isnan)
        /*0608*/ 	.word	0x00000000


	//----- nvinfo : EIATTR_MIN_STACK_SIZE
	.align		4
.L_257:
        /*060c*/ 	.byte	0x04, 0x12
        /*060e*/ 	.short	(.L_259 - .L_258)
	.align		4
.L_258:
        /*0610*/ 	.word	index@(sum)
        /*0614*/ 	.word	0x00000000


	//----- nvinfo : EIATTR_MIN_STACK_SIZE
	.align		4
.L_259:
        /*0618*/ 	.byte	0x04, 0x12
        /*061a*/ 	.short	(.L_261 - .L_260)
	.align		4
.L_260:
        /*061c*/ 	.word	index@(pow2)
        /*0620*/ 	.word	0x00000000


	//----- nvinfo : EIATTR_MIN_STACK_SIZE
	.align		4
.L_261:
        /*0624*/ 	.byte	0x04, 0x12
        /*0626*/ 	.short	(.L_263 - .L_262)
	.align		4
.L_262:
        /*0628*/ 	.word	index@(derNorm_part_1)
        /*062c*/ 	.word	0x00000000


	//----- nvinfo : EIATTR_MIN_STACK_SIZE
	.align		4
.L_263:
        /*0630*/ 	.byte	0x04, 0x12
        /*0632*/ 	.short	(.L_265 - .L_264)
	.align		4
.L_264:
        /*0634*/ 	.word	index@(derMean_part_3)
        /*0638*/ 	.word	0x00000000


	//----- nvinfo : EIATTR_MIN_STACK_SIZE
	.align		4
.L_265:
        /*063c*/ 	.byte	0x04, 0x12
        /*063e*/ 	.short	(.L_267 - .L_266)
	.align		4
.L_266:
        /*0640*/ 	.word	index@(derMean_part_1)
        /*0644*/ 	.word	0x00000000


	//----- nvinfo : EIATTR_MIN_STACK_SIZE
	.align		4
.L_267:
        /*0648*/ 	.byte	0x04, 0x12
        /*064a*/ 	.short	(.L_269 - .L_268)
	.align		4
.L_268:
        /*064c*/ 	.word	index@(derVar_part_3)
        /*0650*/ 	.word	0x00000000


	//----- nvinfo : EIATTR_MIN_STACK_SIZE
	.align		4
.L_269:
        /*0654*/ 	.byte	0x04, 0x12
        /*0656*/ 	.short	(.L_271 - .L_270)
	.align		4
.L_270:
        /*0658*/ 	.word	index@(derVar_part_1)
        /*065c*/ 	.word	0x00000000


	//----- nvinfo : EIATTR_MIN_STACK_SIZE
	.align		4
.L_271:
        /*0660*/ 	.byte	0x04, 0x12
        /*0662*/ 	.short	(.L_273 - .L_272)
	.align		4
.L_272:
        /*0664*/ 	.word	index@(mul)
        /*0668*/ 	.word	0x00000000


	//----- nvinfo : EIATTR_MIN_STACK_SIZE
	.align		4
.L_273:
        /*066c*/ 	.byte	0x04, 0x12
        /*066e*/ 	.short	(.L_275 - .L_274)
	.align		4
.L_274:
        /*0670*/ 	.word	index@(sub)
        /*0674*/ 	.word	0x00000000


	//----- nvinfo : EIATTR_MIN_STACK_SIZE
	.align		4
.L_275:
        /*0678*/ 	.byte	0x04, 0x12
        /*067a*/ 	.short	(.L_277 - .L_276)
	.align		4
.L_276:
        /*067c*/ 	.word	index@(dropout)
        /*0680*/ 	.word	0x00000000


	//----- nvinfo : EIATTR_MIN_STACK_SIZE
	.align		4
.L_277:
        /*0684*/ 	.byte	0x04, 0x12
        /*0686*/ 	.short	(.L_279 - .L_278)
	.align		4
.L_278:
        /*0688*/ 	.word	index@(normalization_part_1)
        /*068c*/ 	.word	0x00000000


	//----- nvinfo : EIATTR_MIN_STACK_SIZE
	.align		4
.L_279:
        /*0690*/ 	.byte	0x04, 0x12
        /*0692*/ 	.short	(.L_281 - .L_280)
	.align		4
.L_280:
        /*0694*/ 	.word	index@(addCopy)
        /*0698*/ 	.word	0x00000000


	//----- nvinfo : EIATTR_MIN_STACK_SIZE
	.align		4
.L_281:
        /*069c*/ 	.byte	0x04, 0x12
        /*069e*/ 	.short	(.L_283 - .L_282)
	.align		4
.L_282:
        /*06a0*/ 	.word	index@(vectorScalarSet)
        /*06a4*/ 	.word	0x00000000


	//----- nvinfo : EIATTR_MIN_STACK_SIZE
	.align		4
.L_283:
        /*06a8*/ 	.byte	0x04, 0x12
        /*06aa*/ 	.short	(.L_285 - .L_284)
	.align		4
.L_284:
        /*06ac*/ 	.word	index@(matrixDiv)
        /*06b0*/ 	.word	0x00000000


	//----- nvinfo : EIATTR_MIN_STACK_SIZE
	.align		4
.L_285:
        /*06b4*/ 	.byte	0x04, 0x12
        /*06b6*/ 	.short	(.L_287 - .L_286)
	.align		4
.L_286:
        /*06b8*/ 	.word	index@(MatAdd)
        /*06bc*/ 	.word	0x00000000


	//----- nvinfo : EIATTR_MIN_STACK_SIZE
	.align		4
.L_287:
        /*06c0*/ 	.byte	0x04, 0x12
        /*06c2*/ 	.short	(.L_289 - .L_288)
	.align		4
.L_288:
        /*06c4*/ 	.word	index@(set2)
        /*06c8*/ 	.word	0x00000000


	//----- nvinfo : EIATTR_MIN_STACK_SIZE
	.align		4
.L_289:
        /*06cc*/ 	.byte	0x04, 0x12
        /*06ce*/ 	.short	(.L_291 - .L_290)
	.align		4
.L_290:
        /*06d0*/ 	.word	index@(reverse)
        /*06d4*/ 	.word	0x00000000


	//----- nvinfo : EIATTR_MIN_STACK_SIZE
	.align		4
.L_291:
        /*06d8*/ 	.byte	0x04, 0x12
        /*06da*/ 	.short	(.L_293 - .L_292)
	.align		4
.L_292:
        /*06dc*/ 	.word	index@(add_NNMatrix)
        /*06e0*/ 	.word	0x00000000


	//----- nvinfo : EIATTR_MIN_STACK_SIZE
	.align		4
.L_293:
        /*06e4*/ 	.byte	0x04, 0x12
        /*06e6*/ 	.short	(.L_295 - .L_294)
	.align		4
.L_294:
        /*06e8*/ 	.word	index@(normalization_part_2)
        /*06ec*/ 	.word	0x00000000


	//----- nvinfo : EIATTR_MIN_STACK_SIZE
	.align		4
.L_295:
        /*06f0*/ 	.byte	0x04, 0x12
        /*06f2*/ 	.short	(.L_297 - .L_296)
	.align		4
.L_296:
        /*06f4*/ 	.word	index@(findVariance_part)
        /*06f8*/ 	.word	0x00000000


	//----- nvinfo : EIATTR_MIN_STACK_SIZE
	.align		4
.L_297:
        /*06fc*/ 	.byte	0x04, 0x12
        /*06fe*/ 	.short	(.L_299 - .L_298)
	.align		4
.L_298:
        /*0700*/ 	.word	index@(derivativeWeight_2)
        /*0704*/ 	.word	0x00000000


	//----- nvinfo : EIATTR_MIN_STACK_SIZE
	.align		4
.L_299:
        /*0708*/ 	.byte	0x04, 0x12
        /*070a*/ 	.short	(.L_301 - .L_300)
	.align		4
.L_300:
        /*070c*/ 	.word	index@(derNorm_part_2)
        /*0710*/ 	.word	0x00000000


	//----- nvinfo : EIATTR_MIN_STACK_SIZE
	.align		4
.L_301:
        /*0714*/ 	.byte	0x04, 0x12
        /*0716*/ 	.short	(.L_303 - .L_302)
	.align		4
.L_302:
        /*0718*/ 	.word	index@(derMean_part_2)
        /*071c*/ 	.word	0x00000000


	//----- nvinfo : EIATTR_MIN_STACK_SIZE
	.align		4
.L_303:
        /*0720*/ 	.byte	0x04, 0x12
        /*0722*/ 	.short	(.L_305 - .L_304)
	.align		4
.L_304:
        /*0724*/ 	.word	index@(derVar_part_2)
        /*0728*/ 	.word	0x00000000


	//----- nvinfo : EIATTR_MIN_STACK_SIZE
	.align		4
.L_305:
        /*072c*/ 	.byte	0x04, 0x12
        /*072e*/ 	.short	(.L_307 - .L_306)
	.align		4
.L_306:
        /*0730*/ 	.word	index@(generateErrorNorm)
        /*0734*/ 	.word	0x00000000


	//----- nvinfo : EIATTR_MIN_STACK_SIZE
	.align		4
.L_307:
        /*0738*/ 	.byte	0x04, 0x12
        /*073a*/ 	.short	(.L_309 - .L_308)
	.align		4
.L_308:
        /*073c*/ 	.word	index@(findMean_part)
        /*0740*/ 	.word	0x00000000


	//----- nvinfo : EIATTR_MIN_STACK_SIZE
	.align		4
.L_309:
        /*0744*/ 	.byte	0x04, 0x12
        /*0746*/ 	.short	(.L_311 - .L_310)
	.align		4
.L_310:
        /*0748*/ 	.word	index@(derivativeWeight)
        /*074c*/ 	.word	0x00000000


	//----- nvinfo : EIATTR_MIN_STACK_SIZE
	.align		4
.L_311:
        /*0750*/ 	.byte	0x04, 0x12
        /*0752*/ 	.short	(.L_313 - .L_312)
	.align		4
.L_312:
        /*0754*/ 	.word	index@(dotT_VectorAndMatrix)
        /*0758*/ 	.word	0x00000000


	//----- nvinfo : EIATTR_MIN_STACK_SIZE
	.align		4
.L_313:
        /*075c*/ 	.byte	0x04, 0x12
        /*075e*/ 	.short	(.L_315 - .L_314)
	.align		4
.L_314:
        /*0760*/ 	.word	index@(dot_VectorAndMatrix)
        /*0764*/ 	.word	0x00000000


	//----- nvinfo : EIATTR_MIN_STACK_SIZE
	.align		4
.L_315:
        /*0768*/ 	.byte	0x04, 0x12
        /*076a*/ 	.short	(.L_317 - .L_316)
	.align		4
.L_316:
        /*076c*/ 	.word	index@(add3)
        /*0770*/ 	.word	0x00000000


	//----- nvinfo : EIATTR_MIN_STACK_SIZE
	.align		4
.L_317:
        /*0774*/ 	.byte	0x04, 0x12
        /*0776*/ 	.short	(.L_319 - .L_318)
	.align		4
.L_318:
        /*0778*/ 	.word	index@(backImageVector)
        /*077c*/ 	.word	0x00000000


	//----- nvinfo : EIATTR_MIN_STACK_SIZE
	.align		4
.L_319:
        /*0780*/ 	.byte	0x04, 0x12
        /*0782*/ 	.short	(.L_321 - .L_320)
	.align		4
.L_320:
        /*0784*/ 	.word	index@(imageVector)
        /*0788*/ 	.word	0x00000000


	//----- nvinfo : EIATTR_MIN_STACK_SIZE
	.align		4
.L_321:
        /*078c*/ 	.byte	0x04, 0x12
        /*078e*/ 	.short	(.L_323 - .L_322)
	.align		4
.L_322:
        /*0790*/ 	.word	index@(multiplyIndex)
        /*0794*/ 	.word	0x00000000


	//----- nvinfo : EIATTR_MIN_STACK_SIZE
	.align		4
.L_323:
        /*0798*/ 	.byte	0x04, 0x12
        /*079a*/ 	.short	(.L_325 - .L_324)
	.align		4
.L_324:
        /*079c*/ 	.word	index@(set)
        /*07a0*/ 	.word	0x00000000


	//----- nvinfo : EIATTR_MIN_STACK_SIZE
	.align		4
.L_325:
        /*07a4*/ 	.byte	0x04, 0x12
        /*07a6*/ 	.short	(.L_327 - .L_326)
	.align		4
.L_326:
        /*07a8*/ 	.word	index@(gelu)
        /*07ac*/ 	.word	0x00000000


	//----- nvinfo : EIATTR_MIN_STACK_SIZE
	.align		4
.L_327:
        /*07b0*/ 	.byte	0x04, 0x12
        /*07b2*/ 	.short	(.L_329 - .L_328)
	.align		4
.L_328:
        /*07b4*/ 	.word	index@(fill)
        /*07b8*/ 	.word	0x00000000
.L_329:


//--------------------- .nv.compat                --------------------------
	.section	.nv.compat,"",@"SHT_CUDA_COMPAT_INFO"
	.align	4
        /*0000*/ 	.byte	0x02, 0x09, 0x00, 0x00, 0x02, 0x02, 0x01, 0x00, 0x02, 0x05, 0x05, 0x00, 0x03, 0x07, 0x01, 0x01
        /*0010*/ 	.byte	0x02, 0x03, 0x00, 0x00, 0x02, 0x06, 0x01, 0x00, 0x04, 0x0b, 0x08, 0x00, 0x01, 0x00, 0x00, 0x00
        /*0020*/ 	.byte	0x00, 0x00, 0x00, 0x00


//--------------------- .nv.info.derSoftmax       --------------------------
	.section	.nv.info.derSoftmax,"",@"SHT_CUDA_INFO"
	.sectionflags	@""
	.align	4


	//----- nvinfo : EIATTR_CUDA_API_VERSION
	.align		4
        /*0000*/ 	.byte	0x04, 0x37
        /*0002*/ 	.short	(.L_331 - .L_330)
.L_330:
        /*0004*/ 	.word	0x00000082


	//----- nvinfo : EIATTR_KPARAM_INFO
	.align		4
.L_331:
        /*0008*/ 	.byte	0x04, 0x17
        /*000a*/ 	.short	(.L_333 - .L_332)
.L_332:
        /*000c*/ 	.word	0x00000000
        /*0010*/ 	.short	0x0004
        /*0012*/ 	.short	0x0020
        /*0014*/ 	.byte	0x00, 0xf0, 0x11, 0x00


	//----- nvinfo : EIATTR_KPARAM_INFO
	.align		4
.L_333:
        /*0018*/ 	.byte	0x04, 0x17
        /*001a*/ 	.short	(.L_335 - .L_334)
.L_334:
        /*001c*/ 	.word	0x00000000
        /*0020*/ 	.short	0x0003
        /*0022*/ 	.short	0x0018
        /*0024*/ 	.byte	0x00, 0xf5, 0x21, 0x00


	//----- nvinfo : EIATTR_KPARAM_INFO
	.align		4
.L_335:
        /*0028*/ 	.byte	0x04, 0x17
        /*002a*/ 	.short	(.L_337 - .L_336)
.L_336:
        /*002c*/ 	.word	0x00000000
        /*0030*/ 	.short	0x0002
        /*0032*/ 	.short	0x0010
        /*0034*/ 	.byte	0x00, 0xf0, 0x11, 0x00


	//----- nvinfo : EIATTR_KPARAM_INFO
	.align		4
.L_337:
        /*0038*/ 	.byte	0x04, 0x17
        /*003a*/ 	.short	(.L_339 - .L_338)
.L_338:
        /*003c*/ 	.word	0x00000000
        /*0040*/ 	.short	0x0001
        /*0042*/ 	.short	0x0008
        /*0044*/ 	.byte	0x00, 0xf5, 0x21, 0x00


	//----- nvinfo : EIATTR_KPARAM_INFO
	.align		4
.L_339:
        /*0048*/ 	.byte	0x04, 0x17
        /*004a*/ 	.short	(.L_341 - .L_340)
.L_340:
        /*004c*/ 	.word	0x00000000
        /*0050*/ 	.short	0x0000
        /*0052*/ 	.short	0x0000
        /*0054*/ 	.byte	0x00, 0xf5, 0x21, 0x00


	//----- nvinfo : EIATTR_SPARSE_MMA_MASK
	.align		4
.L_341:
        /*0058*/ 	.byte	0x03, 0x50
        /*005a*/ 	.short	0x0000


	//----- nvinfo : EIATTR_MAXREG_COUNT
	.align		4
        /*005c*/ 	.byte	0x03, 0x1b
        /*005e*/ 	.short	0x00ff


	//----- nvinfo : EIATTR_MERCURY_ISA_VERSION
	.align		4
        /*0060*/ 	.byte	0x03, 0x5f
        /*0062*/ 	.short	0x0101


	//----- nvinfo : EIATTR_VRC_CTA_INIT_COUNT
	.align		4
        /*0064*/ 	.byte	0x02, 0x4a
	.zero		1
	.zero		1


	//----- nvinfo : EIATTR_EXIT_INSTR_OFFSETS
	.align		4
        /*0068*/ 	.byte	0x04, 0x1c
        /*006a*/ 	.short	(.L_343 - .L_342)


	//   ....[0]....
.L_342:
        /*006c*/ 	.word	0x00000070


	//   ....[1]....
        /*0070*/ 	.word	0x000000a0


	//   ....[2]....
        /*0074*/ 	.word	0x00000c40


	//----- nvinfo : EIATTR_CBANK_PARAM_SIZE
	.align		4
.L_343:
        /*0078*/ 	.byte	0x03, 0x19
        /*007a*/ 	.short	0x0024


	//----- nvinfo : EIATTR_PARAM_CBANK
	.align		4
        /*007c*/ 	.byte	0x04, 0x0a
        /*007e*/ 	.short	(.L_345 - .L_344)
	.align		4
.L_344:
        /*0080*/ 	.word	index@(.nv.constant0.derSoftmax)
        /*0084*/ 	.short	0x0380
        /*0086*/ 	.short	0x0024


	//----- nvinfo : EIATTR_SW_WAR
	.align		4
.L_345:
        /*0088*/ 	.byte	0x04, 0x36
        /*008a*/ 	.short	(.L_347 - .L_346)
.L_346:
        /*008c*/ 	.word	0x00000008
.L_347:


//--------------------- .nv.info.Softmax          --------------------------
	.section	.nv.info.Softmax,"",@"SHT_CUDA_INFO"
	.sectionflags	@""
	.align	4


	//----- nvinfo : EIATTR_CUDA_API_VERSION
	.align		4
        /*0000*/ 	.byte	0x04, 0x37
        /*0002*/ 	.short	(.L_349 - .L_348)
.L_348:
        /*0004*/ 	.word	0x00000082


	//----- nvinfo : EIATTR_KPARAM_INFO
	.align		4
.L_349:
        /*0008*/ 	.byte	0x04, 0x17
        /*000a*/ 	.short	(.L_351 - .L_350)
.L_350:
        /*000c*/ 	.word	0x00000000
        /*0010*/ 	.short	0x0003
        /*0012*/ 	.short	0x0014
        /*0014*/ 	.byte	0x00, 0xf0, 0x11, 0x00


	//----- nvinfo : EIATTR_KPARAM_INFO
	.align		4
.L_351:
        /*0018*/ 	.byte	0x04, 0x17
        /*001a*/ 	.short	(.L_353 - .L_352)
.L_352:
        /*001c*/ 	.word	0x00000000
        /*0020*/ 	.short	0x0002
        /*0022*/ 	.short	0x0010
        /*0024*/ 	.byte	0x00, 0xf0, 0x11, 0x00


	//----- nvinfo : EIATTR_KPARAM_INFO
	.align		4
.L_353:
        /*0028*/ 	.byte	0x04, 0x17
        /*002a*/ 	.short	(.L_355 - .L_354)
.L_354:
        /*002c*/ 	.word	0x00000000
        /*0030*/ 	.short	0x0001
        /*0032*/ 	.short	0x0008
        /*0034*/ 	.byte	0x00, 0xf5, 0x21, 0x00


	//----- nvinfo : EIATTR_KPARAM_INFO
	.align		4
.L_355:
        /*0038*/ 	.byte	0x04, 0x17
        /*003a*/ 	.short	(.L_357 - .L_356)
.L_356:
        /*003c*/ 	.word	0x00000000
        /*0040*/ 	.short	0x0000
        /*0042*/ 	.short	0x0000
        /*0044*/ 	.byte	0x00, 0xf5, 0x21, 0x00


	//----- nvinfo : EIATTR_SPARSE_MMA_MASK
	.align		4
.L_357:
        /*0048*/ 	.byte	0x03, 0x50
        /*004a*/ 	.short	0x0000


	//----- nvinfo : EIATTR_MAXREG_COUNT
	.align		4
        /*004c*/ 	.byte	0x03, 0x1b
        /*004e*/ 	.short	0x00ff


	//----- nvinfo : EIATTR_MERCURY_ISA_VERSION
	.align		4
        /*0050*/ 	.byte	0x03, 0x5f
        /*0052*/ 	.short	0x0101


	//----- nvinfo : EIATTR_VRC_CTA_INIT_COUNT
	.align		4
        /*0054*/ 	.byte	0x02, 0x4a
	.zero		1
	.zero		1


	//----- nvinfo : EIATTR_EXIT_INSTR_OFFSETS
	.align		4
        /*0058*/ 	.byte	0x04, 0x1c
        /*005a*/ 	.short	(.L_359 - .L_358)


	//   ....[0]....
.L_358:
        /*005c*/ 	.word	0x00000070


	//   ....[1]....
        /*0060*/ 	.word	0x000015c0


	//   ....[2]....
        /*0064*/ 	.word	0x000026c0


	//   ....[3]....
        /*0068*/ 	.word	0x00002f50


	//   ....[4]....
        /*006c*/ 	.word	0x000033e0


	//   ....[5]....
        /*0070*/ 	.word	0x00003560


	//----- nvinfo : EIATTR_CRS_STACK_SIZE
	.align		4
.L_359:
        /*0074*/ 	.byte	0x04, 0x1e
        /*0076*/ 	.short	(.L_361 - .L_360)
.L_360:
        /*0078*/ 	.word	0x00000000


	//----- nvinfo : EIATTR_CBANK_PARAM_SIZE
	.align		4
.L_361:
        /*007c*/ 	.byte	0x03, 0x19
        /*007e*/ 	.short	0x0018


	//----- nvinfo : EIATTR_PARAM_CBANK
	.align		4
        /*0080*/ 	.byte	0x04, 0x0a
        /*0082*/ 	.short	(.L_363 - .L_362)
	.align		4
.L_362:
        /*0084*/ 	.word	index@(.nv.constant0.Softmax)
        /*0088*/ 	.short	0x0380
        /*008a*/ 	.short	0x0018


	//----- nvinfo : EIATTR_SW_WAR
	.align		4
.L_363:
        /*008c*/ 	.byte	0x04, 0x36
        /*008e*/ 	.short	(.L_365 - .L_364)
.L_364:
        /*0090*/ 	.word	0x00000008
.L_365:


//--------------------- .nv.info.matrixMultiplicationKernel --------------------------
	.section	.nv.info.matrixMultiplicationKernel,"",@"SHT_CUDA_INFO"
	.sectionflags	@""
	.align	4


	//----- nvinfo : EIATTR_CUDA_API_VERSION
	.align		4
        /*0000*/ 	.byte	0x04, 0x37
        /*0002*/ 	.short	(.L_367 - .L_366)
.L_366:
        /*0004*/ 	.word	0x00000082


	//----- nvinfo : EIATTR_KPARAM_INFO
	.align		4
.L_367:
        /*0008*/ 	.byte	0x04, 0x17
        /*000a*/ 	.short	(.L_369 - .L_368)
.L_368:
        /*000c*/ 	.word	0x00000000
        /*0010*/ 	.short	0x0005
        /*0012*/ 	.short	0x0020
        /*0014*/ 	.byte	0x00, 0xf0, 0x11, 0x00


	//----- nvinfo : EIATTR_KPARAM_INFO
	.align		4
.L_369:
        /*0018*/ 	.byte	0x04, 0x17
        /*001a*/ 	.short	(.L_371 - .L_370)
.L_370:
        /*001c*/ 	.word	0x00000000
        /*0020*/ 	.short	0x0004
        /*0022*/ 	.short	0x001c
        /*0024*/ 	.byte	0x00, 0xf0, 0x11, 0x00


	//----- nvinfo : EIATTR_KPARAM_INFO
	.align		4
.L_371:
        /*0028*/ 	.byte	0x04, 0x17
        /*002a*/ 	.short	(.L_373 - .L_372)
.L_372:
        /*002c*/ 	.word	0x00000000
        /*0030*/ 	.short	0x0003
        /*0032*/ 	.short	0x0018
        /*0034*/ 	.byte	0x00, 0xf0, 0x11, 0x00


	//----- nvinfo : EIATTR_KPARAM_INFO
	.align		4
.L_373:
        /*0038*/ 	.byte	0x04, 0x17
        /*003a*/ 	.short	(.L_375 - .L_374)
.L_374:
        /*003c*/ 	.word	0x00000000
        /*0040*/ 	.short	0x0002
        /*0042*/ 	.short	0x0010
        /*0044*/ 	.byte	0x00, 0xf5, 0x21, 0x00


	//----- nvinfo : EIATTR_KPARAM_INFO
	.align		4
.L_375:
        /*0048*/ 	.byte	0x04, 0x17
        /*004a*/ 	.short	(.L_377 - .L_376)
.L_376:
        /*004c*/ 	.word	0x00000000
        /*0050*/ 	.short	0x0001
        /*0052*/ 	.short	0x0008
        /*0054*/ 	.byte	0x00, 0xf5, 0x21, 0x00


	//----- nvinfo : EIATTR_KPARAM_INFO
	.align		4
.L_377:
        /*0058*/ 	.byte	0x04, 0x17
        /*005a*/ 	.short	(.L_379 - .L_378)
.L_378:
        /*005c*/ 	.word	0x00000000
        /*0060*/ 	.short	0x0000
        /*0062*/ 	.short	0x0000
        /*0064*/ 	.byte	0x00, 0xf5, 0x21, 0x00


	//----- nvinfo : EIATTR_SPARSE_MMA_MASK
	.align		4
.L_379:
        /*0068*/ 	.byte	0x03, 0x50
        /*006a*/ 	.short	0x0000


	//----- nvinfo : EIATTR_MAXREG_COUNT
	.align		4
        /*006c*/ 	.byte	0x03, 0x1b
        /*006e*/ 	.short	0x00ff


	//----- nvinfo : EIATTR_MERCURY_ISA_VERSION
	.align		4
        /*0070*/ 	.byte	0x03, 0x5f
        /*0072*/ 	.short	0x0101


	//----- nvinfo : EIATTR_VRC_CTA_INIT_COUNT
	.align		4
        /*0074*/ 	.byte	0x02, 0x4a
	.zero		1
	.zero		1


	//----- nvinfo : EIATTR_EXIT_INSTR_OFFSETS
	.align		4
        /*0078*/ 	.byte	0x04, 0x1c
        /*007a*/ 	.short	(.L_381 - .L_380)


	//   ....[0]....
.L_380:
        /*007c*/ 	.word	0x000000d0


	//   ....[1]....
        /*0080*/ 	.word	0x000008f0


	//----- nvinfo : EIATTR_CBANK_PARAM_SIZE
	.align		4
.L_381:
        /*0084*/ 	.byte	0x03, 0x19
        /*0086*/ 	.short	0x0024


	//----- nvinfo : EIATTR_PARAM_CBANK
	.align		4
        /*0088*/ 	.byte	0x04, 0x0a
        /*008a*/ 	.short	(.L_383 - .L_382)
	.align		4
.L_382:
        /*008c*/ 	.word	index@(.nv.constant0.matrixMultiplicationKernel)
        /*0090*/ 	.short	0x0380
        /*0092*/ 	.short	0x0024


	//----- nvinfo : EIATTR_SW_WAR
	.align		4
.L_383:
        /*0094*/ 	.byte	0x04, 0x36
        /*0096*/ 	.short	(.L_385 - .L_384)
.L_384:
        /*0098*/ 	.word	0x00000008
.L_385:


//--------------------- .nv.info.derGelu          --------------------------
	.section	.nv.info.derGelu,"",@"SHT_CUDA_INFO"
	.sectionflags	@""
	.align	4


	//----- nvinfo : EIATTR_CUDA_API_VERSION
	.align		4
        /*0000*/ 	.byte	0x04, 0x37
        /*0002*/ 	.short	(.L_387 - .L_386)
.L_386:
        /*0004*/ 	.word	0x00000082


	//----- nvinfo : EIATTR_KPARAM_INFO
	.align		4
.L_387:
        /*0008*/ 	.byte	0x04, 0x17
        /*000a*/ 	.short	(.L_389 - .L_388)
.L_388:
        /*000c*/ 	.word	0x00000000
        /*0010*/ 	.short	0x0003
        /*0012*/ 	.short	0x0018
        /*0014*/ 	.byte	0x00, 0xf0, 0x11, 0x00


	//----- nvinfo : EIATTR_KPARAM_INFO
	.align		4
.L_389:
        /*0018*/ 	.byte	0x04, 0x17
        /*001a*/ 	.short	(.L_391 - .L_390)
.L_390:
        /*001c*/ 	.word	0x00000000
        /*0020*/ 	.short	0x0002
        /*0022*/ 	.short	0x0010
        /*0024*/ 	.byte	0x00, 0xf5, 0x21, 0x00


	//----- nvinfo : EIATTR_KPARAM_INFO
	.align		4
.L_391:
        /*0028*/ 	.byte	0x04, 0x17
        /*002a*/ 	.short	(.L_393 - .L_392)
.L_392:
        /*002c*/ 	.word	0x00000000
        /*0030*/ 	.short	0x0001
        /*0032*/ 	.short	0x0008
        /*0034*/ 	.byte	0x00, 0xf5, 0x21, 0x00


	//----- nvinfo : EIATTR_KPARAM_INFO
	.align		4
.L_393:
        /*0038*/ 	.byte	0x04, 0x17
        /*003a*/ 	.short	(.L_395 - .L_394)
.L_394:
        /*003c*/ 	.word	0x00000000
        /*0040*/ 	.short	0x0000
        /*0042*/ 	.short	0x0000
        /*0044*/ 	.byte	0x00, 0xf5, 0x21, 0x00


	//----- nvinfo : EIATTR_SPARSE_MMA_MASK
	.align		4
.L_395:
        /*0048*/ 	.byte	0x03, 0x50
        /*004a*/ 	.short	0x0000


	//----- nvinfo : EIATTR_MAXREG_COUNT
	.align		4
        /*004c*/ 	.byte	0x03, 0x1b
        /*004e*/ 	.short	0x00ff


	//----- nvinfo : EIATTR_MERCURY_ISA_VERSION
	.align		4
        /*0050*/ 	.byte	0x03, 0x5f
        /*0052*/ 	.short	0x0101


	//----- nvinfo : EIATTR_VRC_CTA_INIT_COUNT
	.align		4
        /*0054*/ 	.byte	0x02, 0x4a
	.zero		1
	.zero		1


	//----- nvinfo : EIATTR_EXIT_INSTR_OFFSETS
	.align		4
        /*0058*/ 	.byte	0x04, 0x1c
        /*005a*/ 	.short	(.L_397 - .L_396)


	//   ....[0]....
.L_396:
        /*005c*/ 	.word	0x00000070


	//   ....[1]....
        /*0060*/ 	.word	0x00000ac0


	//----- nvinfo : EIATTR_CRS_STACK_SIZE
	.align		4
.L_397:
        /*0064*/ 	.byte	0x04, 0x1e
        /*0066*/ 	.short	(.L_399 - .L_398)
.L_398:
        /*0068*/ 	.word	0x00000000


	//----- nvinfo : EIATTR_CBANK_PARAM_SIZE
	.align		4
.L_399:
        /*006c*/ 	.byte	0x03, 0x19
        /*006e*/ 	.short	0x001c


	//----- nvinfo : EIATTR_PARAM_CBANK
	.align		4
        /*0070*/ 	.byte	0x04, 0x0a
        /*0072*/ 	.short	(.L_401 - .L_400)
	.align		4
.L_400:
        /*0074*/ 	.word	index@(.nv.constant0.derGelu)
        /*0078*/ 	.short	0x0380
        /*007a*/ 	.short	0x001c


	//----- nvinfo : EIATTR_SW_WAR
	.align		4
.L_401:
        /*007c*/ 	.byte	0x04, 0x36
        /*007e*/ 	.short	(.L_403 - .L_402)
.L_402:
        /*0080*/ 	.word	0x00000008
.L_403:


//--------------------- .nv.info.fillUnderDiagonal --------------------------
	.section	.nv.info.fillUnderDiagonal,"",@"SHT_CUDA_INFO"
	.sectionflags	@""
	.align	4


	//----- nvinfo : EIATTR_CUDA_API_VERSION
	.align		4
        /*0000*/ 	.byte	0x04, 0x37
        /*0002*/ 	.short	(.L_405 - .L_404)
.L_404:
        /*0004*/ 	.word	0x00000082


	//----- nvinfo : EIATTR_KPARAM_INFO
	.align		4
.L_405:
        /*0008*/ 	.byte	0x04, 0x17
        /*000a*/ 	.short	(.L_407 - .L_406)
.L_406:
        /*000c*/ 	.word	0x00000000
        /*0010*/ 	.short	0x0003
        /*0012*/ 	.short	0x0010
        /*0014*/ 	.byte	0x00, 0xf0, 0x11, 0x00


	//----- nvinfo : EIATTR_KPARAM_INFO
	.align		4
.L_407:
        /*0018*/ 	.byte	0x04, 0x17
        /*001a*/ 	.short	(.L_409 - .L_408)
.L_408:
        /*001c*/ 	.word	0x00000000
        /*0020*/ 	.short	0x0002
        /*0022*/ 	.short	0x0008
        /*0024*/ 	.byte	0x00, 0xf5, 0x21, 0x00


	//----- nvinfo : EIATTR_KPARAM_INFO
	.align		4
.L_409:
        /*0028*/ 	.byte	0x04, 0x17
        /*002a*/ 	.short	(.L_411 - .L_410)
.L_410:
        /*002c*/ 	.word	0x00000000
        /*0030*/ 	.short	0x0001
        /*0032*/ 	.short	0x0004
        /*0034*/ 	.byte	0x00, 0xf0, 0x11, 0x00


	//----- nvinfo : EIATTR_KPARAM_INFO
	.align		4
.L_411:
        /*0038*/ 	.byte	0x04, 0x17
        /*003a*/ 	.short	(.L_413 - .L_412)
.L_412:
        /*003c*/ 	.word	0x00000000
        /*0040*/ 	.short	0x0000
        /*0042*/ 	.short	0x0000
        /*0044*/ 	.byte	0x00, 0xf0, 0x11, 0x00


	//----- nvinfo : EIATTR_SPARSE_MMA_MASK
	.align		4
.L_413:
        /*0048*/ 	.byte	0x03, 0x50
        /*004a*/ 	.short	0x0000


	//----- nvinfo : EIATTR_MAXREG_COUNT
	.align		4
        /*004c*/ 	.byte	0x03, 0x1b
        /*004e*/ 	.short	0x00ff


	//----- nvinfo : EIATTR_MERCURY_ISA_VERSION
	.align		4
        /*0050*/ 	.byte	0x03, 0x5f
        /*0052*/ 	.short	0x0101


	//----- nvinfo : EIATTR_VRC_CTA_INIT_COUNT
	.align		4
        /*0054*/ 	.byte	0x02, 0x4a
	.zero		1
	.zero		1


	//----- nvinfo : EIATTR_EXIT_INSTR_OFFSETS
	.align		4
        /*0058*/ 	.byte	0x04, 0x1c
        /*005a*/ 	.short	(.L_415 - .L_414)


	//   ....[0]....
.L_414:
        /*005c*/ 	.word	0x00000080


	//   ....[1]....
        /*0060*/ 	.word	0x000002a0


	//   ....[2]....
        /*0064*/ 	.word	0x00000390


	//   ....[3]....
        /*0068*/ 	.word	0x00000430


	//   ....[4]....
        /*006c*/ 	.word	0x000004a0


	//----- nvinfo : EIATTR_CRS_STACK_SIZE
	.align		4
.L_415:
        /*0070*/ 	.byte	0x04, 0x1e
        /*0072*/ 	.short	(.L_417 - .L_416)
.L_416:
        /*0074*/ 	.word	0x00000000


	//----- nvinfo : EIATTR_CBANK_PARAM_SIZE
	.align		4
.L_417:
        /*0078*/ 	.byte	0x03, 0x19
        /*007a*/ 	.short	0x0014


	//----- nvinfo : EIATTR_PARAM_CBANK
	.align		4
        /*007c*/ 	.byte	0x04, 0x0a
        /*007e*/ 	.short	(.L_419 - .L_418)
	.align		4
.L_418:
        /*0080*/ 	.word	index@(.nv.constant0.fillUnderDiagonal)
        /*0084*/ 	.short	0x0380
        /*0086*/ 	.short	0x0014


	//----- nvinfo : EIATTR_SW_WAR
	.align		4
.L_419:
        /*0088*/ 	.byte	0x04, 0x36
        /*008a*/ 	.short	(.L_421 - .L_420)
.L_420:
        /*008c*/ 	.word	0x00000008
.L_421:


//--------------------- .nv.info.mask             --------------------------
	.section	.nv.info.mask,"",@"SHT_CUDA_INFO"
	.sectionflags	@""
	.align	4


	//----- nvinfo : EIATTR_CUDA_API_VERSION
	.align		4
        /*0000*/ 	.byte	0x04, 0x37
        /*0002*/ 	.short	(.L_423 - .L_422)
.L_422:
        /*0004*/ 	.word	0x00000082


	//----- nvinfo : EIATTR_KPARAM_INFO
	.align		4
.L_423:
        /*0008*/ 	.byte	0x04, 0x17
        /*000a*/ 	.short	(.L_425 - .L_424)
.L_424:
        /*000c*/ 	.word	0x00000000
        /*0010*/ 	.short	0x0004
        /*0012*/ 	.short	0x0018
        /*0014*/ 	.byte	0x00, 0xf0, 0x11, 0x00


	//----- nvinfo : EIATTR_KPARAM_INFO
	.align		4
.L_425:
        /*0018*/ 	.byte	0x04, 0x17
        /*001a*/ 	.short	(.L_427 - .L_426)
.L_426:
        /*001c*/ 	.word	0x00000000
        /*0020*/ 	.short	0x0003
        /*0022*/ 	.short	0x0010
        /*0024*/ 	.byte	0x00, 0xf5, 0x21, 0x00


	//----- nvinfo : EIATTR_KPARAM_INFO
	.align		4
.L_427:
        /*0028*/ 	.byte	0x04, 0x17
        /*002a*/ 	.short	(.L_429 - .L_428)
.L_428:
        /*002c*/ 	.word	0x00000000
        /*0030*/ 	.short	0x0002
        /*0032*/ 	.short	0x000c
        /*0034*/ 	.byte	0x00, 0xf0, 0x11, 0x00


	//----- nvinfo : EIATTR_KPARAM_INFO
	.align		4
.L_429:
        /*0038*/ 	.byte	0x04, 0x17
        /*003a*/ 	.short	(.L_431 - .L_430)
.L_430:
        /*003c*/ 	.word	0x00000000
        /*0040*/ 	.short	0x0001
        /*0042*/ 	.short	0x0008
        /*0044*/ 	.byte	0x00, 0xf0, 0x11, 0x00


	//----- nvinfo : EIATTR_KPARAM_INFO
	.align		4
.L_431:
        /*0048*/ 	.byte	0x04, 0x17
        /*004a*/ 	.short	(.L_433 - .L_432)
.L_432:
        /*004c*/ 	.word	0x00000000
        /*0050*/ 	.short	0x0000
        /*0052*/ 	.short	0x0000
        /*0054*/ 	.byte	0x00, 0xf5, 0x21, 0x00


	//----- nvinfo : EIATTR_SPARSE_MMA_MASK
	.align		4
.L_433:
        /*0058*/ 	.byte	0x03, 0x50
        /*005a*/ 	.short	0x0000


	//----- nvinfo : EIATTR_MAXREG_COUNT
	.align		4
        /*005c*/ 	.byte	0x03, 0x1b
        /*005e*/ 	.short	0x00ff


	//----- nvinfo : EIATTR_MERCURY_ISA_VERSION
	.align		4
        /*0060*/ 	.byte	0x03, 0x5f
        /*0062*/ 	.short	0x0101


	//----- nvinfo : EIATTR_VRC_CTA_INIT_COUNT
	.align		4
        /*0064*/ 	.byte	0x02, 0x4a
	.zero		1
	.zero		1


	//----- nvinfo : EIATTR_EXIT_INSTR_OFFSETS
	.align		4
        /*0068*/ 	.byte	0x04, 0x1c
        /*006a*/ 	.short	(.L_435 - .L_434)


	//   ....[0]....
.L_434:
        /*006c*/ 	.word	0x00000070


	//   ....[1]....
        /*0070*/ 	.word	0x000000e0


	//   ....[2]....
        /*0074*/ 	.word	0x00000130


	//----- nvinfo : EIATTR_CBANK_PARAM_SIZE
	.align		4
.L_435:
        /*0078*/ 	.byte	0x03, 0x19
        /*007a*/ 	.short	0x001c


	//----- nvinfo : EIATTR_PARAM_CBANK
	.align		4
        /*007c*/ 	.byte	0x04, 0x0a
        /*007e*/ 	.short	(.L_437 - .L_436)
	.align		4
.L_436:
        /*0080*/ 	.word	index@(.nv.constant0.mask)
        /*0084*/ 	.short	0x0380
        /*0086*/ 	.short	0x001c


	//----- nvinfo : EIATTR_SW_WAR
	.align		4
.L_437:
        /*0088*/ 	.byte	0x04, 0x36
        /*008a*/ 	.short	(.L_439 - .L_438)
.L_438:
        /*008c*/ 	.word	0x00000008
.L_439:


//--------------------- .nv.info.dropoutBack      --------------------------
	.section	.nv.info.dropoutBack,"",@"SHT_CUDA_INFO"
	.sectionflags	@""
	.align	4


	//----- nvinfo : EIATTR_CUDA_API_VERSION
	.align		4
        /*0000*/ 	.byte	0x04, 0x37
        /*0002*/ 	.short	(.L_441 - .L_440)
.L_440:
        /*0004*/ 	.word	0x00000082


	//----- nvinfo : EIATTR_KPARAM_INFO
	.align		4
.L_441:
        /*0008*/ 	.byte	0x04, 0x17
        /*000a*/ 	.short	(.L_443 - .L_442)
.L_442:
        /*000c*/ 	.word	0x00000000
        /*0010*/ 	.short	0x0004
        /*0012*/ 	.short	0x0020
        /*0014*/ 	.byte	0x00, 0xf0, 0x11, 0x00


	//----- nvinfo : EIATTR_KPARAM_INFO
	.align		4
.L_443:
        /*0018*/ 	.byte	0x04, 0x17
        /*001a*/ 	.short	(.L_445 - .L_444)
.L_444:
        /*001c*/ 	.word	0x00000000
        /*0020*/ 	.short	0x0003
        /*0022*/ 	.short	0x0018
        /*0024*/ 	.byte	0x00, 0xf5, 0x21, 0x00


	//----- nvinfo : EIATTR_KPARAM_INFO
	.align		4
.L_445:
        /*0028*/ 	.byte	0x04, 0x17
        /*002a*/ 	.short	(.L_447 - .L_446)
.L_446:
        /*002c*/ 	.word	0x00000000
        /*0030*/ 	.short	0x0002
        /*0032*/ 	.short	0x0010
        /*0034*/ 	.byte	0x00, 0xf0, 0x11, 0x00


	//----- nvinfo : EIATTR_KPARAM_INFO
	.align		4
.L_447:
        /*0038*/ 	.byte	0x04, 0x17
        /*003a*/ 	.short	(.L_449 - .L_448)
.L_448:
        /*003c*/ 	.word	0x00000000
        /*0040*/ 	.short	0x0001
        /*0042*/ 	.short	0x0008
        /*0044*/ 	.byte	0x00, 0xf5, 0x21, 0x00


	//----- nvinfo : EIATTR_KPARAM_INFO
	.align		4
.L_449:
        /*0048*/ 	.byte	0x04, 0x17
        /*004a*/ 	.short	(.L_451 - .L_450)
.L_450:
        /*004c*/ 	.word	0x00000000
        /*0050*/ 	.short	0x0000
        /*0052*/ 	.short	0x0000
        /*0054*/ 	.byte	0x00, 0xf5, 0x21, 0x00


	//----- nvinfo : EIATTR_SPARSE_MMA_MASK
	.align		4
.L_451:
        /*0058*/ 	.byte	0x03, 0x50
        /*005a*/ 	.short	0x0000


	//----- nvinfo : EIATTR_MAXREG_COUNT
	.align		4
        /*005c*/ 	.byte	0x03, 0x1b
        /*005e*/ 	.short	0x00ff


	//----- nvinfo : EIATTR_MERCURY_ISA_VERSION
	.align		4
        /*0060*/ 	.byte	0x03, 0x5f
        /*0062*/ 	.short	0x0101


	//----- nvinfo : EIATTR_VRC_CTA_INIT_COUNT
	.align		4
        /*0064*/ 	.byte	0x02, 0x4a
	.zero		1
	.zero		1


	//----- nvinfo : EIATTR_EXIT_INSTR_OFFSETS
	.align		4
        /*0068*/ 	.byte	0x04, 0x1c
        /*006a*/ 	.short	(.L_453 - .L_452)


	//   ....[0]....
.L_452:
        /*006c*/ 	.word	0x00000070


	//   ....[1]....
        /*0070*/ 	.word	0x000000d0


	//   ....[2]....
        /*0074*/ 	.word	0x00000160


	//----- nvinfo : EIATTR_CBANK_PARAM_SIZE
	.align		4
.L_453:
        /*0078*/ 	.byte	0x03, 0x19
        /*007a*/ 	.short	0x0024


	//----- nvinfo : EIATTR_PARAM_CBANK
	.align		4
        /*007c*/ 	.byte	0x04, 0x0a
        /*007e*/ 	.short	(.L_455 - .L_454)
	.align		4
.L_454:
        /*0080*/ 	.word	index@(.nv.constant0.dropoutBack)
        /*0084*/ 	.short	0x0380
        /*0086*/ 	.short	0x0024


	//----- nvinfo : EIATTR_SW_WAR
	.align		4
.L_455:
        /*0088*/ 	.byte	0x04, 0x36
        /*008a*/ 	.short	(.L_457 - .L_456)
.L_456:
        /*008c*/ 	.word	0x00000008
.L_457:


//--------------------- .nv.info.addBackCopy      --------------------------
	.section	.nv.info.addBackCopy,"",@"SHT_CUDA_INFO"
	.sectionflags	@""
	.align	4


	//----- nvinfo : EIATTR_CUDA_API_VERSION
	.align		4
        /*0000*/ 	.byte	0x04, 0x37
        /*0002*/ 	.short	(.L_459 - .L_458)
.L_458:
        /*0004*/ 	.word	0x00000082


	//----- nvinfo : EIATTR_KPARAM_INFO
	.align		4
.L_459:
        /*0008*/ 	.byte	0x04, 0x17
        /*000a*/ 	.short	(.L_461 - .L_460)
.L_460:
        /*000c*/ 	.word	0x00000000
        /*0010*/ 	.short	0x0005
        /*0012*/ 	.short	0x0020
        /*0014*/ 	.byte	0x00, 0xf0, 0x11, 0x00


	//----- nvinfo : EIATTR_KPARAM_INFO
	.align		4
.L_461:
        /*0018*/ 	.byte	0x04, 0x17
        /*001a*/ 	.short	(.L_463 - .L_462)
.L_462:
        /*001c*/ 	.word	0x00000000
        /*0020*/ 	.short	0x0004
        /*0022*/ 	.short	0x0018
        /*0024*/ 	.byte	0x00, 0xf5, 0x21, 0x00


	//----- nvinfo : EIATTR_KPARAM_INFO
	.align		4
.L_463:
        /*0028*/ 	.byte	0x04, 0x17
        /*002a*/ 	.short	(.L_465 - .L_464)
.L_464:
        /*002c*/ 	.word	0x00000000
        /*0030*/ 	.short	0x0003
        /*0032*/ 	.short	0x0010
        /*0034*/ 	.byte	0x00, 0xf0, 0x11, 0x00


	//----- nvinfo : EIATTR_KPARAM_INFO
	.align		4
.L_465:
        /*0038*/ 	.byte	0x04, 0x17
        /*003a*/ 	.short	(.L_467 - .L_466)
.L_466:
        /*003c*/ 	.word	0x00000000
        /*0040*/ 	.short	0x0002
        /*0042*/ 	.short	0x000c
        /*0044*/ 	.byte	0x00, 0xf0, 0x11, 0x00


	//----- nvinfo : EIATTR_KPARAM_INFO
	.align		4
.L_467:
        /*0048*/ 	.byte	0x04, 0x17
        /*004a*/ 	.short	(.L_469 - .L_468)
.L_468:
        /*004c*/ 	.word	0x00000000
        /*0050*/ 	.short	0x0001
        /*0052*/ 	.short	0x0008
        /*0054*/ 	.byte	0x00, 0xf0, 0x11, 0x00


	//----- nvinfo : EIATTR_KPARAM_INFO
	.align		4
.L_469:
        /*0058*/ 	.byte	0x04, 0x17
        /*005a*/ 	.short	(.L_471 - .L_470)
.L_470:
        /*005c*/ 	.word	0x00000000
        /*0060*/ 	.short	0x0000
        /*0062*/ 	.short	0x0000
        /*0064*/ 	.byte	0x00, 0xf5, 0x21, 0x00


	//----- nvinfo : EIATTR_SPARSE_MMA_MASK
	.align		4
.L_471:
        /*0068*/ 	.byte	0x03, 0x50
        /*006a*/ 	.short	0x0000


	//----- nvinfo : EIATTR_MAXREG_COUNT
	.align		4
        /*006c*/ 	.byte	0x03, 0x1b
        /*006e*/ 	.short	0x00ff


	//----- nvinfo : EIATTR_MERCURY_ISA_VERSION
	.align		4
        /*0070*/ 	.byte	0x03, 0x5f
        /*0072*/ 	.short	0x0101


	//----- nvinfo : EIATTR_VRC_CTA_INIT_COUNT
	.align		4
        /*0074*/ 	.byte	0x02, 0x4a
	.zero		1
	.zero		1


	//----- nvinfo : EIATTR_EXIT_INSTR_OFFSETS
	.align		4
        /*0078*/ 	.byte	0x04, 0x1c
        /*007a*/ 	.short	(.L_473 - .L_472)


	//   ....[0]....
.L_472:
        /*007c*/ 	.word	0x00000070


	//   ....[1]....
        /*0080*/ 	.word	0x000000a0


	//   ....[2]....
        /*0084*/ 	.word	0x00000170


	//----- nvinfo : EIATTR_CBANK_PARAM_SIZE
	.align		4
.L_473:
        /*0088*/ 	.byte	0x03, 0x19
        /*008a*/ 	.short	0x0024


	//----- nvinfo : EIATTR_PARAM_CBANK
	.align		4
        /*008c*/ 	.byte	0x04, 0x0a
        /*008e*/ 	.short	(.L_475 - .L_474)
	.align		4
.L_474:
        /*0090*/ 	.word	index@(.nv.constant0.addBackCopy)
        /*0094*/ 	.short	0x0380
        /*0096*/ 	.short	0x0024


	//----- nvinfo : EIATTR_SW_WAR
	.align		4
.L_475:
        /*0098*/ 	.byte	0x04, 0x36
        /*009a*/ 	.short	(.L_477 - .L_476)
.L_476:
        /*009c*/ 	.word	0x00000008
.L_477:


//--------------------- .nv.info.subDivSqrtNorm   --------------------------
	.section	.nv.info.subDivSqrtNorm,"",@"SHT_CUDA_INFO"
	.sectionflags	@""
	.align	4


	//----- nvinfo : EIATTR_CUDA_API_VERSION
	.align		4
        /*0000*/ 	.byte	0x04, 0x37
        /*0002*/ 	.short	(.L_479 - .L_478)
.L_478:
        /*0004*/ 	.word	0x00000082


	//----- nvinfo : EIATTR_KPARAM_INFO
	.align		4
.L_479:
        /*0008*/ 	.byte	0x04, 0x17
        /*000a*/ 	.short	(.L_481 - .L_480)
.L_480:
        /*000c*/ 	.word	0x00000000
        /*0010*/ 	.short	0x0006
        /*0012*/ 	.short	0x0028
        /*0014*/ 	.byte	0x00, 0xf0, 0x11, 0x00


	//----- nvinfo : EIATTR_KPARAM_INFO
	.align		4
.L_481:
        /*0018*/ 	.byte	0x04, 0x17
        /*001a*/ 	.short	(.L_483 - .L_482)
.L_482:
        /*001c*/ 	.word	0x00000000
        /*0020*/ 	.short	0x0005
        /*0022*/ 	.short	0x0020
        /*0024*/ 	.byte	0x00, 0xf5, 0x21, 0x00


	//----- nvinfo : EIATTR_KPARAM_INFO
	.align		4
.L_483:
        /*0028*/ 	.byte	0x04, 0x17
        /*002a*/ 	.short	(.L_485 - .L_484)
.L_484:
        /*002c*/ 	.word	0x00000000
        /*0030*/ 	.short	0x0004
        /*0032*/ 	.short	0x0018
        /*0034*/ 	.byte	0x00, 0xf0, 0x11, 0x00


	//----- nvinfo : EIATTR_KPARAM_INFO
	.align		4
.L_485:
        /*0038*/ 	.byte	0x04, 0x17
        /*003a*/ 	.short	(.L_487 - .L_486)
.L_486:
        /*003c*/ 	.word	0x00000000
        /*0040*/ 	.short	0x0003
        /*0042*/ 	.short	0x0014
        /*0044*/ 	.byte	0x00, 0xf0, 0x11, 0x00


	//----- nvinfo : EIATTR_KPARAM_INFO
	.align		4
.L_487:
        /*0048*/ 	.byte	0x04, 0x17
        /*004a*/ 	.short	(.L_489 - .L_488)
.L_488:
        /*004c*/ 	.word	0x00000000
        /*0050*/ 	.short	0x0002
        /*0052*/ 	.short	0x0010
        /*0054*/ 	.byte	0x00, 0xf0, 0x11, 0x00


	//----- nvinfo : EIATTR_KPARAM_INFO
	.align		4
.L_489:
        /*0058*/ 	.byte	0x04, 0x17
        /*005a*/ 	.short	(.L_491 - .L_490)
.L_490:
        /*005c*/ 	.word	0x00000000
        /*0060*/ 	.short	0x0001
        /*0062*/ 	.short	0x0008
        /*0064*/ 	.byte	0x00, 0xf5, 0x21, 0x00


	//----- nvinfo : EIATTR_KPARAM_INFO
	.align		4
.L_491:
        /*0068*/ 	.byte	0x04, 0x17
        /*006a*/ 	.short	(.L_493 - .L_492)
.L_492:
        /*006c*/ 	.word	0x00000000
        /*0070*/ 	.short	0x0000
        /*0072*/ 	.short	0x0000
        /*0074*/ 	.byte	0x00, 0xf5, 0x21, 0x00


	//----- nvinfo : EIATTR_SPARSE_MMA_MASK
	.align		4
.L_493:
        /*0078*/ 	.byte	0x03, 0x50
        /*007a*/ 	.short	0x0000


	//----- nvinfo : EIATTR_MAXREG_COUNT
	.align		4
        /*007c*/ 	.byte	0x03, 0x1b
        /*007e*/ 	.short	0x00ff


	//----- nvinfo : EIATTR_MERCURY_ISA_VERSION
	.align		4
        /*0080*/ 	.byte	0x03, 0x5f
        /*0082*/ 	.short	0x0101


	//----- nvinfo : EIATTR_VRC_CTA_INIT_COUNT
	.align		4
        /*0084*/ 	.byte	0x02, 0x4a
	.zero		1
	.zero		1


	//----- nvinfo : EIATTR_EXIT_INSTR_OFFSETS
	.align		4
        /*0088*/ 	.byte	0x04, 0x1c
        /*008a*/ 	.short	(.L_495 - .L_494)


	//   ....[0]....
.L_494:
        /*008c*/ 	.word	0x00000070


	//   ....[1]....
        /*0090*/ 	.word	0x000006f0


	//----- nvinfo : EIATTR_CRS_STACK_SIZE
	.align		4
.L_495:
        /*0094*/ 	.byte	0x04, 0x1e
        /*0096*/ 	.short	(.L_497 - .L_496)
.L_496:
        /*0098*/ 	.word	0x00000000


	//----- nvinfo : EIATTR_CBANK_PARAM_SIZE
	.align		4
.L_497:
        /*009c*/ 	.byte	0x03, 0x19
        /*009e*/ 	.short	0x002c


	//----- nvinfo : EIATTR_PARAM_CBANK
	.align		4
        /*00a0*/ 	.byte	0x04, 0x0a
        /*00a2*/ 	.short	(.L_499 - .L_498)
	.align		4
.L_498:
        /*00a4*/ 	.word	index@(.nv.constant0.subDivSqrtNorm)
        /*00a8*/ 	.short	0x0380
        /*00aa*/ 	.short	0x002c


	//----- nvinfo : EIATTR_SW_WAR
	.align		4
.L_499:
        /*00ac*/ 	.byte	0x04, 0x36
        /*00ae*/ 	.short	(.L_501 - .L_500)
.L_500:
        /*00b0*/ 	.word	0x00000008
.L_501:


//--------------------- .nv.info.momentumPow2     --------------------------
	.section	.nv.info.momentumPow2,"",@"SHT_CUDA_INFO"
	.sectionflags	@""
	.align	4


	//----- nvinfo : EIATTR_CUDA_API_VERSION
	.align		4
        /*0000*/ 	.byte	0x04, 0x37
        /*0002*/ 	.short	(.L_503 - .L_502)
.L_502:
        /*0004*/ 	.word	0x00000082


	//----- nvinfo : EIATTR_KPARAM_INFO
	.align		4
.L_503:
        /*0008*/ 	.byte	0x04, 0x17
        /*000a*/ 	.short	(.L_505 - .L_504)
.L_504:
        /*000c*/ 	.word	0x00000000
        /*0010*/ 	.short	0x0003
        /*0012*/ 	.short	0x0014
        /*0014*/ 	.byte	0x00, 0xf0, 0x11, 0x00


	//----- nvinfo : EIATTR_KPARAM_INFO
	.align		4
.L_505:
        /*0018*/ 	.byte	0x04, 0x17
        /*001a*/ 	.short	(.L_507 - .L_506)
.L_506:
        /*001c*/ 	.word	0x00000000
        /*0020*/ 	.short	0x0002
        /*0022*/ 	.short	0x0010
        /*0024*/ 	.byte	0x00, 0xf0, 0x11, 0x00


	//----- nvinfo : EIATTR_KPARAM_INFO
	.align		4
.L_507:
        /*0028*/ 	.byte	0x04, 0x17
        /*002a*/ 	.short	(.L_509 - .L_508)
.L_508:
        /*002c*/ 	.word	0x00000000
        /*0030*/ 	.short	0x0001
        /*0032*/ 	.short	0x0008
        /*0034*/ 	.byte	0x00, 0xf5, 0x21, 0x00


	//----- nvinfo : EIATTR_KPARAM_INFO
	.align		4
.L_509:
        /*0038*/ 	.byte	0x04, 0x17
        /*003a*/ 	.short	(.L_511 - .L_510)
.L_510:
        /*003c*/ 	.word	0x00000000
        /*0040*/ 	.short	0x0000
        /*0042*/ 	.short	0x0000
        /*0044*/ 	.byte	0x00, 0xf5, 0x21, 0x00


	//----- nvinfo : EIATTR_SPARSE_MMA_MASK
	.align		4
.L_511:
        /*0048*/ 	.byte	0x03, 0x50
        /*004a*/ 	.short	0x0000


	//----- nvinfo : EIATTR_MAXREG_COUNT
	.align		4
        /*004c*/ 	.byte	0x03, 0x1b
        /*004e*/ 	.short	0x00ff


	//----- nvinfo : EIATTR_MERCURY_ISA_VERSION
	.align		4
        /*0050*/ 	.byte	0x03, 0x5f
        /*0052*/ 	.short	0x0101


	//----- nvinfo : EIATTR_VRC_CTA_INIT_COUNT
	.align		4
        /*0054*/ 	.byte	0x02, 0x4a
	.zero		1
	.zero		1


	//----- nvinfo : EIATTR_EXIT_INSTR_OFFSETS
	.align		4
        /*0058*/ 	.byte	0x04, 0x1c
        /*005a*/ 	.short	(.L_513 - .L_512)


	//   ....[0]....
.L_512:
        /*005c*/ 	.word	0x00000070


	//   ....[1]....
        /*0060*/ 	.word	0x00000150


	//----- nvinfo : EIATTR_CBANK_PARAM_SIZE
	.align		4
.L_513:
        /*0064*/ 	.byte	0x03, 0x19
        /*0066*/ 	.short	0x0018


	//----- nvinfo : EIATTR_PARAM_CBANK
	.align		4
        /*0068*/ 	.byte	0x04, 0x0a
        /*006a*/ 	.short	(.L_515 - .L_514)
	.align		4
.L_514:
        /*006c*/ 	.word	index@(.nv.constant0.momentumPow2)
        /*0070*/ 	.short	0x0380
        /*0072*/ 	.short	0x0018


	//----- nvinfo : EIATTR_SW_WAR
	.align		4
.L_515:
        /*0074*/ 	.byte	0x04, 0x36
        /*0076*/ 	.short	(.L_517 - .L_516)
.L_516:
        /*0078*/ 	.word	0x00000008
.L_517:


//--------------------- .nv.info.momentum         --------------------------
	.section	.nv.info.momentum,"",@"SHT_CUDA_INFO"
	.sectionflags	@""
	.align	4


	//----- nvinfo : EIATTR_CUDA_API_VERSION
	.align		4
        /*0000*/ 	.byte	0x04, 0x37
        /*0002*/ 	.short	(.L_519 - .L_518)
.L_518:
        /*0004*/ 	.word	0x00000082


	//----- nvinfo : EIATTR_KPARAM_INFO
	.align		4
.L_519:
        /*0008*/ 	.byte	0x04, 0x17
        /*000a*/ 	.short	(.L_521 - .L_520)
.L_520:
        /*000c*/ 	.word	0x00000000
        /*0010*/ 	.short	0x0003
        /*0012*/ 	.short	0x0014
        /*0014*/ 	.byte	0x00, 0xf0, 0x11, 0x00


	//----- nvinfo : EIATTR_KPARAM_INFO
	.align		4
.L_521:
        /*0018*/ 	.byte	0x04, 0x17
        /*001a*/ 	.short	(.L_523 - .L_522)
.L_522:
        /*001c*/ 	.word	0x00000000
        /*0020*/ 	.short	0x0002
        /*0022*/ 	.short	0x0010
        /*0024*/ 	.byte	0x00, 0xf0, 0x11, 0x00


	//----- nvinfo : EIATTR_KPARAM_INFO
	.align		4
.L_523:
        /*0028*/ 	.byte	0x04, 0x17
        /*002a*/ 	.short	(.L_525 - .L_524)
.L_524:
        /*002c*/ 	.word	0x00000000
        /*0030*/ 	.short	0x0001
        /*0032*/ 	.short	0x0008
        /*0034*/ 	.byte	0x00, 0xf5, 0x21, 0x00


	//----- nvinfo : EIATTR_KPARAM_INFO
	.align		4
.L_525:
        /*0038*/ 	.byte	0x04, 0x17
        /*003a*/ 	.short	(.L_527 - .L_526)
.L_526:
        /*003c*/ 	.word	0x00000000
        /*0040*/ 	.short	0x0000
        /*0042*/ 	.short	0x0000
        /*0044*/ 	.byte	0x00, 0xf5, 0x21, 0x00


	//----- nvinfo : EIATTR_SPARSE_MMA_MASK
	.align		4
.L_527:
        /*0048*/ 	.byte	0x03, 0x50
        /*004a*/ 	.short	0x0000


	//----- nvinfo : EIATTR_MAXREG_COUNT
	.align		4
        /*004c*/ 	.byte	0x03, 0x1b
        /*004e*/ 	.short	0x00ff


	//----- nvinfo : EIATTR_MERCURY_ISA_VERSION
	.align		4
        /*0050*/ 	.byte	0x03, 0x5f
        /*0052*/ 	.short	0x0101


	//----- nvinfo : EIATTR_VRC_CTA_INIT_COUNT
	.align		4
        /*0054*/ 	.byte	0x02, 0x4a
	.zero		1
	.zero		1


	//----- nvinfo : EIATTR_EXIT_INSTR_OFFSETS
	.align		4
        /*0058*/ 	.byte	0x04, 0x1c
        /*005a*/ 	.short	(.L_529 - .L_528)


	//   ....[0]....
.L_528:
        /*005c*/ 	.word	0x00000070


	//   ....[1]....
        /*0060*/ 	.word	0x00000180


	//----- nvinfo : EIATTR_CBANK_PARAM_SIZE
	.align		4
.L_529:
        /*0064*/ 	.byte	0x03, 0x19
        /*0066*/ 	.short	0x0018


	//----- nvinfo : EIATTR_PARAM_CBANK
	.align		4
        /*0068*/ 	.byte	0x04, 0x0a
        /*006a*/ 	.short	(.L_531 - .L_530)
	.align		4
.L_530:
        /*006c*/ 	.word	index@(.nv.constant0.momentum)
        /*0070*/ 	.short	0x0380
        /*0072*/ 	.short	0x0018


	//----- nvinfo : EIATTR_SW_WAR
	.align		4
.L_531:
        /*0074*/ 	.byte	0x04, 0x36
        /*0076*/ 	.short	(.L_533 - .L_532)
.L_532:
        /*0078*/ 	.word	0x00000008
.L_533:


//--------------------- .nv.info.divide_add       --------------------------
	.section	.nv.info.divide_add,"",@"SHT_CUDA_INFO"
	.sectionflags	@""
	.align	4


	//----- nvinfo : EIATTR_CUDA_API_VERSION
	.align		4
        /*0000*/ 	.byte	0x04, 0x37
        /*0002*/ 	.short	(.L_535 - .L_534)
.L_534:
        /*0004*/ 	.word	0x00000082


	//----- nvinfo : EIATTR_KPARAM_INFO
	.align		4
.L_535:
        /*0008*/ 	.byte	0x04, 0x17
        /*000a*/ 	.short	(.L_537 - .L_536)
.L_536:
        /*000c*/ 	.word	0x00000000
        /*0010*/ 	.short	0x0002
        /*0012*/ 	.short	0x0008
        /*0014*/ 	.byte	0x00, 0xf0, 0x11, 0x00


	//----- nvinfo : EIATTR_KPARAM_INFO
	.align		4
.L_537:
        /*0018*/ 	.byte	0x04, 0x17
        /*001a*/ 	.short	(.L_539 - .L_538)
.L_538:
        /*001c*/ 	.word	0x00000000
        /*0020*/ 	.short	0x0001
        /*0022*/ 	.short	0x0004
        /*0024*/ 	.byte	0x00, 0xf0, 0x11, 0x00


	//----- nvinfo : EIATTR_KPARAM_INFO
	.align		4
.L_539:
        /*0028*/ 	.byte	0x04, 0x17
        /*002a*/ 	.short	(.L_541 - .L_540)
.L_540:
        /*002c*/ 	.word	0x00000000
        /*0030*/ 	.short	0x0000
        /*0032*/ 	.short	0x0000
        /*0034*/ 	.byte	0x00, 0xf0, 0x11, 0x00


	//----- nvinfo : EIATTR_SPARSE_MMA_MASK
	.align		4
.L_541:
        /*0038*/ 	.byte	0x03, 0x50
        /*003a*/ 	.short	0x0000


	//----- nvinfo : EIATTR_MAXREG_COUNT
	.align		4
        /*003c*/ 	.byte	0x03, 0x1b
        /*003e*/ 	.short	0x00ff


	//----- nvinfo : EIATTR_MERCURY_ISA_VERSION
	.align		4
        /*0040*/ 	.byte	0x03, 0x5f
        /*0042*/ 	.short	0x0101


	//----- nvinfo : EIATTR_VRC_CTA_INIT_COUNT
	.align		4
        /*0044*/ 	.byte	0x02, 0x4a
	.zero		1
	.zero		1


	//----- nvinfo : EIATTR_EXIT_INSTR_OFFSETS
	.align		4
        /*0048*/ 	.byte	0x04, 0x1c
        /*004a*/ 	.short	(.L_543 - .L_542)


	//   ....[0]....
.L_542:
        /*004c*/ 	.word	0x00000010


	//----- nvinfo : EIATTR_CBANK_PARAM_SIZE
	.align		4
.L_543:
        /*0050*/ 	.byte	0x03, 0x19
        /*0052*/ 	.short	0x000c


	//----- nvinfo : EIATTR_PARAM_CBANK
	.align		4
        /*0054*/ 	.byte	0x04, 0x0a
        /*0056*/ 	.short	(.L_545 - .L_544)
	.align		4
.L_544:
        /*0058*/ 	.word	index@(.nv.constant0.divide_add)
        /*005c*/ 	.short	0x0380
        /*005e*/ 	.short	0x000c


	//----- nvinfo : EIATTR_SW_WAR
	.align		4
.L_545:
        /*0060*/ 	.byte	0x04, 0x36
        /*0062*/ 	.short	(.L_547 - .L_546)
.L_546:
        /*0064*/ 	.word	0x00000008
.L_547:


//--------------------- .nv.info.isnan            --------------------------
	.section	.nv.info.isnan,"",@"SHT_CUDA_INFO"
	.sectionflags	@""
	.align	4


	//----- nvinfo : EIATTR_CUDA_API_VERSION
	.align		4
        /*0000*/ 	.byte	0x04, 0x37
        /*0002*/ 	.short	(.L_549 - .L_548)
.L_548:
        /*0004*/ 	.word	0x00000082


	//----- nvinfo : EIATTR_KPARAM_INFO
	.align		4
.L_549:
        /*0008*/ 	.byte	0x04, 0x17
        /*000a*/ 	.short	(.L_551 - .L_550)
.L_550:
        /*000c*/ 	.word	0x00000000
        /*0010*/ 	.short	0x0002
        /*0012*/ 	.short	0x0010
        /*0014*/ 	.byte	0x00, 0xf0, 0x11, 0x00


	//----- nvinfo : EIATTR_KPARAM_INFO
	.align		4
.L_551:
        /*0018*/ 	.byte	0x04, 0x17
        /*001a*/ 	.short	(.L_553 - .L_552)
.L_552:
        /*001c*/ 	.word	0x00000000
        /*0020*/ 	.short	0x0001
        /*0022*/ 	.short	0x0008
        /*0024*/ 	.byte	0x00, 0xf5, 0x21, 0x00


	//----- nvinfo : EIATTR_KPARAM_INFO
	.align		4
.L_553:
        /*0028*/ 	.byte	0x04, 0x17
        /*002a*/ 	.short	(.L_555 - .L_554)
.L_554:
        /*002c*/ 	.word	0x00000000
        /*0030*/ 	.short	0x0000
        /*0032*/ 	.short	0x0000
        /*0034*/ 	.byte	0x00, 0xf5, 0x21, 0x00


	//----- nvinfo : EIATTR_SPARSE_MMA_MASK
	.align		4
.L_555:
        /*0038*/ 	.byte	0x03, 0x50
        /*003a*/ 	.short	0x0000


	//----- nvinfo : EIATTR_MAXREG_COUNT
	.align		4
        /*003c*/ 	.byte	0x03, 0x1b
        /*003e*/ 	.short	0x00ff


	//----- nvinfo : EIATTR_MERCURY_ISA_VERSION
	.align		4
        /*0040*/ 	.byte	0x03, 0x5f
        /*0042*/ 	.short	0x0101


	//----- nvinfo : EIATTR_VRC_CTA_INIT_COUNT
	.align		4
        /*0044*/ 	.byte	0x02, 0x4a
	.zero		1
	.zero		1


	//----- nvinfo : EIATTR_EXIT_INSTR_OFFSETS
	.align		4
        /*0048*/ 	.byte	0x04, 0x1c
        /*004a*/ 	.short	(.L_557 - .L_556)


	//   ....[0]....
.L_556:
        /*004c*/ 	.word	0x00000070


	//   ....[1]....
        /*0050*/ 	.word	0x000000c0


	//   ....[2]....
        /*0054*/ 	.word	0x00000110


	//   ....[3]....
        /*0058*/ 	.word	0x00000140


	//----- nvinfo : EIATTR_CBANK_PARAM_SIZE
	.align		4
.L_557:
        /*005c*/ 	.byte	0x03, 0x19
        /*005e*/ 	.short	0x0014


	//----- nvinfo : EIATTR_PARAM_CBANK
	.align		4
        /*0060*/ 	.byte	0x04, 0x0a
        /*0062*/ 	.short	(.L_559 - .L_558)
	.align		4
.L_558:
        /*0064*/ 	.word	index@(.nv.constant0.isnan)
        /*0068*/ 	.short	0x0380
        /*006a*/ 	.short	0x0014


	//----- nvinfo : EIATTR_SW_WAR
	.align		4
.L_559:
        /*006c*/ 	.byte	0x04, 0x36
        /*006e*/ 	.short	(.L_561 - .L_560)
.L_560:
        /*0070*/ 	.word	0x00000008
.L_561:


//--------------------- .nv.info.sum              --------------------------
	.section	.nv.info.sum,"",@"SHT_CUDA_INFO"
	.sectionflags	@""
	.align	4


	//----- nvinfo : EIATTR_CUDA_API_VERSION
	.align		4
        /*0000*/ 	.byte	0x04, 0x37
        /*0002*/ 	.short	(.L_563 - .L_562)
.L_562:
        /*0004*/ 	.word	0x00000082


	//----- nvinfo : EIATTR_KPARAM_INFO
	.align		4
.L_563:
        /*0008*/ 	.byte	0x04, 0x17
        /*000a*/ 	.short	(.L_565 - .L_564)
.L_564:
        /*000c*/ 	.word	0x00000000
        /*0010*/ 	.short	0x0002
        /*0012*/ 	.short	0x0010
        /*0014*/ 	.byte	0x00, 0xf0, 0x11, 0x00


	//----- nvinfo : EIATTR_KPARAM_INFO
	.align		4
.L_565:
        /*0018*/ 	.byte	0x04, 0x17
        /*001a*/ 	.short	(.L_567 - .L_566)
.L_566:
        /*001c*/ 	.word	0x00000000
        /*0020*/ 	.short	0x0001
        /*0022*/ 	.short	0x0008
        /*0024*/ 	.byte	0x00, 0xf5, 0x21, 0x00


	//----- nvinfo : EIATTR_KPARAM_INFO
	.align		4
.L_567:
        /*0028*/ 	.byte	0x04, 0x17
        /*002a*/ 	.short	(.L_569 - .L_568)
.L_568:
        /*002c*/ 	.word	0x00000000
        /*0030*/ 	.short	0x0000
        /*0032*/ 	.short	0x0000
        /*0034*/ 	.byte	0x00, 0xf5, 0x21, 0x00


	//----- nvinfo : EIATTR_SPARSE_MMA_MASK
	.align		4
.L_569:
        /*0038*/ 	.byte	0x03, 0x50
        /*003a*/ 	.short	0x0000


	//----- nvinfo : EIATTR_MAXREG_COUNT
	.align		4
        /*003c*/ 	.byte	0x03, 0x1b
        /*003e*/ 	.short	0x00ff


	//----- nvinfo : EIATTR_MERCURY_ISA_VERSION
	.align		4
        /*0040*/ 	.byte	0x03, 0x5f
        /*0042*/ 	.short	0x0101


	//----- nvinfo : EIATTR_VRC_CTA_INIT_COUNT
	.align		4
        /*0044*/ 	.byte	0x02, 0x4a
	.zero		1
	.zero		1


	//----- nvinfo : EIATTR_EXIT_INSTR_OFFSETS
	.align		4
        /*0048*/ 	.byte	0x04, 0x1c
        /*004a*/ 	.short	(.L_571 - .L_570)


	//   ....[0]....
.L_570:
        /*004c*/ 	.word	0x00000070


	//   ....[1]....
        /*0050*/ 	.word	0x00000100


	//----- nvinfo : EIATTR_CBANK_PARAM_SIZE
	.align		4
.L_571:
        /*0054*/ 	.byte	0x03, 0x19
        /*0056*/ 	.short	0x0014


	//----- nvinfo : EIATTR_PARAM_CBANK
	.align		4
        /*0058*/ 	.byte	0x04, 0x0a
        /*005a*/ 	.short	(.L_573 - .L_572)
	.align		4
.L_572:
        /*005c*/ 	.word	index@(.nv.constant0.sum)
        /*0060*/ 	.short	0x0380
        /*0062*/ 	.short	0x0014


	//----- nvinfo : EIATTR_SW_WAR
	.align		4
.L_573:
        /*0064*/ 	.byte	0x04, 0x36
        /*0066*/ 	.short	(.L_575 - .L_574)
.L_574:
        /*0068*/ 	.word	0x00000008
.L_575:


//--------------------- .nv.info.pow2             --------------------------
	.section	.nv.info.pow2,"",@"SHT_CUDA_INFO"
	.sectionflags	@""
	.align	4


	//----- nvinfo : EIATTR_CUDA_API_VERSION
	.align		4
        /*0000*/ 	.byte	0x04, 0x37
        /*0002*/ 	.short	(.L_577 - .L_576)
.L_576:
        /*0004*/ 	.word	0x00000082


	//----- nvinfo : EIATTR_KPARAM_INFO
	.align		4
.L_577:
        /*0008*/ 	.byte	0x04, 0x17
        /*000a*/ 	.short	(.L_579 - .L_578)
.L_578:
        /*000c*/ 	.word	0x00000000
        /*0010*/ 	.short	0x0001
        /*0012*/ 	.short	0x0008
        /*0014*/ 	.byte	0x00, 0xf0, 0x11, 0x00


	//----- nvinfo : EIATTR_KPARAM_INFO
	.align		4
.L_579:
        /*0018*/ 	.byte	0x04, 0x17
        /*001a*/ 	.short	(.L_581 - .L_580)
.L_580:
        /*001c*/ 	.word	0x00000000
        /*0020*/ 	.short	0x0000
        /*0022*/ 	.short	0x0000
        /*0024*/ 	.byte	0x00, 0xf5, 0x21, 0x00


	//----- nvinfo : EIATTR_SPARSE_MMA_MASK
	.align		4
.L_581:
        /*0028*/ 	.byte	0x03, 0x50
        /*002a*/ 	.short	0x0000


	//----- nvinfo : EIATTR_MAXREG_COUNT
	.align		4
        /*002c*/ 	.byte	0x03, 0x1b
        /*002e*/ 	.short	0x00ff


	//----- nvinfo : EIATTR_MERCURY_ISA_VERSION
	.align		4
        /*0030*/ 	.byte	0x03, 0x5f
        /*0032*/ 	.short	0x0101


	//----- nvinfo : EIATTR_VRC_CTA_INIT_COUNT
	.align		4
        /*0034*/ 	.byte	0x02, 0x4a
	.zero		1
	.zero		1


	//----- nvinfo : EIATTR_EXIT_INSTR_OFFSETS
	.align		4
        /*0038*/ 	.byte	0x04, 0x1c
        /*003a*/ 	.short	(.L_583 - .L_582)


	//   ....[0]....
.L_582:
        /*003c*/ 	.word	0x00000070


	//   ....[1]....
        /*0040*/ 	.word	0x000000e0


	//----- nvinfo : EIATTR_CBANK_PARAM_SIZE
	.align		4
.L_583:
        /*0044*/ 	.byte	0x03, 0x19
        /*0046*/ 	.short	0x000c


	//----- nvinfo : EIATTR_PARAM_CBANK
	.align		4
        /*0048*/ 	.byte	0x04, 0x0a
        /*004a*/ 	.short	(.L_585 - .L_584)
	.align		4
.L_584:
        /*004c*/ 	.word	index@(.nv.constant0.pow2)
        /*0050*/ 	.short	0x0380
        /*0052*/ 	.short	0x000c


	//----- nvinfo : EIATTR_SW_WAR
	.align		4
.L_585:
        /*0054*/ 	.byte	0x04, 0x36
        /*0056*/ 	.short	(.L_587 - .L_586)
.L_586:
        /*0058*/ 	.word	0x00000008
.L_587:


//--------------------- .nv.info.derNorm_part_1   --------------------------
	.section	.nv.info.derNorm_part_1,"",@"SHT_CUDA_INFO"
	.sectionflags	@""
	.align	4


	//----- nvinfo : EIATTR_CUDA_API_VERSION
	.align		4
        /*0000*/ 	.byte	0x04, 0x37
        /*0002*/ 	.short	(.L_589 - .L_588)
.L_588:
        /*0004*/ 	.word	0x00000082


	//----- nvinfo : EIATTR_KPARAM_INFO
	.align		4
.L_589:
        /*0008*/ 	.byte	0x04, 0x17
        /*000a*/ 	.short	(.L_591 - .L_590)
.L_590:
        /*000c*/ 	.word	0x00000000
        /*0010*/ 	.short	0x0003
        /*0012*/ 	.short	0x0018
        /*0014*/ 	.byte	0x00, 0xf0, 0x11, 0x00


	//----- nvinfo : EIATTR_KPARAM_INFO
	.align		4
.L_591:
        /*0018*/ 	.byte	0x04, 0x17
        /*001a*/ 	.short	(.L_593 - .L_592)
.L_592:
        /*001c*/ 	.word	0x00000000
        /*0020*/ 	.short	0x0002
        /*0022*/ 	.short	0x0010
        /*0024*/ 	.byte	0x00, 0xf5, 0x21, 0x00


	//----- nvinfo : EIATTR_KPARAM_INFO
	.align		4
.L_593:
        /*0028*/ 	.byte	0x04, 0x17
        /*002a*/ 	.short	(.L_595 - .L_594)
.L_594:
        /*002c*/ 	.word	0x00000000
        /*0030*/ 	.short	0x0001
        /*0032*/ 	.short	0x0008
        /*0034*/ 	.byte	0x00, 0xf0, 0x11, 0x00


	//----- nvinfo : EIATTR_KPARAM_INFO
	.align		4
.L_595:
        /*0038*/ 	.byte	0x04, 0x17
        /*003a*/ 	.short	(.L_597 - .L_596)
.L_596:
        /*003c*/ 	.word	0x00000000
        /*0040*/ 	.short	0x0000
        /*0042*/ 	.short	0x0000
        /*0044*/ 	.byte	0x00, 0xf5, 0x21, 0x00


	//----- nvinfo : EIATTR_SPARSE_MMA_MASK
	.align		4
.L_597:
        /*0048*/ 	.byte	0x03, 0x50
        /*004a*/ 	.short	0x0000


	//----- nvinfo : EIATTR_MAXREG_COUNT
	.align		4
        /*004c*/ 	.byte	0x03, 0x1b
        /*004e*/ 	.short	0x00ff


	//----- nvinfo : EIATTR_MERCURY_ISA_VERSION
	.align		4
        /*0050*/ 	.byte	0x03, 0x5f
        /*0052*/ 	.short	0x0101


	//----- nvinfo : EIATTR_VRC_CTA_INIT_COUNT
	.align		4
        /*0054*/ 	.byte	0x02, 0x4a
	.zero		1
	.zero		1


	//----- nvinfo : EIATTR_EXIT_INSTR_OFFSETS
	.align		4
        /*0058*/ 	.byte	0x04, 0x1c
        /*005a*/ 	.short	(.L_599 - .L_598)


	//   ....[0]....
.L_598:
        /*005c*/ 	.word	0x00000070


	//   ....[1]....
        /*0060*/ 	.word	0x00000390


	//----- nvinfo : EIATTR_CRS_STACK_SIZE
	.align		4
.L_599:
        /*0064*/ 	.byte	0x04, 0x1e
        /*0066*/ 	.short	(.L_601 - .L_600)
.L_600:
        /*0068*/ 	.word	0x00000000


	//----- nvinfo : EIATTR_CBANK_PARAM_SIZE
	.align		4
.L_601:
        /*006c*/ 	.byte	0x03, 0x19
        /*006e*/ 	.short	0x001c


	//----- nvinfo : EIATTR_PARAM_CBANK
	.align		4
        /*0070*/ 	.byte	0x04, 0x0a
        /*0072*/ 	.short	(.L_603 - .L_602)
	.align		4
.L_602:
        /*0074*/ 	.word	index@(.nv.constant0.derNorm_part_1)
        /*0078*/ 	.short	0x0380
        /*007a*/ 	.short	0x001c


	//----- nvinfo : EIATTR_SW_WAR
	.align		4
.L_603:
        /*007c*/ 	.byte	0x04, 0x36
        /*007e*/ 	.short	(.L_605 - .L_604)
.L_604:
        /*0080*/ 	.word	0x00000008
.L_605:


//--------------------- .nv.info.derMean_part_3   --------------------------
	.section	.nv.info.derMean_part_3,"",@"SHT_CUDA_INFO"
	.sectionflags	@""
	.align	4


	//----- nvinfo : EIATTR_CUDA_API_VERSION
	.align		4
        /*0000*/ 	.byte	0x04, 0x37
        /*0002*/ 	.short	(.L_607 - .L_606)
.L_606:
        /*0004*/ 	.word	0x00000082


	//----- nvinfo : EIATTR_KPARAM_INFO
	.align		4
.L_607:
        /*0008*/ 	.byte	0x04, 0x17
        /*000a*/ 	.short	(.L_609 - .L_608)
.L_608:
        /*000c*/ 	.word	0x00000000
        /*0010*/ 	.short	0x0005
        /*0012*/ 	.short	0x0028
        /*0014*/ 	.byte	0x00, 0xf0, 0x11, 0x00


	//----- nvinfo : EIATTR_KPARAM_INFO
	.align		4
.L_609:
        /*0018*/ 	.byte	0x04, 0x17
        /*001a*/ 	.short	(.L_611 - .L_610)
.L_610:
        /*001c*/ 	.word	0x00000000
        /*0020*/ 	.short	0x0004
        /*0022*/ 	.short	0x0020
        /*0024*/ 	.byte	0x00, 0xf5, 0x21, 0x00


	//----- nvinfo : EIATTR_KPARAM_INFO
	.align		4
.L_611:
        /*0028*/ 	.byte	0x04, 0x17
        /*002a*/ 	.short	(.L_613 - .L_612)
.L_612:
        /*002c*/ 	.word	0x00000000
        /*0030*/ 	.short	0x0003
        /*0032*/ 	.short	0x0018
        /*0034*/ 	.byte	0x00, 0xf0, 0x11, 0x00


	//----- nvinfo : EIATTR_KPARAM_INFO
	.align		4
.L_613:
        /*0038*/ 	.byte	0x04, 0x17
        /*003a*/ 	.short	(.L_615 - .L_614)
.L_614:
        /*003c*/ 	.word	0x00000000
        /*0040*/ 	.short	0x0002
        /*0042*/ 	.short	0x0010
        /*0044*/ 	.byte	0x00, 0xf5, 0x21, 0x00


	//----- nvinfo : EIATTR_KPARAM_INFO
	.align		4
.L_615:
        /*0048*/ 	.byte	0x04, 0x17
        /*004a*/ 	.short	(.L_617 - .L_616)
.L_616:
        /*004c*/ 	.word	0x00000000
        /*0050*/ 	.short	0x0001
        /*0052*/ 	.short	0x0008
        /*0054*/ 	.byte	0x00, 0xf5, 0x21, 0x00


	//----- nvinfo : EIATTR_KPARAM_INFO
	.align		4
.L_617:
        /*0058*/ 	.byte	0x04, 0x17
        /*005a*/ 	.short	(.L_619 - .L_618)
.L_618:
        /*005c*/ 	.word	0x00000000
        /*0060*/ 	.short	0x0000
        /*0062*/ 	.short	0x0000
        /*0064*/ 	.byte	0x00, 0xf5, 0x21, 0x00


	//----- nvinfo : EIATTR_SPARSE_MMA_MASK
	.align		4
.L_619:
        /*0068*/ 	.byte	0x03, 0x50
        /*006a*/ 	.short	0x0000


	//----- nvinfo : EIATTR_MAXREG_COUNT
	.align		4
        /*006c*/ 	.byte	0x03, 0x1b
        /*006e*/ 	.short	0x00ff


	//----- nvinfo : EIATTR_MERCURY_ISA_VERSION
	.align		4
        /*0070*/ 	.byte	0x03, 0x5f
        /*0072*/ 	.short	0x0101


	//----- nvinfo : EIATTR_VRC_CTA_INIT_COUNT
	.align		4
        /*0074*/ 	.byte	0x02, 0x4a
	.zero		1
	.zero		1


	//----- nvinfo : EIATTR_EXIT_INSTR_OFFSETS
	.align		4
        /*0078*/ 	.byte	0x04, 0x1c
        /*007a*/ 	.short	(.L_621 - .L_620)


	//   ....[0]....
.L_620:
        /*007c*/ 	.word	0x00000070


	//   ....[1]....
        /*0080*/ 	.word	0x00000320


	//----- nvinfo : EIATTR_CRS_STACK_SIZE
	.align		4
.L_621:
        /*0084*/ 	.byte	0x04, 0x1e
        /*0086*/ 	.short	(.L_623 - .L_622)
.L_622:
        /*0088*/ 	.word	0x00000000


	//----- nvinfo : EIATTR_CBANK_PARAM_SIZE
	.align		4
.L_623:
        /*008c*/ 	.byte	0x03, 0x19
        /*008e*/ 	.short	0x002c


	//----- nvinfo : EIATTR_PARAM_CBANK
	.align		4
        /*0090*/ 	.byte	0x04, 0x0a
        /*0092*/ 	.short	(.L_625 - .L_624)
	.align		4
.L_624:
        /*0094*/ 	.word	index@(.nv.constant0.derMean_part_3)
        /*0098*/ 	.short	0x0380
        /*009a*/ 	.short	0x002c


	//----- nvinfo : EIATTR_SW_WAR
	.align		4
.L_625:
        /*009c*/ 	.byte	0x04, 0x36
        /*009e*/ 	.short	(.L_627 - .L_626)
.L_626:
        /*00a0*/ 	.word	0x00000008
.L_627:


//--------------------- .nv.info.derMean_part_1   --------------------------
	.section	.nv.info.derMean_part_1,"",@"SHT_CUDA_INFO"
	.sectionflags	@""
	.align	4


	//----- nvinfo : EIATTR_CUDA_API_VERSION
	.align		4
        /*0000*/ 	.byte	0x04, 0x37
        /*0002*/ 	.short	(.L_629 - .L_628)
.L_628:
        /*0004*/ 	.word	0x00000082


	//----- nvinfo : EIATTR_KPARAM_INFO
	.align		4
.L_629:
        /*0008*/ 	.byte	0x04, 0x17
        /*000a*/ 	.short	(.L_631 - .L_630)
.L_630:
        /*000c*/ 	.word	0x00000000
        /*0010*/ 	.short	0x0003
        /*0012*/ 	.short	0x0018
        /*0014*/ 	.byte	0x00, 0xf0, 0x11, 0x00


	//----- nvinfo : EIATTR_KPARAM_INFO
	.align		4
.L_631:
        /*0018*/ 	.byte	0x04, 0x17
        /*001a*/ 	.short	(.L_633 - .L_632)
.L_632:
        /*001c*/ 	.word	0x00000000
        /*0020*/ 	.short	0x0002
        /*0022*/ 	.short	0x0010
        /*0024*/ 	.byte	0x00, 0xf5, 0x21, 0x00


	//----- nvinfo : EIATTR_KPARAM_INFO
	.align		4
.L_633:
        /*0028*/ 	.byte	0x04, 0x17
        /*002a*/ 	.short	(.L_635 - .L_634)
.L_634:
        /*002c*/ 	.word	0x00000000
        /*0030*/ 	.short	0x0001
        /*0032*/ 	.short	0x0008
        /*0034*/ 	.byte	0x00, 0xf0, 0x11, 0x00


	//----- nvinfo : EIATTR_KPARAM_INFO
	.align		4
.L_635:
        /*0038*/ 	.byte	0x04, 0x17
        /*003a*/ 	.short	(.L_637 - .L_636)
.L_636:
        /*003c*/ 	.word	0x00000000
        /*0040*/ 	.short	0x0000
        /*0042*/ 	.short	0x0000
        /*0044*/ 	.byte	0x00, 0xf5, 0x21, 0x00


	//----- nvinfo : EIATTR_SPARSE_MMA_MASK
	.align		4
.L_637:
        /*0048*/ 	.byte	0x03, 0x50
        /*004a*/ 	.short	0x0000


	//----- nvinfo : EIATTR_MAXREG_COUNT
	.align		4
        /*004c*/ 	.byte	0x03, 0x1b
        /*004e*/ 	.short	0x00ff


	//----- nvinfo : EIATTR_MERCURY_ISA_VERSION
	.align		4
        /*0050*/ 	.byte	0x03, 0x5f
        /*0052*/ 	.short	0x0101


	//----- nvinfo : EIATTR_VRC_CTA_INIT_COUNT
	.align		4
        /*0054*/ 	.byte	0x02, 0x4a
	.zero		1
	.zero		1


	//----- nvinfo : EIATTR_EXIT_INSTR_OFFSETS
	.align		4
        /*0058*/ 	.byte	0x04, 0x1c
        /*005a*/ 	.short	(.L_639 - .L_638)


	//   ....[0]....
.L_638:
        /*005c*/ 	.word	0x00000070


	//   ....[1]....
        /*0060*/ 	.word	0x00000390


	//----- nvinfo : EIATTR_CRS_STACK_SIZE
	.align		4
.L_639:
        /*0064*/ 	.byte	0x04, 0x1e
        /*0066*/ 	.short	(.L_641 - .L_640)
.L_640:
        /*0068*/ 	.word	0x00000000


	//----- nvinfo : EIATTR_CBANK_PARAM_SIZE
	.align		4
.L_641:
        /*006c*/ 	.byte	0x03, 0x19
        /*006e*/ 	.short	0x001c


	//----- nvinfo : EIATTR_PARAM_CBANK
	.align		4
        /*0070*/ 	.byte	0x04, 0x0a
        /*0072*/ 	.short	(.L_643 - .L_642)
	.align		4
.L_642:
        /*0074*/ 	.word	index@(.nv.constant0.derMean_part_1)
        /*0078*/ 	.short	0x0380
        /*007a*/ 	.short	0x001c


	//----- nvinfo : EIATTR_SW_WAR
	.align		4
.L_643:
        /*007c*/ 	.byte	0x04, 0x36
        /*007e*/ 	.short	(.L_645 - .L_644)
.L_644:
        /*0080*/ 	.word	0x00000008
.L_645:


//--------------------- .nv.info.derVar_part_3    --------------------------
	.section	.nv.info.derVar_part_3,"",@"SHT_CUDA_INFO"
	.sectionflags	@""
	.align	4


	//----- nvinfo : EIATTR_CUDA_API_VERSION
	.align		4
        /*0000*/ 	.byte	0x04, 0x37
        /*0002*/ 	.short	(.L_647 - .L_646)
.L_646:
        /*0004*/ 	.word	0x00000082


	//----- nvinfo : EIATTR_KPARAM_INFO
	.align		4
.L_647:
        /*0008*/ 	.byte	0x04, 0x17
        /*000a*/ 	.short	(.L_649 - .L_648)
.L_648:
        /*000c*/ 	.word	0x00000000
        /*0010*/ 	.short	0x0002
        /*0012*/ 	.short	0x0010
        /*0014*/ 	.byte	0x00, 0xf0, 0x11, 0x00


	//----- nvinfo : EIATTR_KPARAM_INFO
	.align		4
.L_649:
        /*0018*/ 	.byte	0x04, 0x17
        /*001a*/ 	.short	(.L_651 - .L_650)
.L_650:
        /*001c*/ 	.word	0x00000000
        /*0020*/ 	.short	0x0001
        /*0022*/ 	.short	0x0008
        /*0024*/ 	.byte	0x00, 0xf5, 0x21, 0x00


	//----- nvinfo : EIATTR_KPARAM_INFO
	.align		4
.L_651:
        /*0028*/ 	.byte	0x04, 0x17
        /*002a*/ 	.short	(.L_653 - .L_652)
.L_652:
        /*002c*/ 	.word	0x00000000
        /*0030*/ 	.short	0x0000
        /*0032*/ 	.short	0x0000
        /*0034*/ 	.byte	0x00, 0xf5, 0x21, 0x00


	//----- nvinfo : EIATTR_SPARSE_MMA_MASK
	.align		4
.L_653:
        /*0038*/ 	.byte	0x03, 0x50
        /*003a*/ 	.short	0x0000


	//----- nvinfo : EIATTR_MAXREG_COUNT
	.align		4
        /*003c*/ 	.byte	0x03, 0x1b
        /*003e*/ 	.short	0x00ff


	//----- nvinfo : EIATTR_MERCURY_ISA_VERSION
	.align		4
        /*0040*/ 	.byte	0x03, 0x5f
        /*0042*/ 	.short	0x0101


	//----- nvinfo : EIATTR_VRC_CTA_INIT_COUNT
	.align		4
        /*0044*/ 	.byte	0x02, 0x4a
	.zero		1
	.zero		1


	//----- nvinfo : EIATTR_EXIT_INSTR_OFFSETS
	.align		4
        /*0048*/ 	.byte	0x04, 0x1c
        /*004a*/ 	.short	(.L_655 - .L_654)


	//   ....[0]....
.L_654:
        /*004c*/ 	.word	0x00000070


	//   ....[1]....
        /*0050*/ 	.word	0x00000110


	//----- nvinfo : EIATTR_CBANK_PARAM_SIZE
	.align		4
.L_655:
        /*0054*/ 	.byte	0x03, 0x19
        /*0056*/ 	.short	0x0014


	//----- nvinfo : EIATTR_PARAM_CBANK
	.align		4
        /*0058*/ 	.byte	0x04, 0x0a
        /*005a*/ 	.short	(.L_657 - .L_656)
	.align		4
.L_656:
        /*005c*/ 	.word	index@(.nv.constant0.derVar_part_3)
        /*0060*/ 	.short	0x0380
        /*0062*/ 	.short	0x0014


	//----- nvinfo : EIATTR_SW_WAR
	.align		4
.L_657:
        /*0064*/ 	.byte	0x04, 0x36
        /*0066*/ 	.short	(.L_659 - .L_658)
.L_658:
        /*0068*/ 	.word	0x00000008
.L_659:


//--------------------- .nv.info.derVar_part_1    --------------------------
	.section	.nv.info.derVar_part_1,"",@"SHT_CUDA_INFO"
	.sectionflags	@""
	.align	4


	//----- nvinfo : EIATTR_CUDA_API_VERSION
	.align		4
        /*0000*/ 	.byte	0x04, 0x37
        /*0002*/ 	.short	(.L_661 - .L_660)
.L_660:
        /*0004*/ 	.word	0x00000082


	//----- nvinfo : EIATTR_KPARAM_INFO
	.align		4
.L_661:
        /*0008*/ 	.byte	0x04, 0x17
        /*000a*/ 	.short	(.L_663 - .L_662)
.L_662:
        /*000c*/ 	.word	0x00000000
        /*0010*/ 	.short	0x0003
        /*0012*/ 	.short	0x0018
        /*0014*/ 	.byte	0x00, 0xf0, 0x11, 0x00


	//----- nvinfo : EIATTR_KPARAM_INFO
	.align		4
.L_663:
        /*0018*/ 	.byte	0x04, 0x17
        /*001a*/ 	.short	(.L_665 - .L_664)
.L_664:
        /*001c*/ 	.word	0x00000000
        /*0020*/ 	.short	0x0002
        /*0022*/ 	.short	0x0010
        /*0024*/ 	.byte	0x00, 0xf5, 0x21, 0x00


	//----- nvinfo : EIATTR_KPARAM_INFO
	.align		4
.L_665:
        /*0028*/ 	.byte	0x04, 0x17
        /*002a*/ 	.short	(.L_667 - .L_666)
.L_666:
        /*002c*/ 	.word	0x00000000
        /*0030*/ 	.short	0x0001
        /*0032*/ 	.short	0x0008
        /*0034*/ 	.byte	0x00, 0xf0, 0x11, 0x00


	//----- nvinfo : EIATTR_KPARAM_INFO
	.align		4
.L_667:
        /*0038*/ 	.byte	0x04, 0x17
        /*003a*/ 	.short	(.L_669 - .L_668)
.L_668:
        /*003c*/ 	.word	0x00000000
        /*0040*/ 	.short	0x0000
        /*0042*/ 	.short	0x0000
        /*0044*/ 	.byte	0x00, 0xf5, 0x21, 0x00


	//----- nvinfo : EIATTR_SPARSE_MMA_MASK
	.align		4
.L_669:
        /*0048*/ 	.byte	0x03, 0x50
        /*004a*/ 	.short	0x0000


	//----- nvinfo : EIATTR_MAXREG_COUNT
	.align		4
        /*004c*/ 	.byte	0x03, 0x1b
        /*004e*/ 	.short	0x00ff


	//----- nvinfo : EIATTR_MERCURY_ISA_VERSION
	.align		4
        /*0050*/ 	.byte	0x03, 0x5f
        /*0052*/ 	.short	0x0101


	//----- nvinfo : EIATTR_VRC_CTA_INIT_COUNT
	.align		4
        /*0054*/ 	.byte	0x02, 0x4a
	.zero		1
	.zero		1


	//----- nvinfo : EIATTR_EXIT_INSTR_OFFSETS
	.align		4
        /*0058*/ 	.byte	0x04, 0x1c
        /*005a*/ 	.short	(.L_671 - .L_670)


	//   ....[0]....
.L_670:
        /*005c*/ 	.word	0x00000070


	//   ....[1]....
        /*0060*/ 	.word	0x000002d0


	//----- nvinfo : EIATTR_CRS_STACK_SIZE
	.align		4
.L_671:
        /*0064*/ 	.byte	0x04, 0x1e
        /*0066*/ 	.short	(.L_673 - .L_672)
.L_672:
        /*0068*/ 	.word	0x00000000


	//----- nvinfo : EIATTR_CBANK_PARAM_SIZE
	.align		4
.L_673:
        /*006c*/ 	.byte	0x03, 0x19
        /*006e*/ 	.short	0x001c


	//----- nvinfo : EIATTR_PARAM_CBANK
	.align		4
        /*0070*/ 	.byte	0x04, 0x0a
        /*0072*/ 	.short	(.L_675 - .L_674)
	.align		4
.L_674:
        /*0074*/ 	.word	index@(.nv.constant0.derVar_part_1)
        /*0078*/ 	.short	0x0380
        /*007a*/ 	.short	0x001c


	//----- nvinfo : EIATTR_SW_WAR
	.align		4
.L_675:
        /*007c*/ 	.byte	0x04, 0x36
        /*007e*/ 	.short	(.L_677 - .L_676)
.L_676:
        /*0080*/ 	.word	0x00000008
.L_677:


//--------------------- .nv.info.mul              --------------------------
	.section	.nv.info.mul,"",@"SHT_CUDA_INFO"
	.sectionflags	@""
	.align	4


	//----- nvinfo : EIATTR_CUDA_API_VERSION
	.align		4
        /*0000*/ 	.byte	0x04, 0x37
        /*0002*/ 	.short	(.L_679 - .L_678)
.L_678:
        /*0004*/ 	.word	0x00000082


	//----- nvinfo : EIATTR_KPARAM_INFO
	.align		4
.L_679:
        /*0008*/ 	.byte	0x04, 0x17
        /*000a*/ 	.short	(.L_681 - .L_680)
.L_680:
        /*000c*/ 	.word	0x00000000
        /*0010*/ 	.short	0x0002
        /*0012*/ 	.short	0x000c
        /*0014*/ 	.byte	0x00, 0xf0, 0x11, 0x00


	//----- nvinfo : EIATTR_KPARAM_INFO
	.align		4
.L_681:
        /*0018*/ 	.byte	0x04, 0x17
        /*001a*/ 	.short	(.L_683 - .L_682)
.L_682:
        /*001c*/ 	.word	0x00000000
        /*0020*/ 	.short	0x0001
        /*0022*/ 	.short	0x0008
        /*0024*/ 	.byte	0x00, 0xf0, 0x11, 0x00


	//----- nvinfo : EIATTR_KPARAM_INFO
	.align		4
.L_683:
        /*0028*/ 	.byte	0x04, 0x17
        /*002a*/ 	.short	(.L_685 - .L_684)
.L_684:
        /*002c*/ 	.word	0x00000000
        /*0030*/ 	.short	0x0000
        /*0032*/ 	.short	0x0000
        /*0034*/ 	.byte	0x00, 0xf5, 0x21, 0x00


	//----- nvinfo : EIATTR_SPARSE_MMA_MASK
	.align		4
.L_685:
        /*0038*/ 	.byte	0x03, 0x50
        /*003a*/ 	.short	0x0000


	//----- nvinfo : EIATTR_MAXREG_COUNT
	.align		4
        /*003c*/ 	.byte	0x03, 0x1b
        /*003e*/ 	.short	0x00ff


	//----- nvinfo : EIATTR_MERCURY_ISA_VERSION
	.align		4
        /*0040*/ 	.byte	0x03, 0x5f
        /*0042*/ 	.short	0x0101


	//----- nvinfo : EIATTR_VRC_CTA_INIT_COUNT
	.align		4
        /*0044*/ 	.byte	0x02, 0x4a
	.zero		1
	.zero		1


	//----- nvinfo : EIATTR_EXIT_INSTR_OFFSETS
	.align		4
        /*0048*/ 	.byte	0x04, 0x1c
        /*004a*/ 	.short	(.L_687 - .L_686)


	//   ....[0]....
.L_686:
        /*004c*/ 	.word	0x00000070


	//   ....[1]....
        /*0050*/ 	.word	0x000000f0


	//----- nvinfo : EIATTR_CBANK_PARAM_SIZE
	.align		4
.L_687:
        /*0054*/ 	.byte	0x03, 0x19
        /*0056*/ 	.short	0x0010


	//----- nvinfo : EIATTR_PARAM_CBANK
	.align		4
        /*0058*/ 	.byte	0x04, 0x0a
        /*005a*/ 	.short	(.L_689 - .L_688)
	.align		4
.L_688:
        /*005c*/ 	.word	index@(.nv.constant0.mul)
        /*0060*/ 	.short	0x0380
        /*0062*/ 	.short	0x0010


	//----- nvinfo : EIATTR_SW_WAR
	.align		4
.L_689:
        /*0064*/ 	.byte	0x04, 0x36
        /*0066*/ 	.short	(.L_691 - .L_690)
.L_690:
        /*0068*/ 	.word	0x00000008
.L_691:


//--------------------- .nv.info.sub              --------------------------
	.section	.nv.info.sub,"",@"SHT_CUDA_INFO"
	.sectionflags	@""
	.align	4


	//----- nvinfo : EIATTR_CUDA_API_VERSION
	.align		4
        /*0000*/ 	.byte	0x04, 0x37
        /*0002*/ 	.short	(.L_693 - .L_692)
.L_692:
        /*0004*/ 	.word	0x00000082


	//----- nvinfo : EIATTR_KPARAM_INFO
	.align		4
.L_693:
        /*0008*/ 	.byte	0x04, 0x17
        /*000a*/ 	.short	(.L_695 - .L_694)
.L_694:
        /*000c*/ 	.word	0x00000000
        /*0010*/ 	.short	0x0003
        /*0012*/ 	.short	0x0018
        /*0014*/ 	.byte	0x00, 0xf0, 0x11, 0x00


	//----- nvinfo : EIATTR_KPARAM_INFO
	.align		4
.L_695:
        /*0018*/ 	.byte	0x04, 0x17
        /*001a*/ 	.short	(.L_697 - .L_696)
.L_696:
        /*001c*/ 	.word	0x00000000
        /*0020*/ 	.short	0x0002
        /*0022*/ 	.short	0x0010
        /*0024*/ 	.byte	0x00, 0xf5, 0x21, 0x00


	//----- nvinfo : EIATTR_KPARAM_INFO
	.align		4
.L_697:
        /*0028*/ 	.byte	0x04, 0x17
        /*002a*/ 	.short	(.L_699 - .L_698)
.L_698:
        /*002c*/ 	.word	0x00000000
        /*0030*/ 	.short	0x0001
        /*0032*/ 	.short	0x0008
        /*0034*/ 	.byte	0x00, 0xf5, 0x21, 0x00


	//----- nvinfo : EIATTR_KPARAM_INFO
	.align		4
.L_699:
        /*0038*/ 	.byte	0x04, 0x17
        /*003a*/ 	.short	(.L_701 - .L_700)
.L_700:
        /*003c*/ 	.word	0x00000000
        /*0040*/ 	.short	0x0000
        /*0042*/ 	.short	0x0000
        /*0044*/ 	.byte	0x00, 0xf5, 0x21, 0x00


	//----- nvinfo : EIATTR_SPARSE_MMA_MASK
	.align		4
.L_701:
        /*0048*/ 	.byte	0x03, 0x50
        /*004a*/ 	.short	0x0000


	//----- nvinfo : EIATTR_MAXREG_COUNT
	.align		4
        /*004c*/ 	.byte	0x03, 0x1b
        /*004e*/ 	.short	0x00ff


	//----- nvinfo : EIATTR_MERCURY_ISA_VERSION
	.align		4
        /*0050*/ 	.byte	0x03, 0x5f
        /*0052*/ 	.short	0x0101


	//----- nvinfo : EIATTR_VRC_CTA_INIT_COUNT
	.align		4
        /*0054*/ 	.byte	0x02, 0x4a
	.zero		1
	.zero		1


	//----- nvinfo : EIATTR_EXIT_INSTR_OFFSETS
	.align		4
        /*0058*/ 	.byte	0x04, 0x1c
        /*005a*/ 	.short	(.L_703 - .L_702)


	//   ....[0]....
.L_702:
        /*005c*/ 	.word	0x00000070


	//   ....[1]....
        /*0060*/ 	.word	0x00000130


	//----- nvinfo : EIATTR_CBANK_PARAM_SIZE
	.align		4
.L_703:
        /*0064*/ 	.byte	0x03, 0x19
        /*0066*/ 	.short	0x001c


	//----- nvinfo : EIATTR_PARAM_CBANK
	.align		4
        /*0068*/ 	.byte	0x04, 0x0a
        /*006a*/ 	.short	(.L_705 - .L_704)
	.align		4
.L_704:
        /*006c*/ 	.word	index@(.nv.constant0.sub)
        /*0070*/ 	.short	0x0380
        /*0072*/ 	.short	0x001c


	//----- nvinfo : EIATTR_SW_WAR
	.align		4
.L_705:
        /*0074*/ 	.byte	0x04, 0x36
        /*0076*/ 	.short	(.L_707 - .L_706)
.L_706:
        /*0078*/ 	.word	0x00000008
.L_707:


//--------------------- .nv.info.dropout          --------------------------
	.section	.nv.info.dropout,"",@"SHT_CUDA_INFO"
	.sectionflags	@""
	.align	4


	//----- nvinfo : EIATTR_CUDA_API_VERSION
	.align		4
        /*0000*/ 	.byte	0x04, 0x37
        /*0002*/ 	.short	(.L_709 - .L_708)
.L_708:
        /*0004*/ 	.word	0x00000082


	//----- nvinfo : EIATTR_KPARAM_INFO
	.align		4
.L_709:
        /*0008*/ 	.byte	0x04, 0x17
        /*000a*/ 	.short	(.L_711 - .L_710)
.L_710:
        /*000c*/ 	.word	0x00000000
        /*0010*/ 	.short	0x0003
        /*0012*/ 	.short	0x0018
        /*0014*/ 	.byte	0x00, 0xf0, 0x11, 0x00


	//----- nvinfo : EIATTR_KPARAM_INFO
	.align		4
.L_711:
        /*0018*/ 	.byte	0x04, 0x17
        /*001a*/ 	.short	(.L_713 - .L_712)
.L_712:
        /*001c*/ 	.word	0x00000000
        /*0020*/ 	.short	0x0002
        /*0022*/ 	.short	0x0010
        /*0024*/ 	.byte	0x00, 0xf0, 0x21, 0x00


	//----- nvinfo : EIATTR_KPARAM_INFO
	.align		4
.L_713:
        /*0028*/ 	.byte	0x04, 0x17
        /*002a*/ 	.short	(.L_715 - .L_714)
.L_714:
        /*002c*/ 	.word	0x00000000
        /*0030*/ 	.short	0x0001
        /*0032*/ 	.short	0x0008
        /*0034*/ 	.byte	0x00, 0xf5, 0x21, 0x00


	//----- nvinfo : EIATTR_KPARAM_INFO
	.align		4
.L_715:
        /*0038*/ 	.byte	0x04, 0x17
        /*003a*/ 	.short	(.L_717 - .L_716)
.L_716:
        /*003c*/ 	.word	0x00000000
        /*0040*/ 	.short	0x0000
        /*0042*/ 	.short	0x0000
        /*0044*/ 	.byte	0x00, 0xf5, 0x21, 0x00


	//----- nvinfo : EIATTR_SPARSE_MMA_MASK
	.align		4
.L_717:
        /*0048*/ 	.byte	0x03, 0x50
        /*004a*/ 	.short	0x0000


	//----- nvinfo : EIATTR_MAXREG_COUNT
	.align		4
        /*004c*/ 	.byte	0x03, 0x1b
        /*004e*/ 	.short	0x00ff


	//----- nvinfo : EIATTR_MERCURY_ISA_VERSION
	.align		4
        /*0050*/ 	.byte	0x03, 0x5f
        /*0052*/ 	.short	0x0101


	//----- nvinfo : EIATTR_VRC_CTA_INIT_COUNT
	.align		4
        /*0054*/ 	.byte	0x02, 0x4a
	.zero		1
	.zero		1


	//----- nvinfo : EIATTR_EXIT_INSTR_OFFSETS
	.align		4
        /*0058*/ 	.byte	0x04, 0x1c
        /*005a*/ 	.short	(.L_719 - .L_718)


	//   ....[0]....
.L_718:
        /*005c*/ 	.word	0x00000070


	//   ....[1]....
        /*0060*/ 	.word	0x000000f0


	//   ....[2]....
        /*0064*/ 	.word	0x00000240


	//----- nvinfo : EIATTR_CRS_STACK_SIZE
	.align		4
.L_719:
        /*0068*/ 	.byte	0x04, 0x1e
        /*006a*/ 	.short	(.L_721 - .L_720)
.L_720:
        /*006c*/ 	.word	0x00000000


	//----- nvinfo : EIATTR_CBANK_PARAM_SIZE
	.align		4
.L_721:
        /*0070*/ 	.byte	0x03, 0x19
        /*0072*/ 	.short	0x001c


	//----- nvinfo : EIATTR_PARAM_CBANK
	.align		4
        /*0074*/ 	.byte	0x04, 0x0a
        /*0076*/ 	.short	(.L_723 - .L_722)
	.align		4
.L_722:
        /*0078*/ 	.word	index@(.nv.constant0.dropout)
        /*007c*/ 	.short	0x0380
        /*007e*/ 	.short	0x001c


	//----- nvinfo : EIATTR_SW_WAR
	.align		4
.L_723:
        /*0080*/ 	.byte	0x04, 0x36
        /*0082*/ 	.short	(.L_725 - .L_724)
.L_724:
        /*0084*/ 	.word	0x00000008
.L_725:


//--------------------- .nv.info.normalization_part_1 --------------------------
	.section	.nv.info.normalization_part_1,"",@"SHT_CUDA_INFO"
	.sectionflags	@""
	.align	4


	//----- nvinfo : EIATTR_CUDA_API_VERSION
	.align		4
        /*0000*/ 	.byte	0x04, 0x37
        /*0002*/ 	.short	(.L_727 - .L_726)
.L_726:
        /*0004*/ 	.word	0x00000082


	//----- nvinfo : EIATTR_KPARAM_INFO
	.align		4
.L_727:
        /*0008*/ 	.byte	0x04, 0x17
        /*000a*/ 	.short	(.L_729 - .L_728)
.L_728:
        /*000c*/ 	.word	0x00000000
        /*0010*/ 	.short	0x0003
        /*0012*/ 	.short	0x0014
        /*0014*/ 	.byte	0x00, 0xf0, 0x11, 0x00


	//----- nvinfo : EIATTR_KPARAM_INFO
	.align		4
.L_729:
        /*0018*/ 	.byte	0x04, 0x17
        /*001a*/ 	.short	(.L_731 - .L_730)
.L_730:
        /*001c*/ 	.word	0x00000000
        /*0020*/ 	.short	0x0002
        /*0022*/ 	.short	0x0010
        /*0024*/ 	.byte	0x00, 0xf0, 0x11, 0x00


	//----- nvinfo : EIATTR_KPARAM_INFO
	.align		4
.L_731:
        /*0028*/ 	.byte	0x04, 0x17
        /*002a*/ 	.short	(.L_733 - .L_732)
.L_732:
        /*002c*/ 	.word	0x00000000
        /*0030*/ 	.short	0x0001
        /*0032*/ 	.short	0x0008
        /*0034*/ 	.byte	0x00, 0xf5, 0x21, 0x00


	//----- nvinfo : EIATTR_KPARAM_INFO
	.align		4
.L_733:
        /*0038*/ 	.byte	0x04, 0x17
        /*003a*/ 	.short	(.L_735 - .L_734)
.L_734:
        /*003c*/ 	.word	0x00000000
        /*0040*/ 	.short	0x0000
        /*0042*/ 	.short	0x0000
        /*0044*/ 	.byte	0x00, 0xf5, 0x21, 0x00


	//----- nvinfo : EIATTR_SPARSE_MMA_MASK
	.align		4
.L_735:
        /*0048*/ 	.byte	0x03, 0x50
        /*004a*/ 	.short	0x0000


	//----- nvinfo : EIATTR_MAXREG_COUNT
	.align		4
        /*004c*/ 	.byte	0x03, 0x1b
        /*004e*/ 	.short	0x00ff


	//----- nvinfo : EIATTR_MERCURY_ISA_VERSION
	.align		4
        /*0050*/ 	.byte	0x03, 0x5f
        /*0052*/ 	.short	0x0101


	//----- nvinfo : EIATTR_VRC_CTA_INIT_COUNT
	.align		4
        /*0054*/ 	.byte	0x02, 0x4a
	.zero		1
	.zero		1


	//----- nvinfo : EIATTR_EXIT_INSTR_OFFSETS
	.align		4
        /*0058*/ 	.byte	0x04, 0x1c
        /*005a*/ 	.short	(.L_737 - .L_736)


	//   ....[0]....
.L_736:
        /*005c*/ 	.word	0x00000070


	//   ....[1]....
        /*0060*/ 	.word	0x00000290


	//----- nvinfo : EIATTR_CRS_STACK_SIZE
	.align		4
.L_737:
        /*0064*/ 	.byte	0x04, 0x1e
        /*0066*/ 	.short	(.L_739 - .L_738)
.L_738:
        /*0068*/ 	.word	0x00000000


	//----- nvinfo : EIATTR_CBANK_PARAM_SIZE
	.align		4
.L_739:
        /*006c*/ 	.byte	0x03, 0x19
        /*006e*/ 	.short	0x0018


	//----- nvinfo : EIATTR_PARAM_CBANK
	.align		4
        /*0070*/ 	.byte	0x04, 0x0a
        /*0072*/ 	.short	(.L_741 - .L_740)
	.align		4
.L_740:
        /*0074*/ 	.word	index@(.nv.constant0.normalization_part_1)
        /*0078*/ 	.short	0x0380
        /*007a*/ 	.short	0x0018


	//----- nvinfo : EIATTR_SW_WAR
	.align		4
.L_741:
        /*007c*/ 	.byte	0x04, 0x36
        /*007e*/ 	.short	(.L_743 - .L_742)
.L_742:
        /*0080*/ 	.word	0x00000008
.L_743:


//--------------------- .nv.info.addCopy          --------------------------
	.section	.nv.info.addCopy,"",@"SHT_CUDA_INFO"
	.sectionflags	@""
	.align	4


	//----- nvinfo : EIATTR_CUDA_API_VERSION
	.align		4
        /*0000*/ 	.byte	0x04, 0x37
        /*0002*/ 	.short	(.L_745 - .L_744)
.L_744:
        /*0004*/ 	.word	0x00000082


	//----- nvinfo : EIATTR_KPARAM_INFO
	.align		4
.L_745:
        /*0008*/ 	.byte	0x04, 0x17
        /*000a*/ 	.short	(.L_747 - .L_746)
.L_746:
        /*000c*/ 	.word	0x00000000
        /*0010*/ 	.short	0x0005
        /*0012*/ 	.short	0x001c
        /*0014*/ 	.byte	0x00, 0xf0, 0x11, 0x00


	//----- nvinfo : EIATTR_KPARAM_INFO
	.align		4
.L_747:
        /*0018*/ 	.byte	0x04, 0x17
        /*001a*/ 	.short	(.L_749 - .L_748)
.L_748:
        /*001c*/ 	.word	0x00000000
        /*0020*/ 	.short	0x0004
        /*0022*/ 	.short	0x0018
        /*0024*/ 	.byte	0x00, 0xf0, 0x11, 0x00


	//----- nvinfo : EIATTR_KPARAM_INFO
	.align		4
.L_749:
        /*0028*/ 	.byte	0x04, 0x17
        /*002a*/ 	.short	(.L_751 - .L_750)
.L_750:
        /*002c*/ 	.word	0x00000000
        /*0030*/ 	.short	0x0003
        /*0032*/ 	.short	0x0014
        /*0034*/ 	.byte	0x00, 0xf0, 0x11, 0x00


	//----- nvinfo : EIATTR_KPARAM_INFO
	.align		4
.L_751:
        /*0038*/ 	.byte	0x04, 0x17
        /*003a*/ 	.short	(.L_753 - .L_752)
.L_752:
        /*003c*/ 	.word	0x00000000
        /*0040*/ 	.short	0x0002
        /*0042*/ 	.short	0x0010
        /*0044*/ 	.byte	0x00, 0xf0, 0x11, 0x00


	//----- nvinfo : EIATTR_KPARAM_INFO
	.align		4
.L_753:
        /*0048*/ 	.byte	0x04, 0x17
        /*004a*/ 	.short	(.L_755 - .L_754)
.L_754:
        /*004c*/ 	.word	0x00000000
        /*0050*/ 	.short	0x0001
        /*0052*/ 	.short	0x0008
        /*0054*/ 	.byte	0x00, 0xf5, 0x21, 0x00


	//----- nvinfo : EIATTR_KPARAM_INFO
	.align		4
.L_755:
        /*0058*/ 	.byte	0x04, 0x17
        /*005a*/ 	.short	(.L_757 - .L_756)
.L_756:
        /*005c*/ 	.word	0x00000000
        /*0060*/ 	.short	0x0000
        /*0062*/ 	.short	0x0000
        /*0064*/ 	.byte	0x00, 0xf5, 0x21, 0x00


	//----- nvinfo : EIATTR_SPARSE_MMA_MASK
	.align		4
.L_757:
        /*0068*/ 	.byte	0x03, 0x50
        /*006a*/ 	.short	0x0000


	//----- nvinfo : EIATTR_MAXREG_COUNT
	.align		4
        /*006c*/ 	.byte	0x03, 0x1b
        /*006e*/ 	.short	0x00ff


	//----- nvinfo : EIATTR_MERCURY_ISA_VERSION
	.align		4
        /*0070*/ 	.byte	0x03, 0x5f
        /*0072*/ 	.short	0x0101


	//----- nvinfo : EIATTR_VRC_CTA_INIT_COUNT
	.align		4
        /*0074*/ 	.byte	0x02, 0x4a
	.zero		1
	.zero		1


	//----- nvinfo : EIATTR_EXIT_INSTR_OFFSETS
	.align		4
        /*0078*/ 	.byte	0x04, 0x1c
        /*007a*/ 	.short	(.L_759 - .L_758)


	//   ....[0]....
.L_758:
        /*007c*/ 	.word	0x00000070


	//   ....[1]....
        /*0080*/ 	.word	0x000000d0


	//   ....[2]....
        /*0084*/ 	.word	0x00000460


	//   ....[3]....
        /*0088*/ 	.word	0x00000610


	//   ....[4]....
        /*008c*/ 	.word	0x00000740


	//   ....[5]....
        /*0090*/ 	.word	0x00000850


	//----- nvinfo : EIATTR_CBANK_PARAM_SIZE
	.align		4
.L_759:
        /*0094*/ 	.byte	0x03, 0x19
        /*0096*/ 	.short	0x0020


	//----- nvinfo : EIATTR_PARAM_CBANK
	.align		4
        /*0098*/ 	.byte	0x04, 0x0a
        /*009a*/ 	.short	(.L_761 - .L_760)
	.align		4
.L_760:
        /*009c*/ 	.word	index@(.nv.constant0.addCopy)
        /*00a0*/ 	.short	0x0380
        /*00a2*/ 	.short	0x0020


	//----- nvinfo : EIATTR_SW_WAR
	.align		4
.L_761:
        /*00a4*/ 	.byte	0x04, 0x36
        /*00a6*/ 	.short	(.L_763 - .L_762)
.L_762:
        /*00a8*/ 	.word	0x00000008
.L_763:


//--------------------- .nv.info.vectorScalarSet  --------------------------
	.section	.nv.info.vectorScalarSet,"",@"SHT_CUDA_INFO"
	.sectionflags	@""
	.align	4


	//----- nvinfo : EIATTR_CUDA_API_VERSION
	.align		4
        /*0000*/ 	.byte	0x04, 0x37
        /*0002*/ 	.short	(.L_765 - .L_764)
.L_764:
        /*0004*/ 	.word	0x00000082


	//----- nvinfo : EIATTR_KPARAM_INFO
	.align		4
.L_765:
        /*0008*/ 	.byte	0x04, 0x17
        /*000a*/ 	.short	(.L_767 - .L_766)
.L_766:
        /*000c*/ 	.word	0x00000000
        /*0010*/ 	.short	0x0002
        /*0012*/ 	.short	0x000c
        /*0014*/ 	.byte	0x00, 0xf0, 0x11, 0x00


	//----- nvinfo : EIATTR_KPARAM_INFO
	.align		4
.L_767:
        /*0018*/ 	.byte	0x04, 0x17
        /*001a*/ 	.short	(.L_769 - .L_768)
.L_768:
        /*001c*/ 	.word	0x00000000
        /*0020*/ 	.short	0x0001
        /*0022*/ 	.short	0x0008
        /*0024*/ 	.byte	0x00, 0xf0, 0x11, 0x00


	//----- nvinfo : EIATTR_KPARAM_INFO
	.align		4
.L_769:
        /*0028*/ 	.byte	0x04, 0x17
        /*002a*/ 	.short	(.L_771 - .L_770)
.L_770:
        /*002c*/ 	.word	0x00000000
        /*0030*/ 	.short	0x0000
        /*0032*/ 	.short	0x0000
        /*0034*/ 	.byte	0x00, 0xf5, 0x21, 0x00


	//----- nvinfo : EIATTR_SPARSE_MMA_MASK
	.align		4
.L_771:
        /*0038*/ 	.byte	0x03, 0x50
        /*003a*/ 	.short	0x0000


	//----- nvinfo : EIATTR_MAXREG_COUNT
	.align		4
        /*003c*/ 	.byte	0x03, 0x1b
        /*003e*/ 	.short	0x00ff


	//----- nvinfo : EIATTR_MERCURY_ISA_VERSION
	.align		4
        /*0040*/ 	.byte	0x03, 0x5f
        /*0042*/ 	.short	0x0101


	//----- nvinfo : EIATTR_VRC_CTA_INIT_COUNT
	.align		4
        /*0044*/ 	.byte	0x02, 0x4a
	.zero		1
	.zero		1


	//----- nvinfo : EIATTR_EXIT_INSTR_OFFSETS
	.align		4
        /*0048*/ 	.byte	0x04, 0x1c
        /*004a*/ 	.short	(.L_773 - .L_772)


	//   ....[0]....
.L_772:
        /*004c*/ 	.word	0x00000070


	//   ....[1]....
        /*0050*/ 	.word	0x000000d0


	//----- nvinfo : EIATTR_CBANK_PARAM_SIZE
	.align		4
.L_773:
        /*0054*/ 	.byte	0x03, 0x19
        /*0056*/ 	.short	0x0010


	//----- nvinfo : EIATTR_PARAM_CBANK
	.align		4
        /*0058*/ 	.byte	0x04, 0x0a
        /*005a*/ 	.short	(.L_775 - .L_774)
	.align		4
.L_774:
        /*005c*/ 	.word	index@(.nv.constant0.vectorScalarSet)
        /*0060*/ 	.short	0x0380
        /*0062*/ 	.short	0x0010


	//----- nvinfo : EIATTR_SW_WAR
	.align		4
.L_775:
        /*0064*/ 	.byte	0x04, 0x36
        /*0066*/ 	.short	(.L_777 - .L_776)
.L_776:
        /*0068*/ 	.word	0x00000008
.L_777:


//--------------------- .nv.info.matrixDiv        --------------------------
	.section	.nv.info.matrixDiv,"",@"SHT_CUDA_INFO"
	.sectionflags	@""
	.align	4


	//----- nvinfo : EIATTR_CUDA_API_VERSION
	.align		4
        /*0000*/ 	.byte	0x04, 0x37
        /*0002*/ 	.short	(.L_779 - .L_778)
.L_778:
        /*0004*/ 	.word	0x00000082


	//----- nvinfo : EIATTR_KPARAM_INFO
	.align		4
.L_779:
        /*0008*/ 	.byte	0x04, 0x17
        /*000a*/ 	.short	(.L_781 - .L_780)
.L_780:
        /*000c*/ 	.word	0x00000000
        /*0010*/ 	.short	0x0002
        /*0012*/ 	.short	0x000c
        /*0014*/ 	.byte	0x00, 0xf0, 0x11, 0x00


	//----- nvinfo : EIATTR_KPARAM_INFO
	.align		4
.L_781:
        /*0018*/ 	.byte	0x04, 0x17
        /*001a*/ 	.short	(.L_783 - .L_782)
.L_782:
        /*001c*/ 	.word	0x00000000
        /*0020*/ 	.short	0x0001
        /*0022*/ 	.short	0x0008
        /*0024*/ 	.byte	0x00, 0xf0, 0x11, 0x00


	//----- nvinfo : EIATTR_KPARAM_INFO
	.align		4
.L_783:
        /*0028*/ 	.byte	0x04, 0x17
        /*002a*/ 	.short	(.L_785 - .L_784)
.L_784:
        /*002c*/ 	.word	0x00000000
        /*0030*/ 	.short	0x0000
        /*0032*/ 	.short	0x0000
        /*0034*/ 	.byte	0x00, 0xf5, 0x21, 0x00


	//----- nvinfo : EIATTR_SPARSE_MMA_MASK
	.align		4
.L_785:
        /*0038*/ 	.byte	0x03, 0x50
        /*003a*/ 	.short	0x0000


	//----- nvinfo : EIATTR_MAXREG_COUNT
	.align		4
        /*003c*/ 	.byte	0x03, 0x1b
        /*003e*/ 	.short	0x00ff


	//----- nvinfo : EIATTR_MERCURY_ISA_VERSION
	.align		4
        /*0040*/ 	.byte	0x03, 0x5f
        /*0042*/ 	.short	0x0101


	//----- nvinfo : EIATTR_VRC_CTA_INIT_COUNT
	.align		4
        /*0044*/ 	.byte	0x02, 0x4a
	.zero		1
	.zero		1


	//----- nvinfo : EIATTR_EXIT_INSTR_OFFSETS
	.align		4
        /*0048*/ 	.byte	0x04, 0x1c
        /*004a*/ 	.short	(.L_787 - .L_786)


	//   ....[0]....
.L_786:
        /*004c*/ 	.word	0x00000070


	//   ....[1]....
        /*0050*/ 	.word	0x000001b0


	//----- nvinfo : EIATTR_CRS_STACK_SIZE
	.align		4
.L_787:
        /*0054*/ 	.byte	0x04, 0x1e
        /*0056*/ 	.short	(.L_789 - .L_788)
.L_788:
        /*0058*/ 	.word	0x00000000


	//----- nvinfo : EIATTR_CBANK_PARAM_SIZE
	.align		4
.L_789:
        /*005c*/ 	.byte	0x03, 0x19
        /*005e*/ 	.short	0x0010


	//----- nvinfo : EIATTR_PARAM_CBANK
	.align		4
        /*0060*/ 	.byte	0x04, 0x0a
        /*0062*/ 	.short	(.L_791 - .L_790)
	.align		4
.L_790:
        /*0064*/ 	.word	index@(.nv.constant0.matrixDiv)
        /*0068*/ 	.short	0x0380
        /*006a*/ 	.short	0x0010


	//----- nvinfo : EIATTR_SW_WAR
	.align		4
.L_791:
        /*006c*/ 	.byte	0x04, 0x36
        /*006e*/ 	.short	(.L_793 - .L_792)
.L_792:
        /*0070*/ 	.word	0x00000008
.L_793:


//--------------------- .nv.info.MatAdd           --------------------------
	.section	.nv.info.MatAdd,"",@"SHT_CUDA_INFO"
	.sectionflags	@""
	.align	4


	//----- nvinfo : EIATTR_CUDA_API_VERSION
	.align		4
        /*0000*/ 	.byte	0x04, 0x37
        /*0002*/ 	.short	(.L_795 - .L_794)
.L_794:
        /*0004*/ 	.word	0x00000082


	//----- nvinfo : EIATTR_KPARAM_INFO
	.align		4
.L_795:
        /*0008*/ 	.byte	0x04, 0x17
        /*000a*/ 	.short	(.L_797 - .L_796)
.L_796:
        /*000c*/ 	.word	0x00000000
        /*0010*/ 	.short	0x0002
        /*0012*/ 	.short	0x0010
        /*0014*/ 	.byte	0x00, 0xf0, 0x11, 0x00


	//----- nvinfo : EIATTR_KPARAM_INFO
	.align		4
.L_797:
        /*0018*/ 	.byte	0x04, 0x17
        /*001a*/ 	.short	(.L_799 - .L_798)
.L_798:
        /*001c*/ 	.word	0x00000000
        /*0020*/ 	.short	0x0001
        /*0022*/ 	.short	0x0008
        /*0024*/ 	.byte	0x00, 0xf5, 0x21, 0x00


	//----- nvinfo : EIATTR_KPARAM_INFO
	.align		4
.L_799:
        /*0028*/ 	.byte	0x04, 0x17
        /*002a*/ 	.short	(.L_801 - .L_800)
.L_800:
        /*002c*/ 	.word	0x00000000
        /*0030*/ 	.short	0x0000
        /*0032*/ 	.short	0x0000
        /*0034*/ 	.byte	0x00, 0xf5, 0x21, 0x00


	//----- nvinfo : EIATTR_SPARSE_MMA_MASK
	.align		4
.L_801:
        /*0038*/ 	.byte	0x03, 0x50
        /*003a*/ 	.short	0x0000


	//----- nvinfo : EIATTR_MAXREG_COUNT
	.align		4
        /*003c*/ 	.byte	0x03, 0x1b
        /*003e*/ 	.short	0x00ff


	//----- nvinfo : EIATTR_MERCURY_ISA_VERSION
	.align		4
        /*0040*/ 	.byte	0x03, 0x5f
        /*0042*/ 	.short	0x0101


	//----- nvinfo : EIATTR_VRC_CTA_INIT_COUNT
	.align		4
        /*0044*/ 	.byte	0x02, 0x4a
	.zero		1
	.zero		1


	//----- nvinfo : EIATTR_EXIT_INSTR_OFFSETS
	.align		4
        /*0048*/ 	.byte	0x04, 0x1c
        /*004a*/ 	.short	(.L_803 - .L_802)


	//   ....[0]....
.L_802:
        /*004c*/ 	.word	0x00000070


	//   ....[1]....
        /*0050*/ 	.word	0x00000110


	//----- nvinfo : EIATTR_CBANK_PARAM_SIZE
	.align		4
.L_803:
        /*0054*/ 	.byte	0x03, 0x19
        /*0056*/ 	.short	0x0014


	//----- nvinfo : EIATTR_PARAM_CBANK
	.align		4
        /*0058*/ 	.byte	0x04, 0x0a
        /*005a*/ 	.short	(.L_805 - .L_804)
	.align		4
.L_804:
        /*005c*/ 	.word	index@(.nv.constant0.MatAdd)
        /*0060*/ 	.short	0x0380
        /*0062*/ 	.short	0x0014


	//----- nvinfo : EIATTR_SW_WAR
	.align		4
.L_805:
        /*0064*/ 	.byte	0x04, 0x36
        /*0066*/ 	.short	(.L_807 - .L_806)
.L_806:
        /*0068*/ 	.word	0x00000008
.L_807:


//--------------------- .nv.info.set2             --------------------------
	.section	.nv.info.set2,"",@"SHT_CUDA_INFO"
	.sectionflags	@""
	.align	4


	//----- nvinfo : EIATTR_CUDA_API_VERSION
	.align		4
        /*0000*/ 	.byte	0x04, 0x37
        /*0002*/ 	.short	(.L_809 - .L_808)
.L_808:
        /*0004*/ 	.word	0x00000082


	//----- nvinfo : EIATTR_KPARAM_INFO
	.align		4
.L_809:
        /*0008*/ 	.byte	0x04, 0x17
        /*000a*/ 	.short	(.L_811 - .L_810)
.L_810:
        /*000c*/ 	.word	0x00000000
        /*0010*/ 	.short	0x0006
        /*0012*/ 	.short	0x001c
        /*0014*/ 	.byte	0x00, 0xf0, 0x11, 0x00


	//----- nvinfo : EIATTR_KPARAM_INFO
	.align		4
.L_811:
        /*0018*/ 	.byte	0x04, 0x17
        /*001a*/ 	.short	(.L_813 - .L_812)
.L_812:
        /*001c*/ 	.word	0x00000000
        /*0020*/ 	.short	0x0005
        /*0022*/ 	.short	0x0018
        /*0024*/ 	.byte	0x00, 0xf0, 0x11, 0x00


	//----- nvinfo : EIATTR_KPARAM_INFO
	.align		4
.L_813:
        /*0028*/ 	.byte	0x04, 0x17
        /*002a*/ 	.short	(.L_815 - .L_814)
.L_814:
        /*002c*/ 	.word	0x00000000
        /*0030*/ 	.short	0x0004
        /*0032*/ 	.short	0x0014
        /*0034*/ 	.byte	0x00, 0xf0, 0x11, 0x00


	//----- nvinfo : EIATTR_KPARAM_INFO
	.align		4
.L_815:
        /*0038*/ 	.byte	0x04, 0x17
        /*003a*/ 	.short	(.L_817 - .L_816)
.L_816:
        /*003c*/ 	.word	0x00000000
        /*0040*/ 	.short	0x0003
        /*0042*/ 	.short	0x0010
        /*0044*/ 	.byte	0x00, 0xf0, 0x11, 0x00


	//----- nvinfo : EIATTR_KPARAM_INFO
	.align		4
.L_817:
        /*0048*/ 	.byte	0x04, 0x17
        /*004a*/ 	.short	(.L_819 - .L_818)
.L_818:
        /*004c*/ 	.word	0x00000000
        /*0050*/ 	.short	0x0002
        /*0052*/ 	.short	0x000c
        /*0054*/ 	.byte	0x00, 0xf0, 0x11, 0x00


	//----- nvinfo : EIATTR_KPARAM_INFO
	.align		4
.L_819:
        /*0058*/ 	.byte	0x04, 0x17
        /*005a*/ 	.short	(.L_821 - .L_820)
.L_820:
        /*005c*/ 	.word	0x00000000
        /*0060*/ 	.short	0x0001
        /*0062*/ 	.short	0x0008
        /*0064*/ 	.byte	0x00, 0xf0, 0x11, 0x00


	//----- nvinfo : EIATTR_KPARAM_INFO
	.align		4
.L_821:
        /*0068*/ 	.byte	0x04, 0x17
        /*006a*/ 	.short	(.L_823 - .L_822)
.L_822:
        /*006c*/ 	.word	0x00000000
        /*0070*/ 	.short	0x0000
        /*0072*/ 	.short	0x0000
        /*0074*/ 	.byte	0x00, 0xf5, 0x21, 0x00


	//----- nvinfo : EIATTR_SPARSE_MMA_MASK
	.align		4
.L_823:
        /*0078*/ 	.byte	0x03, 0x50
        /*007a*/ 	.short	0x0000


	//----- nvinfo : EIATTR_MAXREG_COUNT
	.align		4
        /*007c*/ 	.byte	0x03, 0x1b
        /*007e*/ 	.short	0x00ff


	//----- nvinfo : EIATTR_MERCURY_ISA_VERSION
	.align		4
        /*0080*/ 	.byte	0x03, 0x5f
        /*0082*/ 	.short	0x0101


	//----- nvinfo : EIATTR_VRC_CTA_INIT_COUNT
	.align		4
        /*0084*/ 	.byte	0x02, 0x4a
	.zero		1
	.zero		1


	//----- nvinfo : EIATTR_EXIT_INSTR_OFFSETS
	.align		4
        /*0088*/ 	.byte	0x04, 0x1c
        /*008a*/ 	.short	(.L_825 - .L_824)


	//   ....[0]....
.L_824:
        /*008c*/ 	.word	0x000000a0


	//----- nvinfo : EIATTR_CBANK_PARAM_SIZE
	.align		4
.L_825:
        /*0090*/ 	.byte	0x03, 0x19
        /*0092*/ 	.short	0x0020


	//----- nvinfo : EIATTR_PARAM_CBANK
	.align		4
        /*0094*/ 	.byte	0x04, 0x0a
        /*0096*/ 	.short	(.L_827 - .L_826)
	.align		4
.L_826:
        /*0098*/ 	.word	index@(.nv.constant0.set2)
        /*009c*/ 	.short	0x0380
        /*009e*/ 	.short	0x0020


	//----- nvinfo : EIATTR_SW_WAR
	.align		4
.L_827:
        /*00a0*/ 	.byte	0x04, 0x36
        /*00a2*/ 	.short	(.L_829 - .L_828)
.L_828:
        /*00a4*/ 	.word	0x00000008
.L_829:


//--------------------- .nv.info.reverse          --------------------------
	.section	.nv.info.reverse,"",@"SHT_CUDA_INFO"
	.sectionflags	@""
	.align	4


	//----- nvinfo : EIATTR_CUDA_API_VERSION
	.align		4
        /*0000*/ 	.byte	0x04, 0x37
        /*0002*/ 	.short	(.L_831 - .L_830)
.L_830:
        /*0004*/ 	.word	0x00000082


	//----- nvinfo : EIATTR_KPARAM_INFO
	.align		4
.L_831:
        /*0008*/ 	.byte	0x04, 0x17
        /*000a*/ 	.short	(.L_833 - .L_832)
.L_832:
        /*000c*/ 	.word	0x00000000
        /*0010*/ 	.short	0x0003
        /*0012*/ 	.short	0x0010
        /*0014*/ 	.byte	0x00, 0xf0, 0x11, 0x00


	//----- nvinfo : EIATTR_KPARAM_INFO
	.align		4
.L_833:
        /*0018*/ 	.byte	0x04, 0x17
        /*001a*/ 	.short	(.L_835 - .L_834)
.L_834:
        /*001c*/ 	.word	0x00000000
        /*0020*/ 	.short	0x0002
        /*0022*/ 	.short	0x000c
        /*0024*/ 	.byte	0x00, 0xf0, 0x11, 0x00


	//----- nvinfo : EIATTR_KPARAM_INFO
	.align		4
.L_835:
        /*0028*/ 	.byte	0x04, 0x17
        /*002a*/ 	.short	(.L_837 - .L_836)
.L_836:
        /*002c*/ 	.word	0x00000000
        /*0030*/ 	.short	0x0001
        /*0032*/ 	.short	0x0008
        /*0034*/ 	.byte	0x00, 0xf0, 0x11, 0x00


	//----- nvinfo : EIATTR_KPARAM_INFO
	.align		4
.L_837:
        /*0038*/ 	.byte	0x04, 0x17
        /*003a*/ 	.short	(.L_839 - .L_838)
.L_838:
        /*003c*/ 	.word	0x00000000
        /*0040*/ 	.short	0x0000
        /*0042*/ 	.short	0x0000
        /*0044*/ 	.byte	0x00, 0xf5, 0x21, 0x00


	//----- nvinfo : EIATTR_SPARSE_MMA_MASK
	.align		4
.L_839:
        /*0048*/ 	.byte	0x03, 0x50
        /*004a*/ 	.short	0x0000


	//----- nvinfo : EIATTR_MAXREG_COUNT
	.align		4
        /*004c*/ 	.byte	0x03, 0x1b
        /*004e*/ 	.short	0x00ff


	//----- nvinfo : EIATTR_MERCURY_ISA_VERSION
	.align		4
        /*0050*/ 	.byte	0x03, 0x5f
        /*0052*/ 	.short	0x0101


	//----- nvinfo : EIATTR_VRC_CTA_INIT_COUNT
	.align		4
        /*0054*/ 	.byte	0x02, 0x4a
	.zero		1
	.zero		1


	//----- nvinfo : EIATTR_EXIT_INSTR_OFFSETS
	.align		4
        /*0058*/ 	.byte	0x04, 0x1c
        /*005a*/ 	.short	(.L_841 - .L_840)


	//   ....[0]....
.L_840:
        /*005c*/ 	.word	0x00000010


	//----- nvinfo : EIATTR_CBANK_PARAM_SIZE
	.align		4
.L_841:
        /*0060*/ 	.byte	0x03, 0x19
        /*0062*/ 	.short	0x0014


	//----- nvinfo : EIATTR_PARAM_CBANK
	.align		4
        /*0064*/ 	.byte	0x04, 0x0a
        /*0066*/ 	.short	(.L_843 - .L_842)
	.align		4
.L_842:
        /*0068*/ 	.word	index@(.nv.constant0.reverse)
        /*006c*/ 	.short	0x0380
        /*006e*/ 	.short	0x0014


	//----- nvinfo : EIATTR_SW_WAR
	.align		4
.L_843:
        /*0070*/ 	.byte	0x04, 0x36
        /*0072*/ 	.short	(.L_845 - .L_844)
.L_844:
        /*0074*/ 	.word	0x00000008
.L_845:


//--------------------- .nv.info.add_NNMatrix     --------------------------
	.section	.nv.info.add_NNMatrix,"",@"SHT_CUDA_INFO"
	.sectionflags	@""
	.align	4


	//----- nvinfo : EIATTR_CUDA_API_VERSION
	.align		4
        /*0000*/ 	.byte	0x04, 0x37
        /*0002*/ 	.short	(.L_847 - .L_846)
.L_846:
        /*0004*/ 	.word	0x00000082


	//----- nvinfo : EIATTR_KPARAM_INFO
	.align		4
.L_847:
        /*0008*/ 	.byte	0x04, 0x17
        /*000a*/ 	.short	(.L_849 - .L_848)
.L_848:
        /*000c*/ 	.word	0x00000000
        /*0010*/ 	.short	0x0003
        /*0012*/ 	.short	0x0014
        /*0014*/ 	.byte	0x00, 0xf0, 0x11, 0x00


	//----- nvinfo : EIATTR_KPARAM_INFO
	.align		4
.L_849:
        /*0018*/ 	.byte	0x04, 0x17
        /*001a*/ 	.short	(.L_851 - .L_850)
.L_850:
        /*001c*/ 	.word	0x00000000
        /*0020*/ 	.short	0x0002
        /*0022*/ 	.short	0x0010
        /*0024*/ 	.byte	0x00, 0xf0, 0x11, 0x00


	//----- nvinfo : EIATTR_KPARAM_INFO
	.align		4
.L_851:
        /*0028*/ 	.byte	0x04, 0x17
        /*002a*/ 	.short	(.L_853 - .L_852)
.L_852:
        /*002c*/ 	.word	0x00000000
        /*0030*/ 	.short	0x0001
        /*0032*/ 	.short	0x0008
        /*0034*/ 	.byte	0x00, 0xf5, 0x21, 0x00


	//----- nvinfo : EIATTR_KPARAM_INFO
	.align		4
.L_853:
        /*0038*/ 	.byte	0x04, 0x17
        /*003a*/ 	.short	(.L_855 - .L_854)
.L_854:
        /*003c*/ 	.word	0x00000000
        /*0040*/ 	.short	0x0000
        /*0042*/ 	.short	0x0000
        /*0044*/ 	.byte	0x00, 0xf5, 0x21, 0x00


	//----- nvinfo : EIATTR_SPARSE_MMA_MASK
	.align		4
.L_855:
        /*0048*/ 	.byte	0x03, 0x50
        /*004a*/ 	.short	0x0000


	//----- nvinfo : EIATTR_MAXREG_COUNT
	.align		4
        /*004c*/ 	.byte	0x03, 0x1b
        /*004e*/ 	.short	0x00ff


	//----- nvinfo : EIATTR_MERCURY_ISA_VERSION
	.align		4
        /*0050*/ 	.byte	0x03, 0x5f
        /*0052*/ 	.short	0x0101


	//----- nvinfo : EIATTR_VRC_CTA_INIT_COUNT
	.align		4
        /*0054*/ 	.byte	0x02, 0x4a
	.zero		1
	.zero		1


	//----- nvinfo : EIATTR_EXIT_INSTR_OFFSETS
	.align		4
        /*0058*/ 	.byte	0x04, 0x1c
        /*005a*/ 	.short	(.L_857 - .L_856)


	//   ....[0]....
.L_856:
        /*005c*/ 	.word	0x000000f0


	//   ....[1]....
        /*0060*/ 	.word	0x00000190


	//----- nvinfo : EIATTR_CBANK_PARAM_SIZE
	.align		4
.L_857:
        /*0064*/ 	.byte	0x03, 0x19
        /*0066*/ 	.short	0x0018


	//----- nvinfo : EIATTR_PARAM_CBANK
	.align		4
        /*0068*/ 	.byte	0x04, 0x0a
        /*006a*/ 	.short	(.L_859 - .L_858)
	.align		4
.L_858:
        /*006c*/ 	.word	index@(.nv.constant0.add_NNMatrix)
        /*0070*/ 	.short	0x0380
        /*0072*/ 	.short	0x0018


	//----- nvinfo : EIATTR_SW_WAR
	.align		4
.L_859:
        /*0074*/ 	.byte	0x04, 0x36
        /*0076*/ 	.short	(.L_861 - .L_860)
.L_860:
        /*0078*/ 	.word	0x00000008
.L_861:


//--------------------- .nv.info.normalization_part_2 --------------------------
	.section	.nv.info.normalization_part_2,"",@"SHT_CUDA_INFO"
	.sectionflags	@""
	.align	4


	//----- nvinfo : EIATTR_CUDA_API_VERSION
	.align		4
        /*0000*/ 	.byte	0x04, 0x37
        /*0002*/ 	.short	(.L_863 - .L_862)
.L_862:
        /*0004*/ 	.word	0x00000082


	//----- nvinfo : EIATTR_KPARAM_INFO
	.align		4
.L_863:
        /*0008*/ 	.byte	0x04, 0x17
        /*000a*/ 	.short	(.L_865 - .L_864)
.L_864:
        /*000c*/ 	.word	0x00000000
        /*0010*/ 	.short	0x0008
        /*0012*/ 	.short	0x003c
        /*0014*/ 	.byte	0x00, 0xf0, 0x11, 0x00


	//----- nvinfo : EIATTR_KPARAM_INFO
	.align		4
.L_865:
        /*0018*/ 	.byte	0x04, 0x17
        /*001a*/ 	.short	(.L_867 - .L_866)
.L_866:
        /*001c*/ 	.word	0x00000000
        /*0020*/ 	.short	0x0007
        /*0022*/ 	.short	0x0038
        /*0024*/ 	.byte	0x00, 0xf0, 0x11, 0x00


	//----- nvinfo : EIATTR_KPARAM_INFO
	.align		4
.L_867:
        /*0028*/ 	.byte	0x04, 0x17
        /*002a*/ 	.short	(.L_869 - .L_868)
.L_868:
        /*002c*/ 	.word	0x00000000
        /*0030*/ 	.short	0x0006
        /*0032*/ 	.short	0x0030
        /*0034*/ 	.byte	0x00, 0xf5, 0x21, 0x00


	//----- nvinfo : EIATTR_KPARAM_INFO
	.align		4
.L_869:
        /*0038*/ 	.byte	0x04, 0x17
        /*003a*/ 	.short	(.L_871 - .L_870)
.L_870:
        /*003c*/ 	.word	0x00000000
        /*0040*/ 	.short	0x0005
        /*0042*/ 	.short	0x0028
        /*0044*/ 	.byte	0x00, 0xf5, 0x21, 0x00


	//----- nvinfo : EIATTR_KPARAM_INFO
	.align		4
.L_871:
        /*0048*/ 	.byte	0x04, 0x17
        /*004a*/ 	.short	(.L_873 - .L_872)
.L_872:
        /*004c*/ 	.word	0x00000000
        /*0050*/ 	.short	0x0004
        /*0052*/ 	.short	0x0020
        /*0054*/ 	.byte	0x00, 0xf5, 0x21, 0x00


	//----- nvinfo : EIATTR_KPARAM_INFO
	.align		4
.L_873:
        /*0058*/ 	.byte	0x04, 0x17
        /*005a*/ 	.short	(.L_875 - .L_874)
.L_874:
        /*005c*/ 	.word	0x00000000
        /*0060*/ 	.short	0x0003
        /*0062*/ 	.short	0x0018
        /*0064*/ 	.byte	0x00, 0xf5, 0x21, 0x00


	//----- nvinfo : EIATTR_KPARAM_INFO
	.align		4
.L_875:
        /*0068*/ 	.byte	0x04, 0x17
        /*006a*/ 	.short	(.L_877 - .L_876)
.L_876:
        /*006c*/ 	.word	0x00000000
        /*0070*/ 	.short	0x0002
        /*0072*/ 	.short	0x0010
        /*0074*/ 	.byte	0x00, 0xf5, 0x21, 0x00


	//----- nvinfo : EIATTR_KPARAM_INFO
	.align		4
.L_877:
        /*0078*/ 	.byte	0x04, 0x17
        /*007a*/ 	.short	(.L_879 - .L_878)
.L_878:
        /*007c*/ 	.word	0x00000000
        /*0080*/ 	.short	0x0001
        /*0082*/ 	.short	0x0008
        /*0084*/ 	.byte	0x00, 0xf5, 0x21, 0x00


	//----- nvinfo : EIATTR_KPARAM_INFO
	.align		4
.L_879:
        /*0088*/ 	.byte	0x04, 0x17
        /*008a*/ 	.short	(.L_881 - .L_880)
.L_880:
        /*008c*/ 	.word	0x00000000
        /*0090*/ 	.short	0x0000
        /*0092*/ 	.short	0x0000
        /*0094*/ 	.byte	0x00, 0xf5, 0x21, 0x00


	//----- nvinfo : EIATTR_SPARSE_MMA_MASK
	.align		4
.L_881:
        /*0098*/ 	.byte	0x03, 0x50
        /*009a*/ 	.short	0x0000


	//----- nvinfo : EIATTR_MAXREG_COUNT
	.align		4
        /*009c*/ 	.byte	0x03, 0x1b
        /*009e*/ 	.short	0x00ff


	//----- nvinfo : EIATTR_MERCURY_ISA_VERSION
	.align		4
        /*00a0*/ 	.byte	0x03, 0x5f
        /*00a2*/ 	.short	0x0101


	//----- nvinfo : EIATTR_VRC_CTA_INIT_COUNT
	.align		4
        /*00a4*/ 	.byte	0x02, 0x4a
	.zero		1
	.zero		1


	//----- nvinfo : EIATTR_EXIT_INSTR_OFFSETS
	.align		4
        /*00a8*/ 	.byte	0x04, 0x1c
        /*00aa*/ 	.short	(.L_883 - .L_882)


	//   ....[0]....
.L_882:
        /*00ac*/ 	.word	0x000000e0


	//   ....[1]....
        /*00b0*/ 	.word	0x00000360


	//----- nvinfo : EIATTR_CRS_STACK_SIZE
	.align		4
.L_883:
        /*00b4*/ 	.byte	0x04, 0x1e
        /*00b6*/ 	.short	(.L_885 - .L_884)
.L_884:
        /*00b8*/ 	.word	0x00000000


	//----- nvinfo : EIATTR_CBANK_PARAM_SIZE
	.align		4
.L_885:
        /*00bc*/ 	.byte	0x03, 0x19
        /*00be*/ 	.short	0x0040


	//----- nvinfo : EIATTR_PARAM_CBANK
	.align		4
        /*00c0*/ 	.byte	0x04, 0x0a
        /*00c2*/ 	.short	(.L_887 - .L_886)
	.align		4
.L_886:
        /*00c4*/ 	.word	index@(.nv.constant0.normalization_part_2)
        /*00c8*/ 	.short	0x0380
        /*00ca*/ 	.short	0x0040


	//----- nvinfo : EIATTR_SW_WAR
	.align		4
.L_887:
        /*00cc*/ 	.byte	0x04, 0x36
        /*00ce*/ 	.short	(.L_889 - .L_888)
.L_888:
        /*00d0*/ 	.word	0x00000008
.L_889:


//--------------------- .nv.info.findVariance_part --------------------------
	.section	.nv.info.findVariance_part,"",@"SHT_CUDA_INFO"
	.sectionflags	@""
	.align	4


	//----- nvinfo : EIATTR_CUDA_API_VERSION
	.align		4
        /*0000*/ 	.byte	0x04, 0x37
        /*0002*/ 	.short	(.L_891 - .L_890)
.L_890:
        /*0004*/ 	.word	0x00000082


	//----- nvinfo : EIATTR_KPARAM_INFO
	.align		4
.L_891:
        /*0008*/ 	.byte	0x04, 0x17
        /*000a*/ 	.short	(.L_893 - .L_892)
.L_892:
        /*000c*/ 	.word	0x00000000
        /*0010*/ 	.short	0x0004
        /*0012*/ 	.short	0x001c
        /*0014*/ 	.byte	0x00, 0xf0, 0x11, 0x00


	//----- nvinfo : EIATTR_KPARAM_INFO
	.align		4
.L_893:
        /*0018*/ 	.byte	0x04, 0x17
        /*001a*/ 	.short	(.L_895 - .L_894)
.L_894:
        /*001c*/ 	.word	0x00000000
        /*0020*/ 	.short	0x0003
        /*0022*/ 	.short	0x0018
        /*0024*/ 	.byte	0x00, 0xf0, 0x11, 0x00


	//----- nvinfo : EIATTR_KPARAM_INFO
	.align		4
.L_895:
        /*0028*/ 	.byte	0x04, 0x17
        /*002a*/ 	.short	(.L_897 - .L_896)
.L_896:
        /*002c*/ 	.word	0x00000000
        /*0030*/ 	.short	0x0002
        /*0032*/ 	.short	0x0010
        /*0034*/ 	.byte	0x00, 0xf5, 0x21, 0x00


	//----- nvinfo : EIATTR_KPARAM_INFO
	.align		4
.L_897:
        /*0038*/ 	.byte	0x04, 0x17
        /*003a*/ 	.short	(.L_899 - .L_898)
.L_898:
        /*003c*/ 	.word	0x00000000
        /*0040*/ 	.short	0x0001
        /*0042*/ 	.short	0x0008
        /*0044*/ 	.byte	0x00, 0xf5, 0x21, 0x00


	//----- nvinfo : EIATTR_KPARAM_INFO
	.align		4
.L_899:
        /*0048*/ 	.byte	0x04, 0x17
        /*004a*/ 	.short	(.L_901 - .L_900)
.L_900:
        /*004c*/ 	.word	0x00000000
        /*0050*/ 	.short	0x0000
        /*0052*/ 	.short	0x0000
        /*0054*/ 	.byte	0x00, 0xf5, 0x21, 0x00


	//----- nvinfo : EIATTR_SPARSE_MMA_MASK
	.align		4
.L_901:
        /*0058*/ 	.byte	0x03, 0x50
        /*005a*/ 	.short	0x0000


	//----- nvinfo : EIATTR_MAXREG_COUNT
	.align		4
        /*005c*/ 	.byte	0x03, 0x1b
        /*005e*/ 	.short	0x00ff


	//----- nvinfo : EIATTR_MERCURY_ISA_VERSION
	.align		4
        /*0060*/ 	.byte	0x03, 0x5f
        /*0062*/ 	.short	0x0101


	//----- nvinfo : EIATTR_VRC_CTA_INIT_COUNT
	.align		4
        /*0064*/ 	.byte	0x02, 0x4a
	.zero		1
	.zero		1


	//----- nvinfo : EIATTR_EXIT_INSTR_OFFSETS
	.align		4
        /*0068*/ 	.byte	0x04, 0x1c
        /*006a*/ 	.short	(.L_903 - .L_902)


	//   ....[0]....
.L_902:
        /*006c*/ 	.word	0x000000f0


	//   ....[1]....
        /*0070*/ 	.word	0x000001e0


	//----- nvinfo : EIATTR_CBANK_PARAM_SIZE
	.align		4
.L_903:
        /*0074*/ 	.byte	0x03, 0x19
        /*0076*/ 	.short	0x0020


	//----- nvinfo : EIATTR_PARAM_CBANK
	.align		4
        /*0078*/ 	.byte	0x04, 0x0a
        /*007a*/ 	.short	(.L_905 - .L_904)
	.align		4
.L_904:
        /*007c*/ 	.word	index@(.nv.constant0.findVariance_part)
        /*0080*/ 	.short	0x0380
        /*0082*/ 	.short	0x0020


	//----- nvinfo : EIATTR_SW_WAR
	.align		4
.L_905:
        /*0084*/ 	.byte	0x04, 0x36
        /*0086*/ 	.short	(.L_907 - .L_906)
.L_906:
        /*0088*/ 	.word	0x00000008
.L_907:


//--------------------- .nv.info.derivativeWeight_2 --------------------------
	.section	.nv.info.derivativeWeight_2,"",@"SHT_CUDA_INFO"
	.sectionflags	@""
	.align	4


	//----- nvinfo : EIATTR_CUDA_API_VERSION
	.align		4
        /*0000*/ 	.byte	0x04, 0x37
        /*0002*/ 	.short	(.L_909 - .L_908)
.L_908:
        /*0004*/ 	.word	0x00000082


	//----- nvinfo : EIATTR_KPARAM_INFO
	.align		4
.L_909:
        /*0008*/ 	.byte	0x04, 0x17
        /*000a*/ 	.short	(.L_911 - .L_910)
.L_910:
        /*000c*/ 	.word	0x00000000
        /*0010*/ 	.short	0x0007
        /*0012*/ 	.short	0x0034
        /*0014*/ 	.byte	0x00, 0xf0, 0x11, 0x00


	//----- nvinfo : EIATTR_KPARAM_INFO
	.align		4
.L_911:
        /*0018*/ 	.byte	0x04, 0x17
        /*001a*/ 	.short	(.L_913 - .L_912)
.L_912:
        /*001c*/ 	.word	0x00000000
        /*0020*/ 	.short	0x0006
        /*0022*/ 	.short	0x0030
        /*0024*/ 	.byte	0x00, 0xf0, 0x11, 0x00


	//----- nvinfo : EIATTR_KPARAM_INFO
	.align		4
.L_913:
        /*0028*/ 	.byte	0x04, 0x17
        /*002a*/ 	.short	(.L_915 - .L_914)
.L_914:
        /*002c*/ 	.word	0x00000000
        /*0030*/ 	.short	0x0005
        /*0032*/ 	.short	0x0028
        /*0034*/ 	.byte	0x00, 0xf5, 0x21, 0x00


	//----- nvinfo : EIATTR_KPARAM_INFO
	.align		4
.L_915:
        /*0038*/ 	.byte	0x04, 0x17
        /*003a*/ 	.short	(.L_917 - .L_916)
.L_916:
        /*003c*/ 	.word	0x00000000
        /*0040*/ 	.short	0x0004
        /*0042*/ 	.short	0x0020
        /*0044*/ 	.byte	0x00, 0xf5, 0x21, 0x00


	//----- nvinfo : EIATTR_KPARAM_INFO
	.align		4
.L_917:
        /*0048*/ 	.byte	0x04, 0x17
        /*004a*/ 	.short	(.L_919 - .L_918)
.L_918:
        /*004c*/ 	.word	0x00000000
        /*0050*/ 	.short	0x0003
        /*0052*/ 	.short	0x0018
        /*0054*/ 	.byte	0x00, 0xf5, 0x21, 0x00


	//----- nvinfo : EIATTR_KPARAM_INFO
	.align		4
.L_919:
        /*0058*/ 	.byte	0x04, 0x17
        /*005a*/ 	.short	(.L_921 - .L_920)
.L_920:
        /*005c*/ 	.word	0x00000000
        /*0060*/ 	.short	0x0002
        /*0062*/ 	.short	0x0010
        /*0064*/ 	.byte	0x00, 0xf5, 0x21, 0x00


	//----- nvinfo : EIATTR_KPARAM_INFO
	.align		4
.L_921:
        /*0068*/ 	.byte	0x04, 0x17
        /*006a*/ 	.short	(.L_923 - .L_922)
.L_922:
        /*006c*/ 	.word	0x00000000
        /*0070*/ 	.short	0x0001
        /*0072*/ 	.short	0x0008
        /*0074*/ 	.byte	0x00, 0xf5, 0x21, 0x00


	//----- nvinfo : EIATTR_KPARAM_INFO
	.align		4
.L_923:
        /*0078*/ 	.byte	0x04, 0x17
        /*007a*/ 	.short	(.L_925 - .L_924)
.L_924:
        /*007c*/ 	.word	0x00000000
        /*0080*/ 	.short	0x0000
        /*0082*/ 	.short	0x0000
        /*0084*/ 	.byte	0x00, 0xf5, 0x21, 0x00


	//----- nvinfo : EIATTR_SPARSE_MMA_MASK
	.align		4
.L_925:
        /*0088*/ 	.byte	0x03, 0x50
        /*008a*/ 	.short	0x0000


	//----- nvinfo : EIATTR_MAXREG_COUNT
	.align		4
        /*008c*/ 	.byte	0x03, 0x1b
        /*008e*/ 	.short	0x00ff


	//----- nvinfo : EIATTR_MERCURY_ISA_VERSION
	.align		4
        /*0090*/ 	.byte	0x03, 0x5f
        /*0092*/ 	.short	0x0101


	//----- nvinfo : EIATTR_VRC_CTA_INIT_COUNT
	.align		4
        /*0094*/ 	.byte	0x02, 0x4a
	.zero		1
	.zero		1


	//----- nvinfo : EIATTR_EXIT_INSTR_OFFSETS
	.align		4
        /*0098*/ 	.byte	0x04, 0x1c
        /*009a*/ 	.short	(.L_927 - .L_926)


	//   ....[0]....
.L_926:
        /*009c*/ 	.word	0x000000f0


	//   ....[1]....
        /*00a0*/ 	.word	0x00000350


	//----- nvinfo : EIATTR_CRS_STACK_SIZE
	.align		4
.L_927:
        /*00a4*/ 	.byte	0x04, 0x1e
        /*00a6*/ 	.short	(.L_929 - .L_928)
.L_928:
        /*00a8*/ 	.word	0x00000000


	//----- nvinfo : EIATTR_CBANK_PARAM_SIZE
	.align		4
.L_929:
        /*00ac*/ 	.byte	0x03, 0x19
        /*00ae*/ 	.short	0x0038


	//----- nvinfo : EIATTR_PARAM_CBANK
	.align		4
        /*00b0*/ 	.byte	0x04, 0x0a
        /*00b2*/ 	.short	(.L_931 - .L_930)
	.align		4
.L_930:
        /*00b4*/ 	.word	index@(.nv.constant0.derivativeWeight_2)
        /*00b8*/ 	.short	0x0380
        /*00ba*/ 	.short	0x0038


	//----- nvinfo : EIATTR_SW_WAR
	.align		4
.L_931:
        /*00bc*/ 	.byte	0x04, 0x36
        /*00be*/ 	.short	(.L_933 - .L_932)
.L_932:
        /*00c0*/ 	.word	0x00000008
.L_933:


//--------------------- .nv.info.derNorm_part_2   --------------------------
	.section	.nv.info.derNorm_part_2,"",@"SHT_CUDA_INFO"
	.sectionflags	@""
	.align	4


	//----- nvinfo : EIATTR_CUDA_API_VERSION
	.align		4
        /*0000*/ 	.byte	0x04, 0x37
        /*0002*/ 	.short	(.L_935 - .L_934)
.L_934:
        /*0004*/ 	.word	0x00000082


	//----- nvinfo : EIATTR_KPARAM_INFO
	.align		4
.L_935:
        /*0008*/ 	.byte	0x04, 0x17
        /*000a*/ 	.short	(.L_937 - .L_936)
.L_936:
        /*000c*/ 	.word	0x00000000
        /*0010*/ 	.short	0x0008
        /*0012*/ 	.short	0x003c
        /*0014*/ 	.byte	0x00, 0xf0, 0x11, 0x00


	//----- nvinfo : EIATTR_KPARAM_INFO
	.align		4
.L_937:
        /*0018*/ 	.byte	0x04, 0x17
        /*001a*/ 	.short	(.L_939 - .L_938)
.L_938:
        /*001c*/ 	.word	0x00000000
        /*0020*/ 	.short	0x0007
        /*0022*/ 	.short	0x0038
        /*0024*/ 	.byte	0x00, 0xf0, 0x11, 0x00


	//----- nvinfo : EIATTR_KPARAM_INFO
	.align		4
.L_939:
        /*0028*/ 	.byte	0x04, 0x17
        /*002a*/ 	.short	(.L_941 - .L_940)
.L_940:
        /*002c*/ 	.word	0x00000000
        /*0030*/ 	.short	0x0006
        /*0032*/ 	.short	0x0030
        /*0034*/ 	.byte	0x00, 0xf5, 0x21, 0x00


	//----- nvinfo : EIATTR_KPARAM_INFO
	.align		4
.L_941:
        /*0038*/ 	.byte	0x04, 0x17
        /*003a*/ 	.short	(.L_943 - .L_942)
.L_942:
        /*003c*/ 	.word	0x00000000
        /*0040*/ 	.short	0x0005
        /*0042*/ 	.short	0x0028
        /*0044*/ 	.byte	0x00, 0xf5, 0x21, 0x00


	//----- nvinfo : EIATTR_KPARAM_INFO
	.align		4
.L_943:
        /*0048*/ 	.byte	0x04, 0x17
        /*004a*/ 	.short	(.L_945 - .L_944)
.L_944:
        /*004c*/ 	.word	0x00000000
        /*0050*/ 	.short	0x0004
        /*0052*/ 	.short	0x0020
        /*0054*/ 	.byte	0x00, 0xf5, 0x21, 0x00


	//----- nvinfo : EIATTR_KPARAM_INFO
	.align		4
.L_945:
        /*0058*/ 	.byte	0x04, 0x17
        /*005a*/ 	.short	(.L_947 - .L_946)
.L_946:
        /*005c*/ 	.word	0x00000000
        /*0060*/ 	.short	0x0003
        /*0062*/ 	.short	0x0018
        /*0064*/ 	.byte	0x00, 0xf5, 0x21, 0x00


	//----- nvinfo : EIATTR_KPARAM_INFO
	.align		4
.L_947:
        /*0068*/ 	.byte	0x04, 0x17
        /*006a*/ 	.short	(.L_949 - .L_948)
.L_948:
        /*006c*/ 	.word	0x00000000
        /*0070*/ 	.short	0x0002
        /*0072*/ 	.short	0x0010
        /*0074*/ 	.byte	0x00, 0xf5, 0x21, 0x00


	//----- nvinfo : EIATTR_KPARAM_INFO
	.align		4
.L_949:
        /*0078*/ 	.byte	0x04, 0x17
        /*007a*/ 	.short	(.L_951 - .L_950)
.L_950:
        /*007c*/ 	.word	0x00000000
        /*0080*/ 	.short	0x0001
        /*0082*/ 	.short	0x0008
        /*0084*/ 	.byte	0x00, 0xf5, 0x21, 0x00


	//----- nvinfo : EIATTR_KPARAM_INFO
	.align		4
.L_951:
        /*0088*/ 	.byte	0x04, 0x17
        /*008a*/ 	.short	(.L_953 - .L_952)
.L_952:
        /*008c*/ 	.word	0x00000000
        /*0090*/ 	.short	0x0000
        /*0092*/ 	.short	0x0000
        /*0094*/ 	.byte	0x00, 0xf5, 0x21, 0x00


	//----- nvinfo : EIATTR_SPARSE_MMA_MASK
	.align		4
.L_953:
        /*0098*/ 	.byte	0x03, 0x50
        /*009a*/ 	.short	0x0000


	//----- nvinfo : EIATTR_MAXREG_COUNT
	.align		4
        /*009c*/ 	.byte	0x03, 0x1b
        /*009e*/ 	.short	0x00ff


	//----- nvinfo : EIATTR_MERCURY_ISA_VERSION
	.align		4
        /*00a0*/ 	.byte	0x03, 0x5f
        /*00a2*/ 	.short	0x0101


	//----- nvinfo : EIATTR_VRC_CTA_INIT_COUNT
	.align		4
        /*00a4*/ 	.byte	0x02, 0x4a
	.zero		1
	.zero		1


	//----- nvinfo : EIATTR_EXIT_INSTR_OFFSETS
	.align		4
        /*00a8*/ 	.byte	0x04, 0x1c
        /*00aa*/ 	.short	(.L_955 - .L_954)


	//   ....[0]....
.L_954:
        /*00ac*/ 	.word	0x000000f0


	//   ....[1]....
        /*00b0*/ 	.word	0x000002b0


	//----- nvinfo : EIATTR_CBANK_PARAM_SIZE
	.align		4
.L_955:
        /*00b4*/ 	.byte	0x03, 0x19
        /*00b6*/ 	.short	0x0040


	//----- nvinfo : EIATTR_PARAM_CBANK
	.align		4
        /*00b8*/ 	.byte	0x04, 0x0a
        /*00ba*/ 	.short	(.L_957 - .L_956)
	.align		4
.L_956:
        /*00bc*/ 	.word	index@(.nv.constant0.derNorm_part_2)
        /*00c0*/ 	.short	0x0380
        /*00c2*/ 	.short	0x0040


	//----- nvinfo : EIATTR_SW_WAR
	.align		4
.L_957:
        /*00c4*/ 	.byte	0x04, 0x36
        /*00c6*/ 	.short	(.L_959 - .L_958)
.L_958:
        /*00c8*/ 	.word	0x00000008
.L_959:


//--------------------- .nv.info.derMean_part_2   --------------------------
	.section	.nv.info.derMean_part_2,"",@"SHT_CUDA_INFO"
	.sectionflags	@""
	.align	4


	//----- nvinfo : EIATTR_CUDA_API_VERSION
	.align		4
        /*0000*/ 	.byte	0x04, 0x37
        /*0002*/ 	.short	(.L_961 - .L_960)
.L_960:
        /*0004*/ 	.word	0x00000082


	//----- nvinfo : EIATTR_KPARAM_INFO
	.align		4
.L_961:
        /*0008*/ 	.byte	0x04, 0x17
        /*000a*/ 	.short	(.L_963 - .L_962)
.L_962:
        /*000c*/ 	.word	0x00000000
        /*0010*/ 	.short	0x0006
        /*0012*/ 	.short	0x002c
        /*0014*/ 	.byte	0x00, 0xf0, 0x11, 0x00


	//----- nvinfo : EIATTR_KPARAM_INFO
	.align		4
.L_963:
        /*0018*/ 	.byte	0x04, 0x17
        /*001a*/ 	.short	(.L_965 - .L_964)
.L_964:
        /*001c*/ 	.word	0x00000000
        /*0020*/ 	.short	0x0005
        /*0022*/ 	.short	0x0028
        /*0024*/ 	.byte	0x00, 0xf0, 0x11, 0x00


	//----- nvinfo : EIATTR_KPARAM_INFO
	.align		4
.L_965:
        /*0028*/ 	.byte	0x04, 0x17
        /*002a*/ 	.short	(.L_967 - .L_966)
.L_966:
        /*002c*/ 	.word	0x00000000
        /*0030*/ 	.short	0x0004
        /*0032*/ 	.short	0x0020
        /*0034*/ 	.byte	0x00, 0xf5, 0x21, 0x00


	//----- nvinfo : EIATTR_KPARAM_INFO
	.align		4
.L_967:
        /*0038*/ 	.byte	0x04, 0x17
        /*003a*/ 	.short	(.L_969 - .L_968)
.L_968:
        /*003c*/ 	.word	0x00000000
        /*0040*/ 	.short	0x0003
        /*0042*/ 	.short	0x0018
        /*0044*/ 	.byte	0x00, 0xf5, 0x21, 0x00


	//----- nvinfo : EIATTR_KPARAM_INFO
	.align		4
.L_969:
        /*0048*/ 	.byte	0x04, 0x17
        /*004a*/ 	.short	(.L_971 - .L_970)
.L_970:
        /*004c*/ 	.word	0x00000000
        /*0050*/ 	.short	0x0002
        /*0052*/ 	.short	0x0010
        /*0054*/ 	.byte	0x00, 0xf5, 0x21, 0x00


	//----- nvinfo : EIATTR_KPARAM_INFO
	.align		4
.L_971:
        /*0058*/ 	.byte	0x04, 0x17
        /*005a*/ 	.short	(.L_973 - .L_972)
.L_972:
        /*005c*/ 	.word	0x00000000
        /*0060*/ 	.short	0x0001
        /*0062*/ 	.short	0x0008
        /*0064*/ 	.byte	0x00, 0xf5, 0x21, 0x00


	//----- nvinfo : EIATTR_KPARAM_INFO
	.align		4
.L_973:
        /*0068*/ 	.byte	0x04, 0x17
        /*006a*/ 	.short	(.L_975 - .L_974)
.L_974:
        /*006c*/ 	.word	0x00000000
        /*0070*/ 	.short	0x0000
        /*0072*/ 	.short	0x0000
        /*0074*/ 	.byte	0x00, 0xf5, 0x21, 0x00


	//----- nvinfo : EIATTR_SPARSE_MMA_MASK
	.align		4
.L_975:
        /*0078*/ 	.byte	0x03, 0x50
        /*007a*/ 	.short	0x0000


	//----- nvinfo : EIATTR_MAXREG_COUNT
	.align		4
        /*007c*/ 	.byte	0x03, 0x1b
        /*007e*/ 	.short	0x00ff


	//----- nvinfo : EIATTR_MERCURY_ISA_VERSION
	.align		4
        /*0080*/ 	.byte	0x03, 0x5f
        /*0082*/ 	.short	0x0101


	//----- nvinfo : EIATTR_VRC_CTA_INIT_COUNT
	.align		4
        /*0084*/ 	.byte	0x02, 0x4a
	.zero		1
	.zero		1


	//----- nvinfo : EIATTR_EXIT_INSTR_OFFSETS
	.align		4
        /*0088*/ 	.byte	0x04, 0x1c
        /*008a*/ 	.short	(.L_977 - .L_976)


	//   ....[0]....
.L_976:
        /*008c*/ 	.word	0x000000f0


	//   ....[1]....
        /*0090*/ 	.word	0x00000260


	//----- nvinfo : EIATTR_CBANK_PARAM_SIZE
	.align		4
.L_977:
        /*0094*/ 	.byte	0x03, 0x19
        /*0096*/ 	.short	0x0030


	//----- nvinfo : EIATTR_PARAM_CBANK
	.align		4
        /*0098*/ 	.byte	0x04, 0x0a
        /*009a*/ 	.short	(.L_979 - .L_978)
	.align		4
.L_978:
        /*009c*/ 	.word	index@(.nv.constant0.derMean_part_2)
        /*00a0*/ 	.short	0x0380
        /*00a2*/ 	.short	0x0030


	//----- nvinfo : EIATTR_SW_WAR
	.align		4
.L_979:
        /*00a4*/ 	.byte	0x04, 0x36
        /*00a6*/ 	.short	(.L_981 - .L_980)
.L_980:
        /*00a8*/ 	.word	0x00000008
.L_981:


//--------------------- .nv.info.derVar_part_2    --------------------------
	.section	.nv.info.derVar_part_2,"",@"SHT_CUDA_INFO"
	.sectionflags	@""
	.align	4


	//----- nvinfo : EIATTR_CUDA_API_VERSION
	.align		4
        /*0000*/ 	.byte	0x04, 0x37
        /*0002*/ 	.short	(.L_983 - .L_982)
.L_982:
        /*0004*/ 	.word	0x00000082


	//----- nvinfo : EIATTR_KPARAM_INFO
	.align		4
.L_983:
        /*0008*/ 	.byte	0x04, 0x17
        /*000a*/ 	.short	(.L_985 - .L_984)
.L_984:
        /*000c*/ 	.word	0x00000000
        /*0010*/ 	.short	0x0005
        /*0012*/ 	.short	0x0024
        /*0014*/ 	.byte	0x00, 0xf0, 0x11, 0x00


	//----- nvinfo : EIATTR_KPARAM_INFO
	.align		4
.L_985:
        /*0018*/ 	.byte	0x04, 0x17
        /*001a*/ 	.short	(.L_987 - .L_986)
.L_986:
        /*001c*/ 	.word	0x00000000
        /*0020*/ 	.short	0x0004
        /*0022*/ 	.short	0x0020
        /*0024*/ 	.byte	0x00, 0xf0, 0x11, 0x00


	//----- nvinfo : EIATTR_KPARAM_INFO
	.align		4
.L_987:
        /*0028*/ 	.byte	0x04, 0x17
        /*002a*/ 	.short	(.L_989 - .L_988)
.L_988:
        /*002c*/ 	.word	0x00000000
        /*0030*/ 	.short	0x0003
        /*0032*/ 	.short	0x0018
        /*0034*/ 	.byte	0x00, 0xf5, 0x21, 0x00


	//----- nvinfo : EIATTR_KPARAM_INFO
	.align		4
.L_989:
        /*0038*/ 	.byte	0x04, 0x17
        /*003a*/ 	.short	(.L_991 - .L_990)
.L_990:
        /*003c*/ 	.word	0x00000000
        /*0040*/ 	.short	0x0002
        /*0042*/ 	.short	0x0010
        /*0044*/ 	.byte	0x00, 0xf5, 0x21, 0x00


	//----- nvinfo : EIATTR_KPARAM_INFO
	.align		4
.L_991:
        /*0048*/ 	.byte	0x04, 0x17
        /*004a*/ 	.short	(.L_993 - .L_992)
.L_992:
        /*004c*/ 	.word	0x00000000
        /*0050*/ 	.short	0x0001
        /*0052*/ 	.short	0x0008
        /*0054*/ 	.byte	0x00, 0xf5, 0x21, 0x00


	//----- nvinfo : EIATTR_KPARAM_INFO
	.align		4
.L_993:
        /*0058*/ 	.byte	0x04, 0x17
        /*005a*/ 	.short	(.L_995 - .L_994)
.L_994:
        /*005c*/ 	.word	0x00000000
        /*0060*/ 	.short	0x0000
        /*0062*/ 	.short	0x0000
        /*0064*/ 	.byte	0x00, 0xf5, 0x21, 0x00


	//----- nvinfo : EIATTR_SPARSE_MMA_MASK
	.align		4
.L_995:
        /*0068*/ 	.byte	0x03, 0x50
        /*006a*/ 	.short	0x0000


	//----- nvinfo : EIATTR_MAXREG_COUNT
	.align		4
        /*006c*/ 	.byte	0x03, 0x1b
        /*006e*/ 	.short	0x00ff


	//----- nvinfo : EIATTR_MERCURY_ISA_VERSION
	.align		4
        /*0070*/ 	.byte	0x03, 0x5f
        /*0072*/ 	.short	0x0101


	//----- nvinfo : EIATTR_VRC_CTA_INIT_COUNT
	.align		4
        /*0074*/ 	.byte	0x02, 0x4a
	.zero		1
	.zero		1


	//----- nvinfo : EIATTR_EXIT_INSTR_OFFSETS
	.align		4
        /*0078*/ 	.byte	0x04, 0x1c
        /*007a*/ 	.short	(.L_997 - .L_996)


	//   ....[0]....
.L_996:
        /*007c*/ 	.word	0x000000f0


	//   ....[1]....
        /*0080*/ 	.word	0x00000210


	//----- nvinfo : EIATTR_CBANK_PARAM_SIZE
	.align		4
.L_997:
        /*0084*/ 	.byte	0x03, 0x19
        /*0086*/ 	.short	0x0028


	//----- nvinfo : EIATTR_PARAM_CBANK
	.align		4
        /*0088*/ 	.byte	0x04, 0x0a
        /*008a*/ 	.short	(.L_999 - .L_998)
	.align		4
.L_998:
        /*008c*/ 	.word	index@(.nv.constant0.derVar_part_2)
        /*0090*/ 	.short	0x0380
        /*0092*/ 	.short	0x0028


	//----- nvinfo : EIATTR_SW_WAR
	.align		4
.L_999:
        /*0094*/ 	.byte	0x04, 0x36
        /*0096*/ 	.short	(.L_1001 - .L_1000)
.L_1000:
        /*0098*/ 	.word	0x00000008
.L_1001:


//--------------------- .nv.info.generateErrorNorm --------------------------
	.section	.nv.info.generateErrorNorm,"",@"SHT_CUDA_INFO"
	.sectionflags	@""
	.align	4


	//----- nvinfo : EIATTR_CUDA_API_VERSION
	.align		4
        /*0000*/ 	.byte	0x04, 0x37
        /*0002*/ 	.short	(.L_1003 - .L_1002)
.L_1002:
        /*0004*/ 	.word	0x00000082


	//----- nvinfo : EIATTR_KPARAM_INFO
	.align		4
.L_1003:
        /*0008*/ 	.byte	0x04, 0x17
        /*000a*/ 	.short	(.L_1005 - .L_1004)
.L_1004:
        /*000c*/ 	.word	0x00000000
        /*0010*/ 	.short	0x0004
        /*0012*/ 	.short	0x001c
        /*0014*/ 	.byte	0x00, 0xf0, 0x11, 0x00


	//----- nvinfo : EIATTR_KPARAM_INFO
	.align		4
.L_1005:
        /*0018*/ 	.byte	0x04, 0x17
        /*001a*/ 	.short	(.L_1007 - .L_1006)
.L_1006:
        /*001c*/ 	.word	0x00000000
        /*0020*/ 	.short	0x0003
        /*0022*/ 	.short	0x0018
        /*0024*/ 	.byte	0x00, 0xf0, 0x11, 0x00


	//----- nvinfo : EIATTR_KPARAM_INFO
	.align		4
.L_1007:
        /*0028*/ 	.byte	0x04, 0x17
        /*002a*/ 	.short	(.L_1009 - .L_1008)
.L_1008:
        /*002c*/ 	.word	0x00000000
        /*0030*/ 	.short	0x0002
        /*0032*/ 	.short	0x0010
        /*0034*/ 	.byte	0x00, 0xf5, 0x21, 0x00


	//----- nvinfo : EIATTR_KPARAM_INFO
	.align		4
.L_1009:
        /*0038*/ 	.byte	0x04, 0x17
        /*003a*/ 	.short	(.L_1011 - .L_1010)
.L_1010:
        /*003c*/ 	.word	0x00000000
        /*0040*/ 	.short	0x0001
        /*0042*/ 	.short	0x0008
        /*0044*/ 	.byte	0x00, 0xf5, 0x21, 0x00


	//----- nvinfo : EIATTR_KPARAM_INFO
	.align		4
.L_1011:
        /*0048*/ 	.byte	0x04, 0x17
        /*004a*/ 	.short	(.L_1013 - .L_1012)
.L_1012:
        /*004c*/ 	.word	0x00000000
        /*0050*/ 	.short	0x0000
        /*0052*/ 	.short	0x0000
        /*0054*/ 	.byte	0x00, 0xf5, 0x21, 0x00


	//----- nvinfo : EIATTR_SPARSE_MMA_MASK
	.align		4
.L_1013:
        /*0058*/ 	.byte	0x03, 0x50
        /*005a*/ 	.short	0x0000


	//----- nvinfo : EIATTR_MAXREG_COUNT
	.align		4
        /*005c*/ 	.byte	0x03, 0x1b
        /*005e*/ 	.short	0x00ff


	//----- nvinfo : EIATTR_MERCURY_ISA_VERSION
	.align		4
        /*0060*/ 	.byte	0x03, 0x5f
        /*0062*/ 	.short	0x0101


	//----- nvinfo : EIATTR_VRC_CTA_INIT_COUNT
	.align		4
        /*0064*/ 	.byte	0x02, 0x4a
	.zero		1
	.zero		1


	//----- nvinfo : EIATTR_EXIT_INSTR_OFFSETS
	.align		4
        /*0068*/ 	.byte	0x04, 0x1c
        /*006a*/ 	.short	(.L_1015 - .L_1014)


	//   ....[0]....
.L_1014:
        /*006c*/ 	.word	0x000000f0


	//   ....[1]....
        /*0070*/ 	.word	0x000001b0


	//----- nvinfo : EIATTR_CBANK_PARAM_SIZE
	.align		4
.L_1015:
        /*0074*/ 	.byte	0x03, 0x19
        /*0076*/ 	.short	0x0020


	//----- nvinfo : EIATTR_PARAM_CBANK
	.align		4
        /*0078*/ 	.byte	0x04, 0x0a
        /*007a*/ 	.short	(.L_1017 - .L_1016)
	.align		4
.L_1016:
        /*007c*/ 	.word	index@(.nv.constant0.generateErrorNorm)
        /*0080*/ 	.short	0x0380
        /*0082*/ 	.short	0x0020


	//----- nvinfo : EIATTR_SW_WAR
	.align		4
.L_1017:
        /*0084*/ 	.byte	0x04, 0x36
        /*0086*/ 	.short	(.L_1019 - .L_1018)
.L_1018:
        /*0088*/ 	.word	0x00000008
.L_1019:


//--------------------- .nv.info.findMean_part    --------------------------
	.section	.nv.info.findMean_part,"",@"SHT_CUDA_INFO"
	.sectionflags	@""
	.align	4


	//----- nvinfo : EIATTR_CUDA_API_VERSION
	.align		4
        /*0000*/ 	.byte	0x04, 0x37
        /*0002*/ 	.short	(.L_1021 - .L_1020)
.L_1020:
        /*0004*/ 	.word	0x00000082


	//----- nvinfo : EIATTR_KPARAM_INFO
	.align		4
.L_1021:
        /*0008*/ 	.byte	0x04, 0x17
        /*000a*/ 	.short	(.L_1023 - .L_1022)
.L_1022:
        /*000c*/ 	.word	0x00000000
        /*0010*/ 	.short	0x0003
        /*0012*/ 	.short	0x0014
        /*0014*/ 	.byte	0x00, 0xf0, 0x11, 0x00


	//----- nvinfo : EIATTR_KPARAM_INFO
	.align		4
.L_1023:
        /*0018*/ 	.byte	0x04, 0x17
        /*001a*/ 	.short	(.L_1025 - .L_1024)
.L_1024:
        /*001c*/ 	.word	0x00000000
        /*0020*/ 	.short	0x0002
        /*0022*/ 	.short	0x0010
        /*0024*/ 	.byte	0x00, 0xf0, 0x11, 0x00


	//----- nvinfo : EIATTR_KPARAM_INFO
	.align		4
.L_1025:
        /*0028*/ 	.byte	0x04, 0x17
        /*002a*/ 	.short	(.L_1027 - .L_1026)
.L_1026:
        /*002c*/ 	.word	0x00000000
        /*0030*/ 	.short	0x0001
        /*0032*/ 	.short	0x0008
        /*0034*/ 	.byte	0x00, 0xf5, 0x21, 0x00


	//----- nvinfo : EIATTR_KPARAM_INFO
	.align		4
.L_1027:
        /*0038*/ 	.byte	0x04, 0x17
        /*003a*/ 	.short	(.L_1029 - .L_1028)
.L_1028:
        /*003c*/ 	.word	0x00000000
        /*0040*/ 	.short	0x0000
        /*0042*/ 	.short	0x0000
        /*0044*/ 	.byte	0x00, 0xf5, 0x21, 0x00


	//----- nvinfo : EIATTR_SPARSE_MMA_MASK
	.align		4
.L_1029:
        /*0048*/ 	.byte	0x03, 0x50
        /*004a*/ 	.short	0x0000


	//----- nvinfo : EIATTR_MAXREG_COUNT
	.align		4
        /*004c*/ 	.byte	0x03, 0x1b
        /*004e*/ 	.short	0x00ff


	//----- nvinfo : EIATTR_MERCURY_ISA_VERSION
	.align		4
        /*0050*/ 	.byte	0x03, 0x5f
        /*0052*/ 	.short	0x0101


	//----- nvinfo : EIATTR_VRC_CTA_INIT_COUNT
	.align		4
        /*0054*/ 	.byte	0x02, 0x4a
	.zero		1
	.zero		1


	//----- nvinfo : EIATTR_EXIT_INSTR_OFFSETS
	.align		4
        /*0058*/ 	.byte	0x04, 0x1c
        /*005a*/ 	.short	(.L_1031 - .L_1030)


	//   ....[0]....
.L_1030:
        /*005c*/ 	.word	0x000000f0


	//   ....[1]....
        /*0060*/ 	.word	0x000001a0


	//----- nvinfo : EIATTR_CBANK_PARAM_SIZE
	.align		4
.L_1031:
        /*0064*/ 	.byte	0x03, 0x19
        /*0066*/ 	.short	0x0018


	//----- nvinfo : EIATTR_PARAM_CBANK
	.align		4
        /*0068*/ 	.byte	0x04, 0x0a
        /*006a*/ 	.short	(.L_1033 - .L_1032)
	.align		4
.L_1032:
        /*006c*/ 	.word	index@(.nv.constant0.findMean_part)
        /*0070*/ 	.short	0x0380
        /*0072*/ 	.short	0x0018


	//----- nvinfo : EIATTR_SW_WAR
	.align		4
.L_1033:
        /*0074*/ 	.byte	0x04, 0x36
        /*0076*/ 	.short	(.L_1035 - .L_1034)
.L_1034:
        /*0078*/ 	.word	0x00000008
.L_1035:


//--------------------- .nv.info.derivativeWeight --------------------------
	.section	.nv.info.derivativeWeight,"",@"SHT_CUDA_INFO"
	.sectionflags	@""
	.align	4


	//----- nvinfo : EIATTR_CUDA_API_VERSION
	.align		4
        /*0000*/ 	.byte	0x04, 0x37
        /*0002*/ 	.short	(.L_1037 - .L_1036)
.L_1036:
        /*0004*/ 	.word	0x00000082


	//----- nvinfo : EIATTR_KPARAM_INFO
	.align		4
.L_1037:
        /*0008*/ 	.byte	0x04, 0x17
        /*000a*/ 	.short	(.L_1039 - .L_1038)
.L_1038:
        /*000c*/ 	.word	0x00000000
        /*0010*/ 	.short	0x0004
        /*0012*/ 	.short	0x001c
        /*0014*/ 	.byte	0x00, 0xf0, 0x11, 0x00


	//----- nvinfo : EIATTR_KPARAM_INFO
	.align		4
.L_1039:
        /*0018*/ 	.byte	0x04, 0x17
        /*001a*/ 	.short	(.L_1041 - .L_1040)
.L_1040:
        /*001c*/ 	.word	0x00000000
        /*0020*/ 	.short	0x0003
        /*0022*/ 	.short	0x0018
        /*0024*/ 	.byte	0x00, 0xf0, 0x11, 0x00


	//----- nvinfo : EIATTR_KPARAM_INFO
	.align		4
.L_1041:
        /*0028*/ 	.byte	0x04, 0x17
        /*002a*/ 	.short	(.L_1043 - .L_1042)
.L_1042:
        /*002c*/ 	.word	0x00000000
        /*0030*/ 	.short	0x0002
        /*0032*/ 	.short	0x0010
        /*0034*/ 	.byte	0x00, 0xf5, 0x21, 0x00


	//----- nvinfo : EIATTR_KPARAM_INFO
	.align		4
.L_1043:
        /*0038*/ 	.byte	0x04, 0x17
        /*003a*/ 	.short	(.L_1045 - .L_1044)
.L_1044:
        /*003c*/ 	.word	0x00000000
        /*0040*/ 	.short	0x0001
        /*0042*/ 	.short	0x0008
        /*0044*/ 	.byte	0x00, 0xf5, 0x21, 0x00


	//----- nvinfo : EIATTR_KPARAM_INFO
	.align		4
.L_1045:
        /*0048*/ 	.byte	0x04, 0x17
        /*004a*/ 	.short	(.L_1047 - .L_1046)
.L_1046:
        /*004c*/ 	.word	0x00000000
        /*0050*/ 	.short	0x0000
        /*0052*/ 	.short	0x0000
        /*0054*/ 	.byte	0x00, 0xf5, 0x21, 0x00


	//----- nvinfo : EIATTR_SPARSE_MMA_MASK
	.align		4
.L_1047:
        /*0058*/ 	.byte	0x03, 0x50
        /*005a*/ 	.short	0x0000


	//----- nvinfo : EIATTR_MAXREG_COUNT
	.align		4
        /*005c*/ 	.byte	0x03, 0x1b
        /*005e*/ 	.short	0x00ff


	//----- nvinfo : EIATTR_MERCURY_ISA_VERSION
	.align		4
        /*0060*/ 	.byte	0x03, 0x5f
        /*0062*/ 	.short	0x0101


	//----- nvinfo : EIATTR_VRC_CTA_INIT_COUNT
	.align		4
        /*0064*/ 	.byte	0x02, 0x4a
	.zero		1
	.zero		1


	//----- nvinfo : EIATTR_EXIT_INSTR_OFFSETS
	.align		4
        /*0068*/ 	.byte	0x04, 0x1c
        /*006a*/ 	.short	(.L_1049 - .L_1048)


	//   ....[0]....
.L_1048:
        /*006c*/ 	.word	0x000000e0


	//   ....[1]....
        /*0070*/ 	.word	0x000001d0


	//----- nvinfo : EIATTR_CBANK_PARAM_SIZE
	.align		4
.L_1049:
        /*0074*/ 	.byte	0x03, 0x19
        /*0076*/ 	.short	0x0020


	//----- nvinfo : EIATTR_PARAM_CBANK
	.align		4
        /*0078*/ 	.byte	0x04, 0x0a
        /*007a*/ 	.short	(.L_1051 - .L_1050)
	.align		4
.L_1050:
        /*007c*/ 	.word	index@(.nv.constant0.derivativeWeight)
        /*0080*/ 	.short	0x0380
        /*0082*/ 	.short	0x0020


	//----- nvinfo : EIATTR_SW_WAR
	.align		4
.L_1051:
        /*0084*/ 	.byte	0x04, 0x36
        /*0086*/ 	.short	(.L_1053 - .L_1052)
.L_1052:
        /*0088*/ 	.word	0x00000008
.L_1053:


//--------------------- .nv.info.dotT_VectorAndMatrix --------------------------
	.section	.nv.info.dotT_VectorAndMatrix,"",@"SHT_CUDA_INFO"
	.sectionflags	@""
	.align	4


	//----- nvinfo : EIATTR_CUDA_API_VERSION
	.align		4
        /*0000*/ 	.byte	0x04, 0x37
        /*0002*/ 	.short	(.L_1055 - .L_1054)
.L_1054:
        /*0004*/ 	.word	0x00000082


	//----- nvinfo : EIATTR_KPARAM_INFO
	.align		4
.L_1055:
        /*0008*/ 	.byte	0x04, 0x17
        /*000a*/ 	.short	(.L_1057 - .L_1056)
.L_1056:
        /*000c*/ 	.word	0x00000000
        /*0010*/ 	.short	0x0004
        /*0012*/ 	.short	0x001c
        /*0014*/ 	.byte	0x00, 0xf0, 0x11, 0x00


	//----- nvinfo : EIATTR_KPARAM_INFO
	.align		4
.L_1057:
        /*0018*/ 	.byte	0x04, 0x17
        /*001a*/ 	.short	(.L_1059 - .L_1058)
.L_1058:
        /*001c*/ 	.word	0x00000000
        /*0020*/ 	.short	0x0003
        /*0022*/ 	.short	0x0018
        /*0024*/ 	.byte	0x00, 0xf0, 0x11, 0x00


	//----- nvinfo : EIATTR_KPARAM_INFO
	.align		4
.L_1059:
        /*0028*/ 	.byte	0x04, 0x17
        /*002a*/ 	.short	(.L_1061 - .L_1060)
.L_1060:
        /*002c*/ 	.word	0x00000000
        /*0030*/ 	.short	0x0002
        /*0032*/ 	.short	0x0010
        /*0034*/ 	.byte	0x00, 0xf5, 0x21, 0x00


	//----- nvinfo : EIATTR_KPARAM_INFO
	.align		4
.L_1061:
        /*0038*/ 	.byte	0x04, 0x17
        /*003a*/ 	.short	(.L_1063 - .L_1062)
.L_1062:
        /*003c*/ 	.word	0x00000000
        /*0040*/ 	.short	0x0001
        /*0042*/ 	.short	0x0008
        /*0044*/ 	.byte	0x00, 0xf5, 0x21, 0x00


	//----- nvinfo : EIATTR_KPARAM_INFO
	.align		4
.L_1063:
        /*0048*/ 	.byte	0x04, 0x17
        /*004a*/ 	.short	(.L_1065 - .L_1064)
.L_1064:
        /*004c*/ 	.word	0x00000000
        /*0050*/ 	.short	0x0000
        /*0052*/ 	.short	0x0000
        /*0054*/ 	.byte	0x00, 0xf5, 0x21, 0x00


	//----- nvinfo : EIATTR_SPARSE_MMA_MASK
	.align		4
.L_1065:
        /*0058*/ 	.byte	0x03, 0x50
        /*005a*/ 	.short	0x0000


	//----- nvinfo : EIATTR_MAXREG_COUNT
	.align		4
        /*005c*/ 	.byte	0x03, 0x1b
        /*005e*/ 	.short	0x00ff


	//----- nvinfo : EIATTR_MERCURY_ISA_VERSION
	.align		4
        /*0060*/ 	.byte	0x03, 0x5f
        /*0062*/ 	.short	0x0101


	//----- nvinfo : EIATTR_VRC_CTA_INIT_COUNT
	.align		4
        /*0064*/ 	.byte	0x02, 0x4a
	.zero		1
	.zero		1


	//----- nvinfo : EIATTR_EXIT_INSTR_OFFSETS
	.align		4
        /*0068*/ 	.byte	0x04, 0x1c
        /*006a*/ 	.short	(.L_1067 - .L_1066)


	//   ....[0]....
.L_1066:
        /*006c*/ 	.word	0x000000e0


	//   ....[1]....
        /*0070*/ 	.word	0x000001d0


	//----- nvinfo : EIATTR_CBANK_PARAM_SIZE
	.align		4
.L_1067:
        /*0074*/ 	.byte	0x03, 0x19
        /*0076*/ 	.short	0x0020


	//----- nvinfo : EIATTR_PARAM_CBANK
	.align		4
        /*0078*/ 	.byte	0x04, 0x0a
        /*007a*/ 	.short	(.L_1069 - .L_1068)
	.align		4
.L_1068:
        /*007c*/ 	.word	index@(.nv.constant0.dotT_VectorAndMatrix)
        /*0080*/ 	.short	0x0380
        /*0082*/ 	.short	0x0020


	//----- nvinfo : EIATTR_SW_WAR
	.align		4
.L_1069:
        /*0084*/ 	.byte	0x04, 0x36
        /*0086*/ 	.short	(.L_1071 - .L_1070)
.L_1070:
        /*0088*/ 	.word	0x00000008
.L_1071:


//--------------------- .nv.info.dot_VectorAndMatrix --------------------------
	.section	.nv.info.dot_VectorAndMatrix,"",@"SHT_CUDA_INFO"
	.sectionflags	@""
	.align	4


	//----- nvinfo : EIATTR_CUDA_API_VERSION
	.align		4
        /*0000*/ 	.byte	0x04, 0x37
        /*0002*/ 	.short	(.L_1073 - .L_1072)
.L_1072:
        /*0004*/ 	.word	0x00000082


	//----- nvinfo : EIATTR_KPARAM_INFO
	.align		4
.L_1073:
        /*0008*/ 	.byte	0x04, 0x17
        /*000a*/ 	.short	(.L_1075 - .L_1074)
.L_1074:
        /*000c*/ 	.word	0x00000000
        /*0010*/ 	.short	0x0004
        /*0012*/ 	.short	0x001c
        /*0014*/ 	.byte	0x00, 0xf0, 0x11, 0x00


	//----- nvinfo : EIATTR_KPARAM_INFO
	.align		4
.L_1075:
        /*0018*/ 	.byte	0x04, 0x17
        /*001a*/ 	.short	(.L_1077 - .L_1076)
.L_1076:
        /*001c*/ 	.word	0x00000000
        /*0020*/ 	.short	0x0003
        /*0022*/ 	.short	0x0018
        /*0024*/ 	.byte	0x00, 0xf0, 0x11, 0x00


	//----- nvinfo : EIATTR_KPARAM_INFO
	.align		4
.L_1077:
        /*0028*/ 	.byte	0x04, 0x17
        /*002a*/ 	.short	(.L_1079 - .L_1078)
.L_1078:
        /*002c*/ 	.word	0x00000000
        /*0030*/ 	.short	0x0002
        /*0032*/ 	.short	0x0010
        /*0034*/ 	.byte	0x00, 0xf5, 0x21, 0x00


	//----- nvinfo : EIATTR_KPARAM_INFO
	.align		4
.L_1079:
        /*0038*/ 	.byte	0x04, 0x17
        /*003a*/ 	.short	(.L_1081 - .L_1080)
.L_1080:
        /*003c*/ 	.word	0x00000000
        /*0040*/ 	.short	0x0001
        /*0042*/ 	.short	0x0008
        /*0044*/ 	.byte	0x00, 0xf5, 0x21, 0x00


	//----- nvinfo : EIATTR_KPARAM_INFO
	.align		4
.L_1081:
        /*0048*/ 	.byte	0x04, 0x17
        /*004a*/ 	.short	(.L_1083 - .L_1082)
.L_1082:
        /*004c*/ 	.word	0x00000000
        /*0050*/ 	.short	0x0000
        /*0052*/ 	.short	0x0000
        /*0054*/ 	.byte	0x00, 0xf5, 0x21, 0x00


	//----- nvinfo : EIATTR_SPARSE_MMA_MASK
	.align		4
.L_1083:
        /*0058*/ 	.byte	0x03, 0x50
        /*005a*/ 	.short	0x0000


	//----- nvinfo : EIATTR_MAXREG_COUNT
	.align		4
        /*005c*/ 	.byte	0x03, 0x1b
        /*005e*/ 	.short	0x00ff


	//----- nvinfo : EIATTR_MERCURY_ISA_VERSION
	.align		4
        /*0060*/ 	.byte	0x03, 0x5f
        /*0062*/ 	.short	0x0101


	//----- nvinfo : EIATTR_VRC_CTA_INIT_COUNT
	.align		4
        /*0064*/ 	.byte	0x02, 0x4a
	.zero		1
	.zero		1


	//----- nvinfo : EIATTR_EXIT_INSTR_OFFSETS
	.align		4
        /*0068*/ 	.byte	0x04, 0x1c
        /*006a*/ 	.short	(.L_1085 - .L_1084)


	//   ....[0]....
.L_1084:
        /*006c*/ 	.word	0x000000e0


	//   ....[1]....
        /*0070*/ 	.word	0x000001d0


	//----- nvinfo : EIATTR_CBANK_PARAM_SIZE
	.align		4
.L_1085:
        /*0074*/ 	.byte	0x03, 0x19
        /*0076*/ 	.short	0x0020


	//----- nvinfo : EIATTR_PARAM_CBANK
	.align		4
        /*0078*/ 	.byte	0x04, 0x0a
        /*007a*/ 	.short	(.L_1087 - .L_1086)
	.align		4
.L_1086:
        /*007c*/ 	.word	index@(.nv.constant0.dot_VectorAndMatrix)
        /*0080*/ 	.short	0x0380
        /*0082*/ 	.short	0x0020


	//----- nvinfo : EIATTR_SW_WAR
	.align		4
.L_1087:
        /*0084*/ 	.byte	0x04, 0x36
        /*0086*/ 	.short	(.L_1089 - .L_1088)
.L_1088:
        /*0088*/ 	.word	0x00000008
.L_1089:


//--------------------- .nv.info.add3             --------------------------
	.section	.nv.info.add3,"",@"SHT_CUDA_INFO"
	.sectionflags	@""
	.align	4


	//----- nvinfo : EIATTR_CUDA_API_VERSION
	.align		4
        /*0000*/ 	.byte	0x04, 0x37
        /*0002*/ 	.short	(.L_1091 - .L_1090)
.L_1090:
        /*0004*/ 	.word	0x00000082


	//----- nvinfo : EIATTR_KPARAM_INFO
	.align		4
.L_1091:
        /*0008*/ 	.byte	0x04, 0x17
        /*000a*/ 	.short	(.L_1093 - .L_1092)
.L_1092:
        /*000c*/ 	.word	0x00000000
        /*0010*/ 	.short	0x0003
        /*0012*/ 	.short	0x0014
        /*0014*/ 	.byte	0x00, 0xf0, 0x11, 0x00


	//----- nvinfo : EIATTR_KPARAM_INFO
	.align		4
.L_1093:
        /*0018*/ 	.byte	0x04, 0x17
        /*001a*/ 	.short	(.L_1095 - .L_1094)
.L_1094:
        /*001c*/ 	.word	0x00000000
        /*0020*/ 	.short	0x0002
        /*0022*/ 	.short	0x0010
        /*0024*/ 	.byte	0x00, 0xf0, 0x11, 0x00


	//----- nvinfo : EIATTR_KPARAM_INFO
	.align		4
.L_1095:
        /*0028*/ 	.byte	0x04, 0x17
        /*002a*/ 	.short	(.L_1097 - .L_1096)
.L_1096:
        /*002c*/ 	.word	0x00000000
        /*0030*/ 	.short	0x0001
        /*0032*/ 	.short	0x0008
        /*0034*/ 	.byte	0x00, 0xf5, 0x21, 0x00


	//----- nvinfo : EIATTR_KPARAM_INFO
	.align		4
.L_1097:
        /*0038*/ 	.byte	0x04, 0x17
        /*003a*/ 	.short	(.L_1099 - .L_1098)
.L_1098:
        /*003c*/ 	.word	0x00000000
        /*0040*/ 	.short	0x0000
        /*0042*/ 	.short	0x0000
        /*0044*/ 	.byte	0x00, 0xf5, 0x21, 0x00


	//----- nvinfo : EIATTR_SPARSE_MMA_MASK
	.align		4
.L_1099:
        /*0048*/ 	.byte	0x03, 0x50
        /*004a*/ 	.short	0x0000


	//----- nvinfo : EIATTR_MAXREG_COUNT
	.align		4
        /*004c*/ 	.byte	0x03, 0x1b
        /*004e*/ 	.short	0x00ff


	//----- nvinfo : EIATTR_MERCURY_ISA_VERSION
	.align		4
        /*0050*/ 	.byte	0x03, 0x5f
        /*0052*/ 	.short	0x0101


	//----- nvinfo : EIATTR_VRC_CTA_INIT_COUNT
	.align		4
        /*0054*/ 	.byte	0x02, 0x4a
	.zero		1
	.zero		1


	//----- nvinfo : EIATTR_EXIT_INSTR_OFFSETS
	.align		4
        /*0058*/ 	.byte	0x04, 0x1c
        /*005a*/ 	.short	(.L_1101 - .L_1100)


	//   ....[0]....
.L_1100:
        /*005c*/ 	.word	0x000000f0


	//   ....[1]....
        /*0060*/ 	.word	0x00000190


	//----- nvinfo : EIATTR_CBANK_PARAM_SIZE
	.align		4
.L_1101:
        /*0064*/ 	.byte	0x03, 0x19
        /*0066*/ 	.short	0x0018


	//----- nvinfo : EIATTR_PARAM_CBANK
	.align		4
        /*0068*/ 	.byte	0x04, 0x0a
        /*006a*/ 	.short	(.L_1103 - .L_1102)
	.align		4
.L_1102:
        /*006c*/ 	.word	index@(.nv.constant0.add3)
        /*0070*/ 	.short	0x0380
        /*0072*/ 	.short	0x0018


	//----- nvinfo : EIATTR_SW_WAR
	.align		4
.L_1103:
        /*0074*/ 	.byte	0x04, 0x36
        /*0076*/ 	.short	(.L_1105 - .L_1104)
.L_1104:
        /*0078*/ 	.word	0x00000008
.L_1105:


//--------------------- .nv.info.backImageVector  --------------------------
	.section	.nv.info.backImageVector,"",@"SHT_CUDA_INFO"
	.sectionflags	@""
	.align	4


	//----- nvinfo : EIATTR_CUDA_API_VERSION
	.align		4
        /*0000*/ 	.byte	0x04, 0x37
        /*0002*/ 	.short	(.L_1107 - .L_1106)
.L_1106:
        /*0004*/ 	.word	0x00000082


	//----- nvinfo : EIATTR_KPARAM_INFO
	.align		4
.L_1107:
        /*0008*/ 	.byte	0x04, 0x17
        /*000a*/ 	.short	(.L_1109 - .L_1108)
.L_1108:
        /*000c*/ 	.word	0x00000000
        /*0010*/ 	.short	0x0005
        /*0012*/ 	.short	0x001c
        /*0014*/ 	.byte	0x00, 0xf0, 0x11, 0x00


	//----- nvinfo : EIATTR_KPARAM_INFO
	.align		4
.L_1109:
        /*0018*/ 	.byte	0x04, 0x17
        /*001a*/ 	.short	(.L_1111 - .L_1110)
.L_1110:
        /*001c*/ 	.word	0x00000000
        /*0020*/ 	.short	0x0004
        /*0022*/ 	.short	0x0018
        /*0024*/ 	.byte	0x00, 0xf0, 0x11, 0x00


	//----- nvinfo : EIATTR_KPARAM_INFO
	.align		4
.L_1111:
        /*0028*/ 	.byte	0x04, 0x17
        /*002a*/ 	.short	(.L_1113 - .L_1112)
.L_1112:
        /*002c*/ 	.word	0x00000000
        /*0030*/ 	.short	0x0003
        /*0032*/ 	.short	0x0014
        /*0034*/ 	.byte	0x00, 0xf0, 0x11, 0x00


	//----- nvinfo : EIATTR_KPARAM_INFO
	.align		4
.L_1113:
        /*0038*/ 	.byte	0x04, 0x17
        /*003a*/ 	.short	(.L_1115 - .L_1114)
.L_1114:
        /*003c*/ 	.word	0x00000000
        /*0040*/ 	.short	0x0002
        /*0042*/ 	.short	0x0010
        /*0044*/ 	.byte	0x00, 0xf0, 0x11, 0x00


	//----- nvinfo : EIATTR_KPARAM_INFO
	.align		4
.L_1115:
        /*0048*/ 	.byte	0x04, 0x17
        /*004a*/ 	.short	(.L_1117 - .L_1116)
.L_1116:
        /*004c*/ 	.word	0x00000000
        /*0050*/ 	.short	0x0001
        /*0052*/ 	.short	0x0008
        /*0054*/ 	.byte	0x00, 0xf5, 0x21, 0x00


	//----- nvinfo : EIATTR_KPARAM_INFO
	.align		4
.L_1117:
        /*0058*/ 	.byte	0x04, 0x17
        /*005a*/ 	.short	(.L_1119 - .L_1118)
.L_1118:
        /*005c*/ 	.word	0x00000000
        /*0060*/ 	.short	0x0000
        /*0062*/ 	.short	0x0000
        /*0064*/ 	.byte	0x00, 0xf5, 0x21, 0x00


	//----- nvinfo : EIATTR_SPARSE_MMA_MASK
	.align		4
.L_1119:
        /*0068*/ 	.byte	0x03, 0x50
        /*006a*/ 	.short	0x0000


	//----- nvinfo : EIATTR_MAXREG_COUNT
	.align		4
        /*006c*/ 	.byte	0x03, 0x1b
        /*006e*/ 	.short	0x00ff


	//----- nvinfo : EIATTR_MERCURY_ISA_VERSION
	.align		4
        /*0070*/ 	.byte	0x03, 0x5f
        /*0072*/ 	.short	0x0101


	//----- nvinfo : EIATTR_VRC_CTA_INIT_COUNT
	.align		4
        /*0074*/ 	.byte	0x02, 0x4a
	.zero		1
	.zero		1


	//----- nvinfo : EIATTR_EXIT_INSTR_OFFSETS
	.align		4
        /*0078*/ 	.byte	0x04, 0x1c
        /*007a*/ 	.short	(.L_1121 - .L_1120)


	//   ....[0]....
.L_1120:
        /*007c*/ 	.word	0x00000170


	//   ....[1]....
        /*0080*/ 	.word	0x00000b50


	//----- nvinfo : EIATTR_CBANK_PARAM_SIZE
	.align		4
.L_1121:
        /*0084*/ 	.byte	0x03, 0x19
        /*0086*/ 	.short	0x0020


	//----- nvinfo : EIATTR_PARAM_CBANK
	.align		4
        /*0088*/ 	.byte	0x04, 0x0a
        /*008a*/ 	.short	(.L_1123 - .L_1122)
	.align		4
.L_1122:
        /*008c*/ 	.word	index@(.nv.constant0.backImageVector)
        /*0090*/ 	.short	0x0380
        /*0092*/ 	.short	0x0020


	//----- nvinfo : EIATTR_SW_WAR
	.align		4
.L_1123:
        /*0094*/ 	.byte	0x04, 0x36
        /*0096*/ 	.short	(.L_1125 - .L_1124)
.L_1124:
        /*0098*/ 	.word	0x00000008
.L_1125:


//--------------------- .nv.info.imageVector      --------------------------
	.section	.nv.info.imageVector,"",@"SHT_CUDA_INFO"
	.sectionflags	@""
	.align	4


	//----- nvinfo : EIATTR_CUDA_API_VERSION
	.align		4
        /*0000*/ 	.byte	0x04, 0x37
        /*0002*/ 	.short	(.L_1127 - .L_1126)
.L_1126:
        /*0004*/ 	.word	0x00000082


	//----- nvinfo : EIATTR_KPARAM_INFO
	.align		4
.L_1127:
        /*0008*/ 	.byte	0x04, 0x17
        /*000a*/ 	.short	(.L_1129 - .L_1128)
.L_1128:
        /*000c*/ 	.word	0x00000000
        /*0010*/ 	.short	0x0005
        /*0012*/ 	.short	0x001c
        /*0014*/ 	.byte	0x00, 0xf0, 0x11, 0x00


	//----- nvinfo : EIATTR_KPARAM_INFO
	.align		4
.L_1129:
        /*0018*/ 	.byte	0x04, 0x17
        /*001a*/ 	.short	(.L_1131 - .L_1130)
.L_1130:
        /*001c*/ 	.word	0x00000000
        /*0020*/ 	.short	0x0004
        /*0022*/ 	.short	0x0018
        /*0024*/ 	.byte	0x00, 0xf0, 0x11, 0x00


	//----- nvinfo : EIATTR_KPARAM_INFO
	.align		4
.L_1131:
        /*0028*/ 	.byte	0x04, 0x17
        /*002a*/ 	.short	(.L_1133 - .L_1132)
.L_1132:
        /*002c*/ 	.word	0x00000000
        /*0030*/ 	.short	0x0003
        /*0032*/ 	.short	0x0014
        /*0034*/ 	.byte	0x00, 0xf0, 0x11, 0x00


	//----- nvinfo : EIATTR_KPARAM_INFO
	.align		4
.L_1133:
        /*0038*/ 	.byte	0x04, 0x17
        /*003a*/ 	.short	(.L_1135 - .L_1134)
.L_1134:
        /*003c*/ 	.word	0x00000000
        /*0040*/ 	.short	0x0002
        /*0042*/ 	.short	0x0010
        /*0044*/ 	.byte	0x00, 0xf0, 0x11, 0x00


	//----- nvinfo : EIATTR_KPARAM_INFO
	.align		4
.L_1135:
        /*0048*/ 	.byte	0x04, 0x17
        /*004a*/ 	.short	(.L_1137 - .L_1136)
.L_1136:
        /*004c*/ 	.word	0x00000000
        /*0050*/ 	.short	0x0001
        /*0052*/ 	.short	0x0008
        /*0054*/ 	.byte	0x00, 0xf5, 0x21, 0x00


	//----- nvinfo : EIATTR_KPARAM_INFO
	.align		4
.L_1137:
        /*0058*/ 	.byte	0x04, 0x17
        /*005a*/ 	.short	(.L_1139 - .L_1138)
.L_1138:
        /*005c*/ 	.word	0x00000000
        /*0060*/ 	.short	0x0000
        /*0062*/ 	.short	0x0000
        /*0064*/ 	.byte	0x00, 0xf5, 0x21, 0x00


	//----- nvinfo : EIATTR_SPARSE_MMA_MASK
	.align		4
.L_1139:
        /*0068*/ 	.byte	0x03, 0x50
        /*006a*/ 	.short	0x0000


	//----- nvinfo : EIATTR_MAXREG_COUNT
	.align		4
        /*006c*/ 	.byte	0x03, 0x1b
        /*006e*/ 	.short	0x00ff


	//----- nvinfo : EIATTR_MERCURY_ISA_VERSION
	.align		4
        /*0070*/ 	.byte	0x03, 0x5f
        /*0072*/ 	.short	0x0101


	//----- nvinfo : EIATTR_VRC_CTA_INIT_COUNT
	.align		4
        /*0074*/ 	.byte	0x02, 0x4a
	.zero		1
	.zero		1


	//----- nvinfo : EIATTR_EXIT_INSTR_OFFSETS
	.align		4
        /*0078*/ 	.byte	0x04, 0x1c
        /*007a*/ 	.short	(.L_1141 - .L_1140)


	//   ....[0]....
.L_1140:
        /*007c*/ 	.word	0x00000170


	//   ....[1]....
        /*0080*/ 	.word	0x00000b50


	//----- nvinfo : EIATTR_CBANK_PARAM_SIZE
	.align		4
.L_1141:
        /*0084*/ 	.byte	0x03, 0x19
        /*0086*/ 	.short	0x0020


	//----- nvinfo : EIATTR_PARAM_CBANK
	.align		4
        /*0088*/ 	.byte	0x04, 0x0a
        /*008a*/ 	.short	(.L_1143 - .L_1142)
	.align		4
.L_1142:
        /*008c*/ 	.word	index@(.nv.constant0.imageVector)
        /*0090*/ 	.short	0x0380
        /*0092*/ 	.short	0x0020


	//----- nvinfo : EIATTR_SW_WAR
	.align		4
.L_1143:
        /*0094*/ 	.byte	0x04, 0x36
        /*0096*/ 	.short	(.L_1145 - .L_1144)
.L_1144:
        /*0098*/ 	.word	0x00000008
.L_1145:


//--------------------- .nv.info.multiplyIndex    --------------------------
	.section	.nv.info.multiplyIndex,"",@"SHT_CUDA_INFO"
	.sectionflags	@""
	.align	4


	//----- nvinfo : EIATTR_CUDA_API_VERSION
	.align		4
        /*0000*/ 	.byte	0x04, 0x37
        /*0002*/ 	.short	(.L_1147 - .L_1146)
.L_1146:
        /*0004*/ 	.word	0x00000082


	//----- nvinfo : EIATTR_KPARAM_INFO
	.align		4
.L_1147:
        /*0008*/ 	.byte	0x04, 0x17
        /*000a*/ 	.short	(.L_1149 - .L_1148)
.L_1148:
        /*000c*/ 	.word	0x00000000
        /*0010*/ 	.short	0x0002
        /*0012*/ 	.short	0x000c
        /*0014*/ 	.byte	0x00, 0xf0, 0x11, 0x00


	//----- nvinfo : EIATTR_KPARAM_INFO
	.align		4
.L_1149:
        /*0018*/ 	.byte	0x04, 0x17
        /*001a*/ 	.short	(.L_1151 - .L_1150)
.L_1150:
        /*001c*/ 	.word	0x00000000
        /*0020*/ 	.short	0x0001
        /*0022*/ 	.short	0x0008
        /*0024*/ 	.byte	0x00, 0xf0, 0x11, 0x00


	//----- nvinfo : EIATTR_KPARAM_INFO
	.align		4
.L_1151:
        /*0028*/ 	.byte	0x04, 0x17
        /*002a*/ 	.short	(.L_1153 - .L_1152)
.L_1152:
        /*002c*/ 	.word	0x00000000
        /*0030*/ 	.short	0x0000
        /*0032*/ 	.short	0x0000
        /*0034*/ 	.byte	0x00, 0xf5, 0x21, 0x00


	//----- nvinfo : EIATTR_SPARSE_MMA_MASK
	.align		4
.L_1153:
        /*0038*/ 	.byte	0x03, 0x50
        /*003a*/ 	.short	0x0000


	//----- nvinfo : EIATTR_MAXREG_COUNT
	.align		4
        /*003c*/ 	.byte	0x03, 0x1b
        /*003e*/ 	.short	0x00ff


	//----- nvinfo : EIATTR_MERCURY_ISA_VERSION
	.align		4
        /*0040*/ 	.byte	0x03, 0x5f
        /*0042*/ 	.short	0x0101


	//----- nvinfo : EIATTR_VRC_CTA_INIT_COUNT
	.align		4
        /*0044*/ 	.byte	0x02, 0x4a
	.zero		1
	.zero		1


	//----- nvinfo : EIATTR_EXIT_INSTR_OFFSETS
	.align		4
        /*0048*/ 	.byte	0x04, 0x1c
        /*004a*/ 	.short	(.L_1155 - .L_1154)


	//   ....[0]....
.L_1154:
        /*004c*/ 	.word	0x00000070


	//   ....[1]....
        /*0050*/ 	.word	0x000000f0


	//----- nvinfo : EIATTR_CBANK_PARAM_SIZE
	.align		4
.L_1155:
        /*0054*/ 	.byte	0x03, 0x19
        /*0056*/ 	.short	0x0010


	//----- nvinfo : EIATTR_PARAM_CBANK
	.align		4
        /*0058*/ 	.byte	0x04, 0x0a
        /*005a*/ 	.short	(.L_1157 - .L_1156)
	.align		4
.L_1156:
        /*005c*/ 	.word	index@(.nv.constant0.multiplyIndex)
        /*0060*/ 	.short	0x0380
        /*0062*/ 	.short	0x0010


	//----- nvinfo : EIATTR_SW_WAR
	.align		4
.L_1157:
        /*0064*/ 	.byte	0x04, 0x36
        /*0066*/ 	.short	(.L_1159 - .L_1158)
.L_1158:
        /*0068*/ 	.word	0x00000008
.L_1159:


//--------------------- .nv.info.set              --------------------------
	.section	.nv.info.set,"",@"SHT_CUDA_INFO"
	.sectionflags	@""
	.align	4


	//----- nvinfo : EIATTR_CUDA_API_VERSION
	.align		4
        /*0000*/ 	.byte	0x04, 0x37
        /*0002*/ 	.short	(.L_1161 - .L_1160)
.L_1160:
        /*0004*/ 	.word	0x00000082


	//----- nvinfo : EIATTR_KPARAM_INFO
	.align		4
.L_1161:
        /*0008*/ 	.byte	0x04, 0x17
        /*000a*/ 	.short	(.L_1163 - .L_1162)
.L_1162:
        /*000c*/ 	.word	0x00000000
        /*0010*/ 	.short	0x0002
        /*0012*/ 	.short	0x000c
        /*0014*/ 	.byte	0x00, 0xf0, 0x11, 0x00


	//----- nvinfo : EIATTR_KPARAM_INFO
	.align		4
.L_1163:
        /*0018*/ 	.byte	0x04, 0x17
        /*001a*/ 	.short	(.L_1165 - .L_1164)
.L_1164:
        /*001c*/ 	.word	0x00000000
        /*0020*/ 	.short	0x0001
        /*0022*/ 	.short	0x0008
        /*0024*/ 	.byte	0x00, 0xf0, 0x11, 0x00


	//----- nvinfo : EIATTR_KPARAM_INFO
	.align		4
.L_1165:
        /*0028*/ 	.byte	0x04, 0x17
        /*002a*/ 	.short	(.L_1167 - .L_1166)
.L_1166:
        /*002c*/ 	.word	0x00000000
        /*0030*/ 	.short	0x0000
        /*0032*/ 	.short	0x0000
        /*0034*/ 	.byte	0x00, 0xf5, 0x21, 0x00


	//----- nvinfo : EIATTR_SPARSE_MMA_MASK
	.align		4
.L_1167:
        /*0038*/ 	.byte	0x03, 0x50
        /*003a*/ 	.short	0x0000


	//----- nvinfo : EIATTR_MAXREG_COUNT
	.align		4
        /*003c*/ 	.byte	0x03, 0x1b
        /*003e*/ 	.short	0x00ff


	//----- nvinfo : EIATTR_MERCURY_ISA_VERSION
	.align		4
        /*0040*/ 	.byte	0x03, 0x5f
        /*0042*/ 	.short	0x0101


	//----- nvinfo : EIATTR_VRC_CTA_INIT_COUNT
	.align		4
        /*0044*/ 	.byte	0x02, 0x4a
	.zero		1
	.zero		1


	//----- nvinfo : EIATTR_EXIT_INSTR_OFFSETS
	.align		4
        /*0048*/ 	.byte	0x04, 0x1c
        /*004a*/ 	.short	(.L_1169 - .L_1168)


	//   ....[0]....
.L_1168:
        /*004c*/ 	.word	0x00000060


	//----- nvinfo : EIATTR_CBANK_PARAM_SIZE
	.align		4
.L_1169:
        /*0050*/ 	.byte	0x03, 0x19
        /*0052*/ 	.short	0x0010


	//----- nvinfo : EIATTR_PARAM_CBANK
	.align		4
        /*0054*/ 	.byte	0x04, 0x0a
        /*0056*/ 	.short	(.L_1171 - .L_1170)
	.align		4
.L_1170:
        /*0058*/ 	.word	index@(.nv.constant0.set)
        /*005c*/ 	.short	0x0380
        /*005e*/ 	.short	0x0010


	//----- nvinfo : EIATTR_SW_WAR
	.align		4
.L_1171:
        /*0060*/ 	.byte	0x04, 0x36
        /*0062*/ 	.short	(.L_1173 - .L_1172)
.L_1172:
        /*0064*/ 	.word	0x00000008
.L_1173:


//--------------------- .nv.info.gelu             --------------------------
	.section	.nv.info.gelu,"",@"SHT_CUDA_INFO"
	.sectionflags	@""
	.align	4


	//----- nvinfo : EIATTR_CUDA_API_VERSION
	.align		4
        /*0000*/ 	.byte	0x04, 0x37
        /*0002*/ 	.short	(.L_1175 - .L_1174)
.L_1174:
        /*0004*/ 	.word	0x00000082


	//----- nvinfo : EIATTR_KPARAM_INFO
	.align		4
.L_1175:
        /*0008*/ 	.byte	0x04, 0x17
        /*000a*/ 	.short	(.L_1177 - .L_1176)
.L_1176:
        /*000c*/ 	.word	0x00000000
        /*0010*/ 	.short	0x0002
        /*0012*/ 	.short	0x0010
        /*0014*/ 	.byte	0x00, 0xf0, 0x11, 0x00


	//----- nvinfo : EIATTR_KPARAM_INFO
	.align		4
.L_1177:
        /*0018*/ 	.byte	0x04, 0x17
        /*001a*/ 	.short	(.L_1179 - .L_1178)
.L_1178:
        /*001c*/ 	.word	0x00000000
        /*0020*/ 	.short	0x0001
        /*0022*/ 	.short	0x0008
        /*0024*/ 	.byte	0x00, 0xf5, 0x21, 0x00


	//----- nvinfo : EIATTR_KPARAM_INFO
	.align		4
.L_1179:
        /*0028*/ 	.byte	0x04, 0x17
        /*002a*/ 	.short	(.L_1181 - .L_1180)
.L_1180:
        /*002c*/ 	.word	0x00000000
        /*0030*/ 	.short	0x0000
        /*0032*/ 	.short	0x0000
        /*0034*/ 	.byte	0x00, 0xf5, 0x21, 0x00


	//----- nvinfo : EIATTR_SPARSE_MMA_MASK
	.align		4
.L_1181:
        /*0038*/ 	.byte	0x03, 0x50
        /*003a*/ 	.short	0x0000


	//----- nvinfo : EIATTR_MAXREG_COUNT
	.align		4
        /*003c*/ 	.byte	0x03, 0x1b
        /*003e*/ 	.short	0x00ff


	//----- nvinfo : EIATTR_MERCURY_ISA_VERSION
	.align		4
        /*0040*/ 	.byte	0x03, 0x5f
        /*0042*/ 	.short	0x0101


	//----- nvinfo : EIATTR_VRC_CTA_INIT_COUNT
	.align		4
        /*0044*/ 	.byte	0x02, 0x4a
	.zero		1
	.zero		1


	//----- nvinfo : EIATTR_EXIT_INSTR_OFFSETS
	.align		4
        /*0048*/ 	.byte	0x04, 0x1c
        /*004a*/ 	.short	(.L_1183 - .L_1182)


	//   ....[0]....
.L_1182:
        /*004c*/ 	.word	0x00000070


	//   ....[1]....
        /*0050*/ 	.word	0x000009c0


	//----- nvinfo : EIATTR_CRS_STACK_SIZE
	.align		4
.L_1183:
        /*0054*/ 	.byte	0x04, 0x1e
        /*0056*/ 	.short	(.L_1185 - .L_1184)
.L_1184:
        /*0058*/ 	.word	0x00000000


	//----- nvinfo : EIATTR_CBANK_PARAM_SIZE
	.align		4
.L_1185:
        /*005c*/ 	.byte	0x03, 0x19
        /*005e*/ 	.short	0x0014


	//----- nvinfo : EIATTR_PARAM_CBANK
	.align		4
        /*0060*/ 	.byte	0x04, 0x0a
        /*0062*/ 	.short	(.L_1187 - .L_1186)
	.align		4
.L_1186:
        /*0064*/ 	.word	index@(.nv.constant0.gelu)
        /*0068*/ 	.short	0x0380
        /*006a*/ 	.short	0x0014


	//----- nvinfo : EIATTR_SW_WAR
	.align		4
.L_1187:
        /*006c*/ 	.byte	0x04, 0x36
        /*006e*/ 	.short	(.L_1189 - .L_1188)
.L_1188:
        /*0070*/ 	.word	0x00000008
.L_1189:


//--------------------- .nv.info.fill             --------------------------
	.section	.nv.info.fill,"",@"SHT_CUDA_INFO"
	.sectionflags	@""
	.align	4


	//----- nvinfo : EIATTR_CUDA_API_VERSION
	.align		4
        /*0000*/ 	.byte	0x04, 0x37
        /*0002*/ 	.short	(.L_1191 - .L_1190)
.L_1190:
        /*0004*/ 	.word	0x00000082


	//----- nvinfo : EIATTR_KPARAM_INFO
	.align		4
.L_1191:
        /*0008*/ 	.byte	0x04, 0x17
        /*000a*/ 	.short	(.L_1193 - .L_1192)
.L_1192:
        /*000c*/ 	.word	0x00000000
        /*0010*/ 	.short	0x0002
        /*0012*/ 	.short	0x000c
        /*0014*/ 	.byte	0x00, 0xf0, 0x11, 0x00


	//----- nvinfo : EIATTR_KPARAM_INFO
	.align		4
.L_1193:
        /*0018*/ 	.byte	0x04, 0x17
        /*001a*/ 	.short	(.L_1195 - .L_1194)
.L_1194:
        /*001c*/ 	.word	0x00000000
        /*0020*/ 	.short	0x0001
        /*0022*/ 	.short	0x0008
        /*0024*/ 	.byte	0x00, 0xf0, 0x11, 0x00


	//----- nvinfo : EIATTR_KPARAM_INFO
	.align		4
.L_1195:
        /*0028*/ 	.byte	0x04, 0x17
        /*002a*/ 	.short	(.L_1197 - .L_1196)
.L_1196:
        /*002c*/ 	.word	0x00000000
        /*0030*/ 	.short	0x0000
        /*0032*/ 	.short	0x0000
        /*0034*/ 	.byte	0x00, 0xf5, 0x21, 0x00


	//----- nvinfo : EIATTR_SPARSE_MMA_MASK
	.align		4
.L_1197:
        /*0038*/ 	.byte	0x03, 0x50
        /*003a*/ 	.short	0x0000


	//----- nvinfo : EIATTR_MAXREG_COUNT
	.align		4
        /*003c*/ 	.byte	0x03, 0x1b
        /*003e*/ 	.short	0x00ff


	//----- nvinfo : EIATTR_MERCURY_ISA_VERSION
	.align		4
        /*0040*/ 	.byte	0x03, 0x5f
        /*0042*/ 	.short	0x0101


	//----- nvinfo : EIATTR_VRC_CTA_INIT_COUNT
	.align		4
        /*0044*/ 	.byte	0x02, 0x4a
	.zero		1
	.zero		1


	//----- nvinfo : EIATTR_EXIT_INSTR_OFFSETS
	.align		4
        /*0048*/ 	.byte	0x04, 0x1c
        /*004a*/ 	.short	(.L_1199 - .L_1198)


	//   ....[0]....
.L_1198:
        /*004c*/ 	.word	0x00000070


	//   ....[1]....
        /*0050*/ 	.word	0x000000d0


	//----- nvinfo : EIATTR_CBANK_PARAM_SIZE
	.align		4
.L_1199:
        /*0054*/ 	.byte	0x03, 0x19
        /*0056*/ 	.short	0x0010


	//----- nvinfo : EIATTR_PARAM_CBANK
	.align		4
        /*0058*/ 	.byte	0x04, 0x0a
        /*005a*/ 	.short	(.L_1201 - .L_1200)
	.align		4
.L_1200:
        /*005c*/ 	.word	index@(.nv.constant0.fill)
        /*0060*/ 	.short	0x0380
        /*0062*/ 	.short	0x0010


	//----- nvinfo : EIATTR_SW_WAR
	.align		4
.L_1201:
        /*0064*/ 	.byte	0x04, 0x36
        /*0066*/ 	.short	(.L_1203 - .L_1202)
.L_1202:
        /*0068*/ 	.word	0x00000008
.L_1203:


//--------------------- .nv.callgraph             --------------------------
	.section	.nv.callgraph,"",@"SHT_CUDA_CALLGRAPH"
	.align	4
	.sectionentsize	8
	.align		4
        /*0000*/ 	.word	0x00000000
	.align		4
        /*0004*/ 	.word	0xffffffff
	.align		4
        /*0008*/ 	.word	0x00000000
	.align		4
        /*000c*/ 	.word	0xfffffffe
	.align		4
        /*0010*/ 	.word	0x00000000
	.align		4
        /*0014*/ 	.word	0xfffffffd
	.align		4
        /*0018*/ 	.word	0x00000000
	.align		4
        /*001c*/ 	.word	0xfffffffc


//--------------------- .text.derSoftmax          --------------------------
	.section	.text.derSoftmax,"ax",@progbits
	.align	128
        .global         derSoftmax
        .type           derSoftmax,@function
        .size           derSoftmax,(.L_x_334 - derSoftmax)
        .other          derSoftmax,@"STO_CUDA_ENTRY STV_DEFAULT"
derSoftmax:
.text.derSoftmax:
[----:B------:R-:W-:Y:S01]  /*0000*/  LDC R1, c[0x0][0x37c] ;  /* 0x0000df00ff017b82 */ /* 0x000fe20000000800 */
[----:B------:R-:W0:Y:S01]  /*0010*/  S2R R14, SR_CTAID.X ;  /* 0x00000000000e7919 */ /* 0x000e220000002500 */
[----:B------:R-:W0:Y:S01]  /*0020*/  LDCU UR4, c[0x0][0x360] ;  /* 0x00006c00ff0477ac */ /* 0x000e220008000800 */
[----:B------:R-:W0:Y:S01]  /*0030*/  S2R R3, SR_TID.X ;  /* 0x0000000000037919 */ /* 0x000e220000002100 */
[----:B------:R-:W1:Y:S01]  /*0040*/  LDCU UR5, c[0x0][0x3a0] ;  /* 0x00007400ff0577ac */ /* 0x000e620008000800 */
[----:B0-----:R-:W-:-:S05]  /*0050*/  IMAD R14, R14, UR4, R3 ;  /* 0x000000040e0e7c24 */ /* 0x001fca000f8e0203 */
[----:B-1----:R-:W-:-:S13]  /*0060*/  ISETP.GE.AND P0, PT, R14, UR5, PT ;  /* 0x000000050e007c0c */ /* 0x002fda000bf06270 */
[----:B------:R-:W-:Y:S05]  /*0070*/  @P0 EXIT ;  /* 0x000000000000094d */ /* 0x000fea0003800000 */
[----:B------:R-:W0:Y:S02]  /*0080*/  LDC R3, c[0x0][0x390] ;  /* 0x0000e400ff037b82 */ /* 0x000e240000000800 */
[----:B0-----:R-:W-:-:S13]  /*0090*/  ISETP.GE.AND P0, PT, R3, 0x1, PT ;  /* 0x000000010300780c */ /* 0x001fda0003f06270 */
[----:B------:R-:W-:Y:S05]  /*00a0*/  @!P0 EXIT ;  /* 0x000000000000894d */ /* 0x000fea0003800000 */
[----:B------:R-:W-:Y:S01]  /*00b0*/  IMAD R14, R14, R3, RZ ;  /* 0x000000030e0e7224 */ /* 0x000fe200078e02ff */
[C---:B------:R-:W-:Y:S01]  /*00c0*/  LOP3.LUT R20, R3.reuse, 0x7, RZ, 0xc0, !PT ;  /* 0x0000000703147812 */ /* 0x040fe200078ec0ff */
[----:B------:R-:W0:Y:S01]  /*00d0*/  LDCU.64 UR6, c[0x0][0x358] ;  /* 0x00006b00ff0677ac */ /* 0x000e220008000a00 */
[C---:B------:R-:W-:Y:S02]  /*00e0*/  LOP3.LUT R19, R3.reuse, 0x3, RZ, 0xc0, !PT ;  /* 0x0000000303137812 */ /* 0x040fe400078ec0ff */
[----:B------:R-:W-:Y:S01]  /*00f0*/  LOP3.LUT R12, R3, 0x7ffffff8, RZ, 0xc0, !PT ;  /* 0x7ffffff8030c7812 */ /* 0x000fe200078ec0ff */
[----:B------:R-:W-:Y:S01]  /*0100*/  UMOV UR4, URZ ;  /* 0x000000ff00047c82 */ /* 0x000fe20008000000 */
[----:B------:R-:W-:-:S07]  /*0110*/  MOV R13, R14 ;  /* 0x0000000e000d7202 */ /* 0x000fce0000000f00 */
.L_x_5:
[----:B-1----:R-:W1:Y:S01]  /*0120*/  LDCU UR5, c[0x0][0x390] ;  /* 0x00007200ff0577ac */ /* 0x002e620008000800 */
[----:B------:R-:W-:Y:S01]  /*0130*/  HFMA2 R8, -RZ, RZ, 0, 0 ;  /* 0x00000000ff087431 */ /* 0x000fe200000001ff */
[----:B------:R-:W-:Y:S01]  /*0140*/  SHF.R.S32.HI R0, RZ, 0x1f, R13 ;  /* 0x0000001fff007819 */ /* 0x000fe2000001140d */
[----:B------:R-:W2:Y:S01]  /*0150*/  LDCU.64 UR8, c[0x0][0x380] ;  /* 0x00007000ff0877ac */ /* 0x000ea20008000a00 */
[----:B------:R-:W-:Y:S02]  /*0160*/  MOV R16, RZ ;  /* 0x000000ff00107202 */ /* 0x000fe40000000f00 */
[----:B------:R-:W-:Y:S01]  /*0170*/  MOV R15, R14 ;  /* 0x0000000e000f7202 */ /* 0x000fe20000000f00 */
[----:B-1----:R-:W-:Y:S01]  /*0180*/  UISETP.GE.U32.AND UP0, UPT, UR5, 0x8, UPT ;  /* 0x000000080500788c */ /* 0x002fe2000bf06070 */
[----:B--2---:R-:W-:Y:S02]  /*0190*/  MOV R10, UR8 ;  /* 0x00000008000a7c02 */ /* 0x004fe40008000f00 */
[----:B------:R-:W-:-:S03]  /*01a0*/  MOV R11, UR9 ;  /* 0x00000009000b7c02 */ /* 0x000fc60008000f00 */
[----:B------:R-:W-:-:S03]  /*01b0*/  IMAD.WIDE R2, R13, 0x4, R10 ;  /* 0x000000040d027825 */ /* 0x000fc600078e020a */
[----:B------:R-:W-:Y:S05]  /*01c0*/  BRA.U !UP0, `(.L_x_0) ;  /* 0x0000000508347547 */ /* 0x000fea000b800000 */
[----:B0-----:R0:W5:Y:S01]  /*01d0*/  LDG.E.CONSTANT R18, desc[UR6][R2.64] ;  /* 0x0000000602127981 */ /* 0x001162000c1e9900 */
[----:B------:R-:W1:Y:S01]  /*01e0*/  LDC.64 R4, c[0x0][0x388] ;  /* 0x0000e200ff047b82 */ /* 0x000e620000000a00 */
[----:B------:R-:W-:Y:S02]  /*01f0*/  CS2R R16, SRZ ;  /* 0x0000000000107805 */ /* 0x000fe4000001ff00 */
[----:B------:R-:W-:Y:S01]  /*0200*/  MOV R15, R14 ;  /* 0x0000000e000f7202 */ /* 0x000fe20000000f00 */
[----:B------:R-:W-:-:S04]  /*0210*/  UIADD3 UR5, UPT, UPT, -UR4, URZ, URZ ;  /* 0x000000ff04057290 */ /* 0x000fc8000fffe1ff */
[----:B------:R-:W2:Y:S08]  /*0220*/  LDC.64 R10, c[0x0][0x380] ;  /* 0x0000e000ff0a7b82 */ /* 0x000eb00000000a00 */
.L_x_1:
[----:B------:R-:W-:Y:S01]  /*0230*/  ISETP.NE.AND P0, PT, RZ, UR5, PT ;  /* 0x00000005ff007c0c */ /* 0x000fe2000bf05270 */
[----:B--2---:R-:W-:Y:S01]  /*0240*/  IMAD.WIDE R6, R15, 0x4, R10 ;  /* 0x000000040f067825 */ /* 0x004fe200078e020a */
[----:B------:R-:W-:-:S04]  /*0250*/  IADD3 R8, PT, PT, R17, 0x1, RZ ;  /* 0x0000000111087810 */ /* 0x000fc80007ffe0ff */
[----:B------:R-:W-:Y:S01]  /*0260*/  ISETP.NE.AND P1, PT, R8, UR4, PT ;  /* 0x0000000408007c0c */ /* 0x000fe2000bf25270 */
[----:B-1----:R-:W-:-:S05]  /*0270*/  IMAD.WIDE R8, R15, 0x4, R4 ;  /* 0x000000040f087825 */ /* 0x002fca00078e0204 */
[----:B------:R-:W2:Y:S04]  /*0280*/  LDG.E.CONSTANT R27, desc[UR6][R8.64] ;  /* 0x00000006081b7981 */ /* 0x000ea8000c1e9900 */
[----:B------:R-:W3:Y:S04]  /*0290*/  @P0 LDG.E.CONSTANT R23, desc[UR6][R6.64] ;  /* 0x0000000606170981 */ /* 0x000ee8000c1e9900 */
[----:B------:R-:W4:Y:S04]  /*02a0*/  @P1 LDG.E.CONSTANT R22, desc[UR6][R6.64+0x4] ;  /* 0x0000040606161981 */ /* 0x000f28000c1e9900 */
[----:B------:R-:W4:Y:S01]  /*02b0*/  LDG.E.CONSTANT R21, desc[UR6][R8.64+0x4] ;  /* 0x0000040608157981 */ /* 0x000f22000c1e9900 */
[----:B-----5:R-:W-:-:S03]  /*02c0*/  @!P0 FADD R25, -R18, 1 ;  /* 0x3f80000012198421 */ /* 0x020fc60000000100 */
[----:B------:R-:W4:Y:S01]  /*02d0*/  LDG.E.CONSTANT R26, desc[UR6][R8.64+0x1c] ;  /* 0x00001c06081a7981 */ /* 0x000f22000c1e9900 */
[C---:B---3--:R-:W-:Y:S01]  /*02e0*/  @P0 FMUL R23, R18.reuse, -R23 ;  /* 0x8000001712170220 */ /* 0x048fe20000400000 */
[----:B------:R-:W-:Y:S02]  /*02f0*/  @!P0 FMUL R23, R18, R25 ;  /* 0x0000001912178220 */ /* 0x000fe40000400000 */
[----:B------:R-:W3:Y:S02]  /*0300*/  LDG.E.CONSTANT R25, desc[UR6][R8.64+0x8] ;  /* 0x0000080608197981 */ /* 0x000ee4000c1e9900 */
[----:B--2---:R-:W-:Y:S01]  /*0310*/  FFMA R27, R27, R23, R16 ;  /* 0x000000171b1b7223 */ /* 0x004fe20000000010 */
[----:B------:R-:W-:Y:S01]  /*0320*/  IADD3 R16, PT, PT, R17, 0x2, RZ ;  /* 0x0000000211107810 */ /* 0x000fe20007ffe0ff */
[----:B----4-:R-:W-:-:S03]  /*0330*/  @P1 FADD R23, -R22, -RZ ;  /* 0x800000ff16171221 */ /* 0x010fc60000000100 */
[----:B------:R-:W-:Y:S01]  /*0340*/  ISETP.NE.AND P2, PT, R16, UR4, PT ;  /* 0x0000000410007c0c */ /* 0x000fe2000bf45270 */
[----:B------:R-:W-:-:S04]  /*0350*/  @!P1 FADD R23, -R18, 1 ;  /* 0x3f80000012179421 */ /* 0x000fc80000000100 */
[----:B------:R-:W-:-:S04]  /*0360*/  FMUL R16, R23, R18 ;  /* 0x0000001217107220 */ /* 0x000fc80000400000 */
[----:B------:R-:W-:Y:S01]  /*0370*/  FFMA R21, R16, R21, R27 ;  /* 0x0000001510157223 */ /* 0x000fe2000000001b */
[----:B------:R-:W-:-:S03]  /*0380*/  IADD3 R16, PT, PT, R17, 0x3, RZ ;  /* 0x0000000311107810 */ /* 0x000fc60007ffe0ff */
[----:B------:R-:W2:Y:S01]  /*0390*/  @P2 LDG.E.CONSTANT R23, desc[UR6][R6.64+0x8] ;  /* 0x0000080606172981 */ /* 0x000ea2000c1e9900 */
[----:B------:R-:W-:-:S03]  /*03a0*/  ISETP.NE.AND P0, PT, R16, UR4, PT ;  /* 0x0000000410007c0c */ /* 0x000fc6000bf05270 */
[----:B------:R-:W4:Y:S10]  /*03b0*/  LDG.E.CONSTANT R16, desc[UR6][R8.64+0xc] ;  /* 0x00000c0608107981 */ /* 0x000f34000c1e9900 */
[----:B------:R-:W4:Y:S01]  /*03c0*/  @P0 LDG.E.CONSTANT R22, desc[UR6][R6.64+0xc] ;  /* 0x00000c0606160981 */ /* 0x000f22000c1e9900 */
[----:B--2---:R-:W-:Y:S01]  /*03d0*/  @P2 FADD R23, -R23, -RZ ;  /* 0x800000ff17172221 */ /* 0x004fe20000000100 */
[----:B------:R-:W-:-:S04]  /*03e0*/  @!P2 FADD R23, -R18, 1 ;  /* 0x3f8000001217a421 */ /* 0x000fc80000000100 */
[----:B------:R-:W-:-:S04]  /*03f0*/  FMUL R24, R23, R18 ;  /* 0x0000001217187220 */ /* 0x000fc80000400000 */
[----:B---3--:R-:W-:Y:S01]  /*0400*/  FFMA R24, R24, R25, R21 ;  /* 0x0000001918187223 */ /* 0x008fe20000000015 */
[----:B------:R-:W-:-:S04]  /*0410*/  IADD3 R21, PT, PT, R17, 0x4, RZ ;  /* 0x0000000411157810 */ /* 0x000fc80007ffe0ff */
[----:B------:R-:W-:Y:S01]  /*0420*/  ISETP.NE.AND P1, PT, R21, UR4, PT ;  /* 0x0000000415007c0c */ /* 0x000fe2000bf25270 */
[----:B----4-:R-:W-:Y:S01]  /*0430*/  @P0 FADD R21, -R22, -RZ ;  /* 0x800000ff16150221 */ /* 0x010fe20000000100 */
[----:B------:R-:W-:-:S04]  /*0440*/  @!P0 FADD R21, -R18, 1 ;  /* 0x3f80000012158421 */ /* 0x000fc80000000100 */
[----:B------:R-:W-:-:S04]  /*0450*/  FMUL R21, R21, R18 ;  /* 0x0000001215157220 */ /* 0x000fc80000400000 */
[----:B------:R-:W-:Y:S01]  /*0460*/  FFMA R16, R21, R16, R24 ;  /* 0x0000001015107223 */ /* 0x000fe20000000018 */
[----:B------:R-:W-:Y:S01]  /*0470*/  IADD3 R21, PT, PT, R17, 0x5, RZ ;  /* 0x0000000511157810 */ /* 0x000fe20007ffe0ff */
[----:B------:R-:W2:Y:S04]  /*0480*/  LDG.E.CONSTANT R24, desc[UR6][R8.64+0x10] ;  /* 0x0000100608187981 */ /* 0x000ea8000c1e9900 */
[----:B------:R-:W3:Y:S01]  /*0490*/  @P1 LDG.E.CONSTANT R23, desc[UR6][R6.64+0x10] ;  /* 0x0000100606171981 */ /* 0x000ee2000c1e9900 */
[----:B------:R-:W-:-:S03]  /*04a0*/  ISETP.NE.AND P0, PT, R21, UR4, PT ;  /* 0x0000000415007c0c */ /* 0x000fc6000bf05270 */
[----:B------:R-:W4:Y:S10]  /*04b0*/  LDG.E.CONSTANT R21, desc[UR6][R8.64+0x14] ;  /* 0x0000140608157981 */ /* 0x000f34000c1e9900 */
[----:B------:R-:W4:Y:S01]  /*04c0*/  @P0 LDG.E.CONSTANT R22, desc[UR6][R6.64+0x14] ;  /* 0x0000140606160981 */ /* 0x000f22000c1e9900 */
[----:B---3--:R-:W-:Y:S01]  /*04d0*/  @P1 FADD R23, -R23, -RZ ;  /* 0x800000ff17171221 */ /* 0x008fe20000000100 */
[----:B------:R-:W-:-:S04]  /*04e0*/  @!P1 FADD R23, -R18, 1 ;  /* 0x3f80000012179421 */ /* 0x000fc80000000100 */
[----:B------:R-:W-:-:S04]  /*04f0*/  FMUL R23, R23, R18 ;  /* 0x0000001217177220 */ /* 0x000fc80000400000 */
[----:B--2---:R-:W-:Y:S01]  /*0500*/  FFMA R25, R23, R24, R16 ;  /* 0x0000001817197223 */ /* 0x004fe20000000010 */
[----:B------:R-:W-:-:S04]  /*0510*/  IADD3 R16, PT, PT, R17, 0x6, RZ ;  /* 0x0000000611107810 */ /* 0x000fc80007ffe0ff */
[----:B------:R-:W-:Y:S02]  /*0520*/  ISETP.NE.AND P1, PT, R16, UR4, PT ;  /* 0x0000000410007c0c */ /* 0x000fe4000bf25270 */
[----:B------:R-:W-:Y:S01]  /*0530*/  IADD3 R16, PT, PT, R17, 0x7, RZ ;  /* 0x0000000711107810 */ /* 0x000fe20007ffe0ff */
[----:B----4-:R-:W-:Y:S01]  /*0540*/  @P0 FADD R23, -R22, -RZ ;  /* 0x800000ff16170221 */ /* 0x010fe20000000100 */
[----:B------:R-:W-:Y:S01]  /*0550*/  @!P0 FADD R23, -R18, 1 ;  /* 0x3f80000012178421 */ /* 0x000fe20000000100 */
[----:B------:R-:W2:Y:S01]  /*0560*/  LDG.E.CONSTANT R22, desc[UR6][R8.64+0x18] ;  /* 0x0000180608167981 */ /* 0x000ea2000c1e9900 */
[----:B------:R-:W-:Y:S02]  /*0570*/  ISETP.NE.AND P2, PT, R16, UR4, PT ;  /* 0x0000000410007c0c */ /* 0x000fe4000bf45270 */
[----:B------:R-:W-:-:S04]  /*0580*/  FMUL R16, R23, R18 ;  /* 0x0000001217107220 */ /* 0x000fc80000400000 */
[----:B------:R-:W-:Y:S02]  /*0590*/  FFMA R21, R16, R21, R25 ;  /* 0x0000001510157223 */ /* 0x000fe40000000019 */
[----:B------:R-:W3:Y:S05]  /*05a0*/  @P1 LDG.E.CONSTANT R16, desc[UR6][R6.64+0x18] ;  /* 0x0000180606101981 */ /* 0x000eea000c1e9900 */
[----:B------:R-:W4:Y:S01]  /*05b0*/  @P2 LDG.E.CONSTANT R24, desc[UR6][R6.64+0x1c] ;  /* 0x00001c0606182981 */ /* 0x000f22000c1e9900 */
[----:B------:R-:W-:-:S04]  /*05c0*/  IADD3 R17, PT, PT, R17, 0x8, RZ ;  /* 0x0000000811117810 */ /* 0x000fc80007ffe0ff */
[----:B------:R-:W-:Y:S01]  /*05d0*/  ISETP.NE.AND P0, PT, R17, R12, PT ;  /* 0x0000000c1100720c */ /* 0x000fe20003f05270 */
[----:B------:R-:W-:Y:S01]  /*05e0*/  UIADD3 UR5, UPT, UPT, UR5, 0x8, URZ ;  /* 0x0000000805057890 */ /* 0x000fe2000fffe0ff */
[----:B------:R-:W-:Y:S01]  /*05f0*/  IADD3 R15, PT, PT, R15, 0x8, RZ ;  /* 0x000000080f0f7810 */ /* 0x000fe20007ffe0ff */
[----:B---3--:R-:W-:Y:S01]  /*0600*/  @P1 FADD R23, -R16, -RZ ;  /* 0x800000ff10171221 */ /* 0x008fe20000000100 */
[----:B------:R-:W-:Y:S01]  /*0610*/  @!P1 FADD R23, -R18, 1 ;  /* 0x3f80000012179421 */ /* 0x000fe20000000100 */
[----:B----4-:R-:W-:-:S03]  /*0620*/  @P2 FADD R25, -R24, -RZ ;  /* 0x800000ff18192221 */ /* 0x010fc60000000100 */
[----:B------:R-:W-:Y:S01]  /*0630*/  FMUL R16, R23, R18 ;  /* 0x0000001217107220 */ /* 0x000fe20000400000 */
[----:B------:R-:W-:-:S03]  /*0640*/  @!P2 FADD R25, -R18, 1 ;  /* 0x3f8000001219a421 */ /* 0x000fc60000000100 */
[----:B--2---:R-:W-:Y:S01]  /*0650*/  FFMA R16, R16, R22, R21 ;  /* 0x0000001610107223 */ /* 0x004fe20000000015 */
[----:B------:R-:W-:-:S04]  /*0660*/  FMUL R25, R25, R18 ;  /* 0x0000001219197220 */ /* 0x000fc80000400000 */
[----:B------:R-:W-:Y:S01]  /*0670*/  FFMA R16, R25, R26, R16 ;  /* 0x0000001a19107223 */ /* 0x000fe20000000010 */
[----:B------:R-:W-:Y:S06]  /*0680*/  @P0 BRA `(.L_x_1) ;  /* 0xfffffff800e80947 */ /* 0x000fec000383ffff */
[----:B------:R-:W-:-:S07]  /*0690*/  MOV R8, R12 ;  /* 0x0000000c00087202 */ /* 0x000fce0000000f00 */
.L_x_0:
[----:B------:R-:W-:-:S13]  /*06a0*/  ISETP.NE.AND P0, PT, R20, RZ, PT ;  /* 0x000000ff1400720c */ /* 0x000fda0003f05270 */
[----:B------:R-:W-:Y:S05]  /*06b0*/  @!P0 BRA `(.L_x_2) ;  /* 0x00000004003c8947 */ /* 0x000fea0003800000 */
[----:B------:R-:W-:Y:S02]  /*06c0*/  IADD3 R4, PT, PT, R20, -0x1, RZ ;  /* 0xffffffff14047810 */ /* 0x000fe40007ffe0ff */
[----:B------:R-:W-:Y:S02]  /*06d0*/  ISETP.NE.AND P0, PT, R19, RZ, PT ;  /* 0x000000ff1300720c */ /* 0x000fe40003f05270 */
[----:B------:R-:W-:-:S13]  /*06e0*/  ISETP.GE.U32.AND P1, PT, R4, 0x3, PT ;  /* 0x000000030400780c */ /* 0x000fda0003f26070 */
[----:B------:R-:W-:Y:S05]  /*06f0*/  @!P1 BRA `(.L_x_3) ;  /* 0x0000000000949947 */ /* 0x000fea0003800000 */
[----:B------:R-:W1:Y:S01]  /*0700*/  LDC.64 R6, c[0x0][0x388] ;  /* 0x0000e200ff067b82 */ /* 0x000e620000000a00 */
[C---:B------:R-:W-:Y:S01]  /*0710*/  IADD3 R9, PT, PT, R8.reuse, 0x1, RZ ;  /* 0x0000000108097810 */ /* 0x040fe20007ffe0ff */
[----:B------:R-:W-:Y:S01]  /*0720*/  IMAD.WIDE R4, R15, 0x4, R10 ;  /* 0x000000040f047825 */ /* 0x000fe200078e020a */
[C---:B------:R-:W-:Y:S01]  /*0730*/  ISETP.NE.AND P1, PT, R8.reuse, UR4, PT ;  /* 0x0000000408007c0c */ /* 0x040fe2000bf25270 */
[----:B0-----:R-:W2:Y:S01]  /*0740*/  LDG.E.CONSTANT R17, desc[UR6][R2.64] ;  /* 0x0000000602117981 */ /* 0x001ea2000c1e9900 */
[----:B------:R-:W-:Y:S02]  /*0750*/  ISETP.NE.AND P2, PT, R9, UR4, PT ;  /* 0x0000000409007c0c */ /* 0x000fe4000bf45270 */
[C---:B------:R-:W-:Y:S02]  /*0760*/  IADD3 R9, PT, PT, R8.reuse, 0x2, RZ ;  /* 0x0000000208097810 */ /* 0x040fe40007ffe0ff */
[----:B------:R-:W-:Y:S02]  /*0770*/  IADD3 R18, PT, PT, R8, 0x3, RZ ;  /* 0x0000000308127810 */ /* 0x000fe40007ffe0ff */
[----:B------:R-:W-:-:S02]  /*0780*/  ISETP.NE.AND P3, PT, R9, UR4, PT ;  /* 0x0000000409007c0c */ /* 0x000fc4000bf65270 */
[----:B------:R-:W-:-:S03]  /*0790*/  ISETP.NE.AND P4, PT, R18, UR4, PT ;  /* 0x0000000412007c0c */ /* 0x000fc6000bf85270 */
[----:B------:R-:W3:Y:S04]  /*07a0*/  @P1 LDG.E.CONSTANT R22, desc[UR6][R4.64] ;  /* 0x0000000604161981 */ /* 0x000ee8000c1e9900 */
[----:B------:R-:W4:Y:S01]  /*07b0*/  @P2 LDG.E.CONSTANT R9, desc[UR6][R4.64+0x4] ;  /* 0x0000040604092981 */ /* 0x000f22000c1e9900 */
[----:B-1----:R-:W-:-:S03]  /*07c0*/  IMAD.WIDE R6, R15, 0x4, R6 ;  /* 0x000000040f067825 */ /* 0x002fc600078e0206 */
[----:B------:R-:W5:Y:S04]  /*07d0*/  @P3 LDG.E.CONSTANT R26, desc[UR6][R4.64+0x8] ;  /* 0x00000806041a3981 */ /* 0x000f68000c1e9900 */
[----:B------:R-:W5:Y:S04]  /*07e0*/  LDG.E.CONSTANT R21, desc[UR6][R6.64] ;  /* 0x0000000606157981 */ /* 0x000f68000c1e9900 */
[----:B------:R0:W5:Y:S04]  /*07f0*/  @P4 LDG.E.CONSTANT R25, desc[UR6][R4.64+0xc] ;  /* 0x00000c0604194981 */ /* 0x000168000c1e9900 */
[----:B------:R-:W5:Y:S04]  /*0800*/  LDG.E.CONSTANT R23, desc[UR6][R6.64+0x4] ;  /* 0x0000040606177981 */ /* 0x000f68000c1e9900 */
[----:B------:R-:W5:Y:S04]  /*0810*/  LDG.E.CONSTANT R18, desc[UR6][R6.64+0x8] ;  /* 0x0000080606127981 */ /* 0x000f68000c1e9900 */
[----:B------:R-:W5:Y:S01]  /*0820*/  LDG.E.CONSTANT R24, desc[UR6][R6.64+0xc] ;  /* 0x00000c0606187981 */ /* 0x000f62000c1e9900 */
[----:B------:R-:W-:-:S02]  /*0830*/  IADD3 R8, PT, PT, R8, 0x4, RZ ;  /* 0x0000000408087810 */ /* 0x000fc40007ffe0ff */
[----:B------:R-:W-:Y:S01]  /*0840*/  IADD3 R15, PT, PT, R15, 0x4, RZ ;  /* 0x000000040f0f7810 */ /* 0x000fe20007ffe0ff */
[C---:B--2---:R-:W-:Y:S01]  /*0850*/  @!P1 FADD R28, -R17.reuse, 1 ;  /* 0x3f800000111c9421 */ /* 0x044fe20000000100 */
[----:B---3--:R-:W-:-:S03]  /*0860*/  @P1 FMUL R22, R17, -R22 ;  /* 0x8000001611161220 */ /* 0x008fc60000400000 */
[----:B------:R-:W-:Y:S01]  /*0870*/  @!P1 FMUL R22, R17, R28 ;  /* 0x0000001c11169220 */ /* 0x000fe20000400000 */
[----:B----4-:R-:W-:Y:S01]  /*0880*/  @P2 FADD R28, -R9, -RZ ;  /* 0x800000ff091c2221 */ /* 0x010fe20000000100 */
[----:B------:R-:W-:Y:S01]  /*0890*/  @!P2 FADD R28, -R17, 1 ;  /* 0x3f800000111ca421 */ /* 0x000fe20000000100 */
[----:B-----5:R-:W-:-:S03]  /*08a0*/  @P3 FADD R26, -R26, -RZ ;  /* 0x800000ff1a1a3221 */ /* 0x020fc60000000100 */
[----:B------:R-:W-:Y:S01]  /*08b0*/  FMUL R28, R28, R17 ;  /* 0x000000111c1c7220 */ /* 0x000fe20000400000 */
[----:B------:R-:W-:Y:S01]  /*08c0*/  @!P3 FADD R26, -R17, 1 ;  /* 0x3f800000111ab421 */ /* 0x000fe20000000100 */
[----:B------:R-:W-:-:S03]  /*08d0*/  FFMA R21, R21, R22, R16 ;  /* 0x0000001615157223 */ /* 0x000fc60000000010 */
[----:B0-----:R-:W-:Y:S01]  /*08e0*/  FMUL R5, R26, R17 ;  /* 0x000000111a057220 */ /* 0x001fe20000400000 */
[----:B------:R-:W-:Y:S01]  /*08f0*/  @P4 FADD R4, -R25, -RZ ;  /* 0x800000ff19044221 */ /* 0x000fe20000000100 */
[----:B------:R-:W-:Y:S01]  /*0900*/  @!P4 FADD R4, -R17, 1 ;  /* 0x3f8000001104c421 */ /* 0x000fe20000000100 */
[----:B------:R-:W-:-:S03]  /*0910*/  FFMA R28, R28, R23, R21 ;  /* 0x000000171c1c7223 */ /* 0x000fc60000000015 */
[----:B------:R-:W-:Y:S01]  /*0920*/  FMUL R17, R4, R17 ;  /* 0x0000001104117220 */ /* 0x000fe20000400000 */
[----:B------:R-:W-:-:S04]  /*0930*/  FFMA R18, R5, R18, R28 ;  /* 0x0000001205127223 */ /* 0x000fc8000000001c */
[----:B------:R-:W-:-:S07]  /*0940*/  FFMA R16, R17, R24, R18 ;  /* 0x0000001811107223 */ /* 0x000fce0000000012 */
.L_x_3:
[----:B------:R-:W-:Y:S05]  /*0950*/  @!P0 BRA `(.L_x_2) ;  /* 0x0000000000948947 */ /* 0x000fea0003800000 */
[----:B------:R-:W1:Y:S01]  /*0960*/  LDCU UR5, c[0x0][0x390] ;  /* 0x00007200ff0577ac */ /* 0x000e620008000800 */
[----:B------:R-:W-:Y:S01]  /*0970*/  ISETP.NE.AND P0, PT, R19, 0x1, PT ;  /* 0x000000011300780c */ /* 0x000fe20003f05270 */
[----:B-1----:R-:W-:-:S12]  /*0980*/  ULOP3.LUT UP0, URZ, UR5, 0x1, URZ, 0xc0, !UPT ;  /* 0x0000000105ff7892 */ /* 0x002fd8000f80c0ff */
[----:B------:R-:W-:Y:S05]  /*0990*/  @!P0 BRA `(.L_x_4) ;  /* 0x0000000000548947 */ /* 0x000fea0003800000 */
[----:B------:R-:W1:Y:S01]  /*09a0*/  LDC.64 R4, c[0x0][0x388] ;  /* 0x0000e200ff047b82 */ /* 0x000e620000000a00 */
[C---:B------:R-:W-:Y:S01]  /*09b0*/  IADD3 R6, PT, PT, R8.reuse, 0x1, RZ ;  /* 0x0000000108067810 */ /* 0x040fe20007ffe0ff */
[----:B0-----:R-:W2:Y:S01]  /*09c0*/  LDG.E.CONSTANT R17, desc[UR6][R2.64] ;  /* 0x0000000602117981 */ /* 0x001ea2000c1e9900 */
[----:B------:R-:W-:Y:S02]  /*09d0*/  ISETP.NE.AND P0, PT, R8, UR4, PT ;  /* 0x0000000408007c0c */ /* 0x000fe4000bf05270 */
[----:B------:R-:W-:Y:S01]  /*09e0*/  ISETP.NE.AND P1, PT, R6, UR4, PT ;  /* 0x0000000406007c0c */ /* 0x000fe2000bf25270 */
[----:B------:R-:W-:-:S10]  /*09f0*/  IMAD.WIDE R6, R15, 0x4, R10 ;  /* 0x000000040f067825 */ /* 0x000fd400078e020a */
[----:B------:R-:W3:Y:S04]  /*0a00*/  @P0 LDG.E.CONSTANT R9, desc[UR6][R6.64] ;  /* 0x0000000606090981 */ /* 0x000ee8000c1e9900 */
[----:B------:R-:W4:Y:S01]  /*0a10*/  @P1 LDG.E.CONSTANT R18, desc[UR6][R6.64+0x4] ;  /* 0x0000040606121981 */ /* 0x000f22000c1e9900 */
[----:B-1----:R-:W-:-:S05]  /*0a20*/  IMAD.WIDE R4, R15, 0x4, R4 ;  /* 0x000000040f047825 */ /* 0x002fca00078e0204 */
[----:B------:R-:W5:Y:S04]  /*0a30*/  LDG.E.CONSTANT R21, desc[UR6][R4.64] ;  /* 0x0000000604157981 */ /* 0x000f68000c1e9900 */
[----:B------:R-:W5:Y:S01]  /*0a40*/  LDG.E.CONSTANT R23, desc[UR6][R4.64+0x4] ;  /* 0x0000040604177981 */ /* 0x000f62000c1e9900 */
[----:B------:R-:W-:Y:S02]  /*0a50*/  IADD3 R8, PT, PT, R8, 0x2, RZ ;  /* 0x0000000208087810 */ /* 0x000fe40007ffe0ff */
[----:B------:R-:W-:Y:S01]  /*0a60*/  IADD3 R15, PT, PT, R15, 0x2, RZ ;  /* 0x000000020f0f7810 */ /* 0x000fe20007ffe0ff */
[C---:B--2---:R-:W-:Y:S01]  /*0a70*/  @!P0 FADD R22, -R17.reuse, 1 ;  /* 0x3f80000011168421 */ /* 0x044fe20000000100 */
[----:B---3--:R-:W-:-:S03]  /*0a80*/  @P0 FMUL R9, R17, -R9 ;  /* 0x8000000911090220 */ /* 0x008fc60000400000 */
[C---:B------:R-:W-:Y:S01]  /*0a90*/  @!P0 FMUL R9, R17.reuse, R22 ;  /* 0x0000001611098220 */ /* 0x040fe20000400000 */
[----:B----4-:R-:W-:Y:S01]  /*0aa0*/  @P1 FADD R18, -R18, -RZ ;  /* 0x800000ff12121221 */ /* 0x010fe20000000100 */
[----:B------:R-:W-:-:S04]  /*0ab0*/  @!P1 FADD R18, -R17, 1 ;  /* 0x3f80000011129421 */ /* 0x000fc80000000100 */
[----:B------:R-:W-:Y:S01]  /*0ac0*/  FMUL R18, R18, R17 ;  /* 0x0000001112127220 */ /* 0x000fe20000400000 */
[----:B-----5:R-:W-:-:S04]  /*0ad0*/  FFMA R9, R21, R9, R16 ;  /* 0x0000000915097223 */ /* 0x020fc80000000010 */
[----:B------:R-:W-:-:S07]  /*0ae0*/  FFMA R16, R18, R23, R9 ;  /* 0x0000001712107223 */ /* 0x000fce0000000009 */
.L_x_4:
[----:B------:R-:W-:Y:S05]  /*0af0*/  BRA.U !UP0, `(.L_x_2) ;  /* 0x00000001082c7547 */ /* 0x000fea000b800000 */
[----:B------:R-:W1:Y:S01]  /*0b00*/  LDC.64 R4, c[0x0][0x388] ;  /* 0x0000e200ff047b82 */ /* 0x000e620000000a00 */
[----:B------:R-:W-:Y:S01]  /*0b10*/  ISETP.NE.AND P0, PT, R8, UR4, PT ;  /* 0x0000000408007c0c */ /* 0x000fe2000bf05270 */
[----:B0-----:R-:W2:-:S12]  /*0b20*/  LDG.E.CONSTANT R3, desc[UR6][R2.64] ;  /* 0x0000000602037981 */ /* 0x001e98000c1e9900 */
[----:B------:R-:W-:-:S06]  /*0b30*/  @P0 IMAD.WIDE R10, R15, 0x4, R10 ;  /* 0x000000040f0a0825 */ /* 0x000fcc00078e020a */
[----:B------:R-:W3:Y:S01]  /*0b40*/  @P0 LDG.E.CONSTANT R10, desc[UR6][R10.64] ;  /* 0x000000060a0a0981 */ /* 0x000ee2000c1e9900 */
[----:B-1----:R-:W-:-:S06]  /*0b50*/  IMAD.WIDE R4, R15, 0x4, R4 ;  /* 0x000000040f047825 */ /* 0x002fcc00078e0204 */
[----:B------:R-:W4:Y:S01]  /*0b60*/  LDG.E.CONSTANT R5, desc[UR6][R4.64] ;  /* 0x0000000604057981 */ /* 0x000f22000c1e9900 */
[C---:B--2---:R-:W-:Y:S01]  /*0b70*/  @!P0 FADD R6, -R3.reuse, 1 ;  /* 0x3f80000003068421 */ /* 0x044fe20000000100 */
[----:B---3--:R-:W-:-:S03]  /*0b80*/  @P0 FMUL R7, R3, -R10 ;  /* 0x8000000a03070220 */ /* 0x008fc60000400000 */
[----:B------:R-:W-:-:S04]  /*0b90*/  @!P0 FMUL R7, R3, R6 ;  /* 0x0000000603078220 */ /* 0x000fc80000400000 */
[----:B----4-:R-:W-:-:S07]  /*0ba0*/  FFMA R16, R5, R7, R16 ;  /* 0x0000000705107223 */ /* 0x010fce0000000010 */
.L_x_2:
[----:B------:R-:W0:Y:S01]  /*0bb0*/  LDCU.64 UR8, c[0x0][0x398] ;  /* 0x00007300ff0877ac */ /* 0x000e220008000a00 */
[----:B------:R-:W1:Y:S01]  /*0bc0*/  LDCU UR5, c[0x0][0x390] ;  /* 0x00007200ff0577ac */ /* 0x000e620008000800 */
[----:B------:R-:W-:Y:S01]  /*0bd0*/  UIADD3 UR4, UPT, UPT, UR4, 0x1, URZ ;  /* 0x0000000104047890 */ /* 0x000fe2000fffe0ff */
[----:B0-----:R-:W-:-:S04]  /*0be0*/  LEA R2, P0, R13, UR8, 0x2 ;  /* 0x000000080d027c11 */ /* 0x001fc8000f8010ff */
[C---:B------:R-:W-:Y:S01]  /*0bf0*/  LEA.HI.X R3, R13.reuse, UR9, R0, 0x2, P0 ;  /* 0x000000090d037c11 */ /* 0x040fe200080f1400 */
[----:B-1----:R-:W-:Y:S01]  /*0c00*/  UISETP.NE.AND UP0, UPT, UR4, UR5, UPT ;  /* 0x000000050400728c */ /* 0x002fe2000bf05270 */
[----:B------:R-:W-:-:S03]  /*0c10*/  IADD3 R13, PT, PT, R13, 0x1, RZ ;  /* 0x000000010d0d7810 */ /* 0x000fc60007ffe0ff */
[----:B------:R1:W-:Y:S05]  /*0c20*/  STG.E desc[UR6][R2.64], R16 ;  /* 0x0000001002007986 */ /* 0x0003ea000c101906 */
[----:B------:R-:W-:Y:S05]  /*0c30*/  BRA.U UP0, `(.L_x_5) ;  /* 0xfffffff500387547 */ /* 0x000fea000b83ffff */
[----:B------:R-:W-:Y:S05]  /*0c40*/  EXIT ;  /* 0x000000000000794d */ /* 0x000fea0003800000 */
.L_x_6:
[----:B------:R-:W-:-:S00]  /*0c50*/  BRA `(.L_x_6) ;  /* 0xfffffffc00fc7947 */ /* 0x000fc0000383ffff */
[----:B------:R-:W-:-:S00]  /*0c60*/  NOP ;  /* 0x0000000000007918 */ /* 0x000fc00000000000 */
        /* <DEDUP_REMOVED lines=9> */
.L_x_334:


//--------------------- .text.Softmax             --------------------------
	.section	.text.Softmax,"ax",@progbits
	.align	128
        .global         Softmax
        .type           Softmax,@function
        .size           Softmax,(.L_x_317 - Softmax)
        .other          Softmax,@"STO_CUDA_ENTRY STV_DEFAULT"
Softmax:
.text.Softmax:
        /* <DEDUP_REMOVED lines=8> */
[----:B------:R-:W0:Y:S01]  /*0080*/  LDC.64 R2, c[0x0][0x380] ;  /* 0x0000e000ff027b82 */ /* 0x000e220000000a00 */
[----:B------:R-:W1:Y:S01]  /*0090*/  LDCU UR5, c[0x0][0x390] ;  /* 0x00007200ff0577ac */ /* 0x000e620008000800 */
[----:B------:R-:W2:Y:S01]  /*00a0*/  LDCU.64 UR12, c[0x0][0x358] ;  /* 0x00006b00ff0c77ac */ /* 0x000ea20008000a00 */
[----:B-1----:R-:W-:-:S04]  /*00b0*/  IMAD R33, R33, UR5, RZ ;  /* 0x0000000521217c24 */ /* 0x002fc8000f8e02ff */
[----:B0-----:R-:W-:-:S05]  /*00c0*/  IMAD.WIDE R2, R33, 0x4, R2 ;  /* 0x0000000421027825 */ /* 0x001fca00078e0202 */
[----:B--2---:R0:W5:Y:S01]  /*00d0*/  LDG.E.CONSTANT R32, desc[UR12][R2.64] ;  /* 0x0000000c02207981 */ /* 0x004162000c1e9900 */
[----:B------:R-:W-:-:S09]  /*00e0*/  UISETP.GE.AND UP0, UPT, UR5, 0x2, UPT ;  /* 0x000000020500788c */ /* 0x000fd2000bf06270 */
[----:B0-----:R-:W-:Y:S05]  /*00f0*/  BRA.U !UP0, `(.L_x_7) ;  /* 0x00000009080c7547 */ /* 0x001fea000b800000 */
[----:B------:R-:W-:Y:S01]  /*0100*/  UIADD3 UR4, UPT, UPT, UR5, -0x1, URZ ;  /* 0xffffffff05047890 */ /* 0x000fe2000fffe0ff */
[----:B------:R-:W-:Y:S01]  /*0110*/  IMAD.MOV.U32 R0, RZ, RZ, R33 ;  /* 0x000000ffff007224 */ /* 0x000fe200078e0021 */
[----:B------:R-:W-:Y:S02]  /*0120*/  UIADD3 UR5, UPT, UPT, UR5, -0x2, URZ ;  /* 0xfffffffe05057890 */ /* 0x000fe4000fffe0ff */
[----:B------:R-:W-:Y:S02]  /*0130*/  ULOP3.LUT UR8, UR4, 0xf, URZ, 0xc0, !UPT ;  /* 0x0000000f04087892 */ /* 0x000fe4000f8ec0ff */
[----:B------:R-:W-:Y:S02]  /*0140*/  UISETP.GE.U32.AND UP1, UPT, UR5, 0xf, UPT ;  /* 0x0000000f0500788c */ /* 0x000fe4000bf26070 */
[----:B------:R-:W-:-:S07]  /*0150*/  UISETP.NE.AND UP0, UPT, UR8, URZ, UPT ;  /* 0x000000ff0800728c */ /* 0x000fce000bf05270 */
[----:B------:R-:W-:Y:S05]  /*0160*/  BRA.U !UP1, `(.L_x_8) ;  /* 0x0000000109f47547 */ /* 0x000fea000b800000 */
[----:B------:R-:W0:Y:S01]  /*0170*/  LDCU.64 UR6, c[0x0][0x380] ;  /* 0x00007000ff0677ac */ /* 0x000e220008000a00 */
[----:B------:R-:W-:Y:S01]  /*0180*/  IMAD.MOV.U32 R0, RZ, RZ, R33 ;  /* 0x000000ffff007224 */ /* 0x000fe200078e0021 */
[----:B------:R-:W-:-:S04]  /*0190*/  ULOP3.LUT UR5, UR4, 0xfffffff0, URZ, 0xc0, !UPT ;  /* 0xfffffff004057892 */ /* 0x000fc8000f8ec0ff */
[----:B------:R-:W-:Y:S02]  /*01a0*/  UIADD3 UR5, UPT, UPT, -UR5, URZ, URZ ;  /* 0x000000ff05057290 */ /* 0x000fe4000fffe1ff */
[----:B0-----:R-:W-:-:S04]  /*01b0*/  UIADD3 UR6, UP1, UPT, UR6, 0x20, URZ ;  /* 0x0000002006067890 */ /* 0x001fc8000ff3e0ff */
[----:B------:R-:W-:-:S12]  /*01c0*/  UIADD3.X UR7, UPT, UPT, URZ, UR7, URZ, UP1, !UPT ;  /* 0x00000007ff077290 */ /* 0x000fd80008ffe4ff */
.L_x_9:
[----:B------:R-:W-:Y:S01]  /*01d0*/  MOV R2, UR6 ;  /* 0x0000000600027c02 */ /* 0x000fe20008000f00 */
[----:B------:R-:W-:-:S04]  /*01e0*/  IMAD.U32 R3, RZ, RZ, UR7 ;  /* 0x00000007ff037e24 */ /* 0x000fc8000f8e00ff */
[----:B------:R-:W-:-:S05]  /*01f0*/  IMAD.WIDE R2, R0, 0x4, R2 ;  /* 0x0000000400027825 */ /* 0x000fca00078e0202 */
[----:B------:R-:W2:Y:S04]  /*0200*/  LDG.E.CONSTANT R5, desc[UR12][R2.64+-0x20] ;  /* 0xffffe00c02057981 */ /* 0x000ea8000c1e9900 */
[----:B------:R-:W3:Y:S04]  /*0210*/  LDG.E.CONSTANT R4, desc[UR12][R2.64+-0x1c] ;  /* 0xffffe40c02047981 */ /* 0x000ee8000c1e9900 */
[----:B------:R-:W4:Y:S04]  /*0220*/  LDG.E.CONSTANT R7, desc[UR12][R2.64+-0x18] ;  /* 0xffffe80c02077981 */ /* 0x000f28000c1e9900 */
        /* <DEDUP_REMOVED lines=12> */
[----:B------:R-:W4:Y:S01]  /*02f0*/  LDG.E.CONSTANT R35, desc[UR12][R2.64+0x1c] ;  /* 0x00001c0c02237981 */ /* 0x000f22000c1e9900 */
[----:B------:R-:W-:Y:S01]  /*0300*/  UIADD3 UR5, UPT, UPT, UR5, 0x10, URZ ;  /* 0x0000001005057890 */ /* 0x000fe2000fffe0ff */
[----:B------:R-:W-:-:S03]  /*0310*/  VIADD R0, R0, 0x10 ;  /* 0x0000001000007836 */ /* 0x000fc60000000000 */
[----:B------:R-:W-:Y:S01]  /*0320*/  UISETP.NE.AND UP1, UPT, UR5, URZ, UPT ;  /* 0x000000ff0500728c */ /* 0x000fe2000bf25270 */
[----:B--2--5:R-:W-:-:S04]  /*0330*/  FSETP.GEU.AND P0, PT, R32, R5, PT ;  /* 0x000000052000720b */ /* 0x024fc80003f0e000 */
[----:B------:R-:W-:-:S04]  /*0340*/  FSEL R5, R5, R32, !P0 ;  /* 0x0000002005057208 */ /* 0x000fc80004000000 */
[----:B---3--:R-:W-:-:S04]  /*0350*/  FSETP.GEU.AND P0, PT, R5, R4, PT ;  /* 0x000000040500720b */ /* 0x008fc80003f0e000 */
[----:B------:R-:W-:-:S04]  /*0360*/  FSEL R4, R4, R5, !P0 ;  /* 0x0000000504047208 */ /* 0x000fc80004000000 */
[----:B----4-:R-:W-:-:S04]  /*0370*/  FSETP.GEU.AND P0, PT, R4, R7, PT ;  /* 0x000000070400720b */ /* 0x010fc80003f0e000 */
[----:B------:R-:W-:-:S04]  /*0380*/  FSEL R4, R7, R4, !P0 ;  /* 0x0000000407047208 */ /* 0x000fc80004000000 */
[----:B------:R-:W-:-:S04]  /*0390*/  FSETP.GEU.AND P0, PT, R4, R9, PT ;  /* 0x000000090400720b */ /* 0x000fc80003f0e000 */
        /* <DEDUP_REMOVED lines=24> */
[----:B------:R-:W-:Y:S01]  /*0520*/  FSEL R32, R35, R4, !P0 ;  /* 0x0000000423207208 */ /* 0x000fe20004000000 */
[----:B------:R-:W-:Y:S08]  /*0530*/  BRA.U UP1, `(.L_x_9) ;  /* 0xfffffffd01247547 */ /* 0x000ff0000b83ffff */
.L_x_8:
[----:B------:R-:W-:Y:S05]  /*0540*/  BRA.U !UP0, `(.L_x_7) ;  /* 0x0000000108f87547 */ /* 0x000fea000b800000 */
[----:B------:R-:W-:Y:S02]  /*0550*/  UISETP.GE.U32.AND UP0, UPT, UR8, 0x8, UPT ;  /* 0x000000080800788c */ /* 0x000fe4000bf06070 */
[----:B------:R-:W-:-:S04]  /*0560*/  ULOP3.LUT UR5, UR4, 0x7, URZ, 0xc0, !UPT ;  /* 0x0000000704057892 */ /* 0x000fc8000f8ec0ff */
[----:B------:R-:W-:-:S03]  /*0570*/  UISETP.NE.AND UP1, UPT, UR5, URZ, UPT ;  /* 0x000000ff0500728c */ /* 0x000fc6000bf25270 */
[----:B------:R-:W-:Y:S08]  /*0580*/  BRA.U !UP0, `(.L_x_10) ;  /* 0x00000001086c7547 */ /* 0x000ff0000b800000 */
[----:B------:R-:W0:Y:S02]  /*0590*/  LDC.64 R2, c[0x0][0x380] ;  /* 0x0000e000ff027b82 */ /* 0x000e240000000a00 */
[----:B0-----:R-:W-:-:S05]  /*05a0*/  IMAD.WIDE R2, R0, 0x4, R2 ;  /* 0x0000000400027825 */ /* 0x001fca00078e0202 */
[----:B------:R-:W2:Y:S04]  /*05b0*/  LDG.E.CONSTANT R5, desc[UR12][R2.64] ;  /* 0x0000000c02057981 */ /* 0x000ea8000c1e9900 */
[----:B------:R-:W3:Y:S04]  /*05c0*/  LDG.E.CONSTANT R4, desc[UR12][R2.64+0x4] ;  /* 0x0000040c02047981 */ /* 0x000ee8000c1e9900 */
[----:B------:R-:W4:Y:S04]  /*05d0*/  LDG.E.CONSTANT R7, desc[UR12][R2.64+0x8] ;  /* 0x0000080c02077981 */ /* 0x000f28000c1e9900 */
[----:B------:R-:W4:Y:S04]  /*05e0*/  LDG.E.CONSTANT R9, desc[UR12][R2.64+0xc] ;  /* 0x00000c0c02097981 */ /* 0x000f28000c1e9900 */
[----:B------:R-:W4:Y:S04]  /*05f0*/  LDG.E.CONSTANT R11, desc[UR12][R2.64+0x10] ;  /* 0x0000100c020b7981 */ /* 0x000f28000c1e9900 */
[----:B------:R-:W4:Y:S04]  /*0600*/  LDG.E.CONSTANT R13, desc[UR12][R2.64+0x14] ;  /* 0x0000140c020d7981 */ /* 0x000f28000c1e9900 */
[----:B------:R-:W4:Y:S04]  /*0610*/  LDG.E.CONSTANT R15, desc[UR12][R2.64+0x18] ;  /* 0x0000180c020f7981 */ /* 0x000f28000c1e9900 */
[----:B------:R-:W4:Y:S01]  /*0620*/  LDG.E.CONSTANT R17, desc[UR12][R2.64+0x1c] ;  /* 0x00001c0c02117981 */ /* 0x000f22000c1e9900 */
[----:B------:R-:W-:-:S02]  /*0630*/  IADD3 R0, PT, PT, R0, 0x8, RZ ;  /* 0x0000000800007810 */ /* 0x000fc40007ffe0ff */
        /* <DEDUP_REMOVED lines=15> */
[----:B------:R-:W-:-:S09]  /*0730*/  FSEL R32, R17, R4, !P0 ;  /* 0x0000000411207208 */ /* 0x000fd20004000000 */
.L_x_10:
        /* <DEDUP_REMOVED lines=10> */
[----:B------:R-:W4:Y:S01]  /*07e0*/  LDG.E.CONSTANT R9, desc[UR12][R2.64+0xc] ;  /* 0x00000c0c02097981 */ /* 0x000f22000c1e9900 */
[----:B------:R-:W-:Y:S01]  /*07f0*/  VIADD R0, R0, 0x4 ;  /* 0x0000000400007836 */ /* 0x000fe20000000000 */
[----:B--2--5:R-:W-:-:S04]  /*0800*/  FSETP.GEU.AND P0, PT, R32, R5, PT ;  /* 0x000000052000720b */ /* 0x024fc80003f0e000 */
[----:B------:R-:W-:-:S04]  /*0810*/  FSEL R5, R5, R32, !P0 ;  /* 0x0000002005057208 */ /* 0x000fc80004000000 */
[----:B---3--:R-:W-:-:S04]  /*0820*/  FSETP.GEU.AND P0, PT, R5, R4, PT ;  /* 0x000000040500720b */ /* 0x008fc80003f0e000 */
[----:B------:R-:W-:-:S04]  /*0830*/  FSEL R4, R4, R5, !P0 ;  /* 0x0000000504047208 */ /* 0x000fc80004000000 */
[----:B----4-:R-:W-:-:S04]  /*0840*/  FSETP.GEU.AND P0, PT, R4, R7, PT ;  /* 0x000000070400720b */ /* 0x010fc80003f0e000 */
[----:B------:R-:W-:-:S04]  /*0850*/  FSEL R4, R7, R4, !P0 ;  /* 0x0000000407047208 */ /* 0x000fc80004000000 */
[----:B------:R-:W-:-:S04]  /*0860*/  FSETP.GEU.AND P0, PT, R4, R9, PT ;  /* 0x000000090400720b */ /* 0x000fc80003f0e000 */
[----:B------:R-:W-:-:S09]  /*0870*/  FSEL R32, R9, R4, !P0 ;  /* 0x0000000409207208 */ /* 0x000fd20004000000 */
.L_x_11:
[----:B------:R-:W-:Y:S05]  /*0880*/  BRA.U !UP1, `(.L_x_7) ;  /* 0x0000000109287547 */ /* 0x000fea000b800000 */
[----:B------:R-:W0:Y:S01]  /*0890*/  LDC.64 R4, c[0x0][0x380] ;  /* 0x0000e000ff047b82 */ /* 0x000e220000000a00 */
[----:B------:R-:W-:-:S12]  /*08a0*/  UIADD3 UR4, UPT, UPT, -UR4, URZ, URZ ;  /* 0x000000ff04047290 */ /* 0x000fd8000fffe1ff */
.L_x_12:
[----:B0-----:R-:W-:-:S06]  /*08b0*/  IMAD.WIDE R2, R0, 0x4, R4 ;  /* 0x0000000400027825 */ /* 0x001fcc00078e0204 */
[----:B------:R-:W2:Y:S01]  /*08c0*/  LDG.E.CONSTANT R3, desc[UR12][R2.64] ;  /* 0x0000000c02037981 */ /* 0x000ea2000c1e9900 */
[----:B------:R-:W-:Y:S01]  /*08d0*/  UIADD3 UR4, UPT, UPT, UR4, 0x1, URZ ;  /* 0x0000000104047890 */ /* 0x000fe2000fffe0ff */
[----:B------:R-:W-:-:S03]  /*08e0*/  VIADD R0, R0, 0x1 ;  /* 0x0000000100007836 */ /* 0x000fc60000000000 */
[----:B------:R-:W-:Y:S01]  /*08f0*/  UISETP.NE.AND UP0, UPT, UR4, URZ, UPT ;  /* 0x000000ff0400728c */ /* 0x000fe2000bf05270 */
[----:B--2--5:R-:W-:-:S04]  /*0900*/  FSETP.GEU.AND P0, PT, R32, R3, PT ;  /* 0x000000032000720b */ /* 0x024fc80003f0e000 */
[----:B------:R-:W-:-:S04]  /*0910*/  FSEL R32, R3, R32, !P0 ;  /* 0x0000002003207208 */ /* 0x000fc80004000000 */
[----:B------:R-:W-:Y:S05]  /*0920*/  BRA.U UP0, `(.L_x_12) ;  /* 0xfffffffd00e07547 */ /* 0x000fea000b83ffff */
.L_x_7:
[----:B------:R-:W0:Y:S01]  /*0930*/  LDCU UR5, c[0x0][0x390] ;  /* 0x00007200ff0577ac */ /* 0x000e220008000800 */
[----:B------:R-:W-:Y:S01]  /*0940*/  HFMA2 R3, -RZ, RZ, 0.1927490234375, -17.859375 ;  /* 0x322bcc77ff037431 */ /* 0x000fe200000001ff */
[----:B0-----:R-:W-:-:S09]  /*0950*/  UISETP.GE.AND UP0, UPT, UR5, 0x1, UPT ;  /* 0x000000010500788c */ /* 0x001fd2000bf06270 */
[----:B------:R-:W-:Y:S05]  /*0960*/  BRA.U !UP0, `(.L_x_13) ;  /* 0x0000000d080c7547 */ /* 0x000fea000b800000 */
[----:B------:R-:W-:Y:S01]  /*0970*/  UISETP.GE.U32.AND UP0, UPT, UR5, 0x4, UPT ;  /* 0x000000040500788c */ /* 0x000fe2000bf06070 */
[----:B------:R-:W-:Y:S01]  /*0980*/  IMAD.MOV.U32 R35, RZ, RZ, RZ ;  /* 0x000000ffff237224 */ /* 0x000fe200078e00ff */
[----:B------:R-:W-:Y:S01]  /*0990*/  MOV R5, 0x4005bf0a ;  /* 0x4005bf0a00057802 */ /* 0x000fe20000000f00 */
[----:B------:R-:W-:Y:S01]  /*09a0*/  IMAD.MOV.U32 R4, RZ, RZ, R33 ;  /* 0x000000ffff047224 */ /* 0x000fe200078e0021 */
[----:B------:R-:W-:Y:S01]  /*09b0*/  ULOP3.LUT UR4, UR5, 0x3, URZ, 0xc0, !UPT ;  /* 0x0000000305047892 */ /* 0x000fe2000f8ec0ff */
[----:B------:R-:W-:-:S04]  /*09c0*/  UMOV UR14, 0x8b145769 ;  /* 0x8b145769000e7882 */ /* 0x000fc80000000000 */
[----:B------:R-:W-:Y:S07]  /*09d0*/  BRA.U !UP0, `(.L_x_14) ;  /* 0x0000000908347547 */ /* 0x000fee000b800000 */
[----:B------:R-:W0:Y:S01]  /*09e0*/  LDCU.128 UR8, c[0x0][0x380] ;  /* 0x00007000ff0877ac */ /* 0x000e220008000c00 */
[----:B------:R-:W-:Y:S02]  /*09f0*/  IMAD.MOV.U32 R35, RZ, RZ, RZ ;  /* 0x000000ffff237224 */ /* 0x000fe400078e00ff */
[----:B------:R-:W-:Y:S01]  /*0a00*/  IMAD.MOV.U32 R4, RZ, RZ, R33 ;  /* 0x000000ffff047224 */ /* 0x000fe200078e0021 */
[----:B------:R-:W-:-:S04]  /*0a10*/  ULOP3.LUT UR5, UR5, 0x7ffffffc, URZ, 0xc0, !UPT ;  /* 0x7ffffffc05057892 */ /* 0x000fc8000f8ec0ff */
[----:B------:R-:W-:Y:S02]  /*0a20*/  UIADD3 UR5, UPT, UPT, -UR5, URZ, URZ ;  /* 0x000000ff05057290 */ /* 0x000fe4000fffe1ff */
[----:B0-----:R-:W-:Y:S02]  /*0a30*/  UIADD3 UR8, UP0, UPT, UR8, 0x8, URZ ;  /* 0x0000000808087890 */ /* 0x001fe4000ff1e0ff */
[----:B------:R-:W-:Y:S02]  /*0a40*/  UIADD3 UR6, UP1, UPT, UR10, 0x8, URZ ;  /* 0x000000080a067890 */ /* 0x000fe4000ff3e0ff */
[----:B------:R-:W-:Y:S02]  /*0a50*/  UIADD3.X UR9, UPT, UPT, URZ, UR9, URZ, UP0, !UPT ;  /* 0x00000009ff097290 */ /* 0x000fe400087fe4ff */
[----:B------:R-:W-:-:S12]  /*0a60*/  UIADD3.X UR7, UPT, UPT, URZ, UR11, URZ, UP1, !UPT ;  /* 0x0000000bff077290 */ /* 0x000fd80008ffe4ff */
.L_x_30:
[----:B------:R-:W-:Y:S01]  /*0a70*/  MOV R6, UR8 ;  /* 0x0000000800067c02 */ /* 0x000fe20008000f00 */
[----:B------:R-:W-:-:S04]  /*0a80*/  IMAD.U32 R7, RZ, RZ, UR9 ;  /* 0x00000009ff077e24 */ /* 0x000fc8000f8e00ff */
[----:B------:R-:W-:-:S05]  /*0a90*/  IMAD.WIDE R6, R4, 0x4, R6 ;  /* 0x0000000404067825 */ /* 0x000fca00078e0206 */
[----:B------:R-:W2:Y:S01]  /*0aa0*/  LDG.E.CONSTANT R3, desc[UR12][R6.64+-0x8] ;  /* 0xfffff80c06037981 */ /* 0x000ea2000c1e9900 */
[----:B------:R-:W-:Y:S01]  /*0ab0*/  BSSY.RECONVERGENT B0, `(.L_x_15) ;  /* 0x0000007000007945 */ /* 0x000fe20003800200 */
[----:B------:R-:W-:Y:S01]  /*0ac0*/  MOV R34, 0xb20 ;  /* 0x00000b2000227802 */ /* 0x000fe20000000f00 */
[----:B0-2--5:R-:W-:-:S04]  /*0ad0*/  FADD R0, R3, -R32 ;  /* 0x8000002003007221 */ /* 0x025fc80000000000 */
[----:B------:R-:W0:Y:S02]  /*0ae0*/  F2F.F64.F32 R8, R0 ;  /* 0x0000000000087310 */ /* 0x000e240000201800 */
[----:B0-----:R-:W-:Y:S01]  /*0af0*/  IMAD.MOV.U32 R2, RZ, RZ, R8 ;  /* 0x000000ffff027224 */ /* 0x001fe200078e0008 */
[----:B------:R-:W-:-:S07]  /*0b00*/  MOV R3, R9 ;  /* 0x0000000900037202 */ /* 0x000fce0000000f00 */
[----:B------:R-:W-:Y:S05]  /*0b10*/  CALL.REL.NOINC `($Softmax$__internal_accurate_pow) ;  /* 0x0000003000307944 */ /* 0x000fea0003c00000 */
[----:B------:R-:W-:Y:S05]  /*0b20*/  BSYNC.RECONVERGENT B0 ;  /* 0x0000000000007941 */ /* 0x000fea0003800200 */
.L_x_15:
[----:B------:R0:W5:Y:S01]  /*0b30*/  LDG.E.CONSTANT R13, desc[UR12][R6.64+-0x4] ;  /* 0xfffffc0c060d7981 */ /* 0x000162000c1e9900 */
[----:B------:R-:W-:Y:S01]  /*0b40*/  UMOV UR10, 0x8b145769 ;  /* 0x8b145769000a7882 */ /* 0x000fe20000000000 */
[----:B------:R-:W-:Y:S01]  /*0b50*/  UMOV UR11, 0x4005bf0a ;  /* 0x4005bf0a000b7882 */ /* 0x000fe20000000000 */
[----:B------:R-:W-:Y:S01]  /*0b60*/  BSSY.RECONVERGENT B0, `(.L_x_16) ;  /* 0x000000c000007945 */ /* 0x000fe20003800200 */
[----:B------:R-:W-:-:S10]  /*0b70*/  DADD R10, R8, UR10 ;  /* 0x0000000a080a7e29 */ /* 0x000fd40008000000 */
[----:B------:R-:W-:-:S04]  /*0b80*/  LOP3.LUT R10, R11, 0x7ff00000, RZ, 0xc0, !PT ;  /* 0x7ff000000b0a7812 */ /* 0x000fc800078ec0ff */
[----:B------:R-:W-:-:S13]  /*0b90*/  ISETP.NE.AND P0, PT, R10, 0x7ff00000, PT ;  /* 0x7ff000000a00780c */ /* 0x000fda0003f05270 */
[----:B0-----:R-:W-:Y:S05]  /*0ba0*/  @P0 BRA `(.L_x_17) ;  /* 0x00000000001c0947 */ /* 0x001fea0003800000 */
[----:B------:R-:W-:-:S13]  /*0bb0*/  FSETP.NAN.AND P0, PT, R0, R0, PT ;  /* 0x000000000000720b */ /* 0x000fda0003f08000 */
[----:B------:R-:W-:Y:S01]  /*0bc0*/  @P0 DADD R2, R8, UR10 ;  /* 0x0000000a08020e29 */ /* 0x000fe20008000000 */
[----:B------:R-:W-:Y:S10]  /*0bd0*/  @P0 BRA `(.L_x_17) ;  /* 0x0000000000100947 */ /* 0x000ff40003800000 */
[----:B------:R-:W-:-:S14]  /*0be0*/  DSETP.NEU.AND P0, PT, |R8|, +INF , PT ;  /* 0x7ff000000800742a */ /* 0x000fdc0003f0d200 */
[----:B------:R-:W-:Y:S01]  /*0bf0*/  @!P0 ISETP.GE.AND P1, PT, R9, RZ, PT ;  /* 0x000000ff0900820c */ /* 0x000fe20003f26270 */
[----:B------:R-:W-:-:S03]  /*0c00*/  @!P0 IMAD.MOV.U32 R2, RZ, RZ, RZ ;  /* 0x000000ffff028224 */ /* 0x000fc600078e00ff */
[----:B------:R-:W-:-:S09]  /*0c10*/  @!P0 SEL R3, RZ, 0x7ff00000, !P1 ;  /* 0x7ff00000ff038807 */ /* 0x000fd20004800000 */
.L_x_17:
[----:B------:R-:W-:Y:S05]  /*0c20*/  BSYNC.RECONVERGENT B0 ;  /* 0x0000000000007941 */ /* 0x000fea0003800200 */
.L_x_16:
[----:B------:R-:W0:Y:S01]  /*0c30*/  F2F.F32.F64 R2, R2 ;  /* 0x0000000200027310 */ /* 0x000e220000301000 */
[----:B------:R-:W-:Y:S01]  /*0c40*/  MOV R9, UR7 ;  /* 0x0000000700097c02 */ /* 0x000fe20008000f00 */
[----:B------:R-:W-:Y:S01]  /*0c50*/  IMAD.U32 R8, RZ, RZ, UR6 ;  /* 0x00000006ff087e24 */ /* 0x000fe2000f8e00ff */
[----:B------:R-:W-:Y:S01]  /*0c60*/  FSETP.NEU.AND P0, PT, R0, RZ, PT ;  /* 0x000000ff0000720b */ /* 0x000fe20003f0d000 */
[----:B-----5:R-:W-:Y:S01]  /*0c70*/  FADD R0, R13, -R32 ;  /* 0x800000200d007221 */ /* 0x020fe20000000000 */
[----:B------:R-:W-:Y:S01]  /*0c80*/  BSSY.RECONVERGENT B0, `(.L_x_18) ;  /* 0x000000a000007945 */ /* 0x000fe20003800200 */
[----:B------:R-:W-:Y:S01]  /*0c90*/  IMAD.WIDE R8, R4, 0x4, R8 ;  /* 0x0000000404087825 */ /* 0x000fe200078e0208 */
[----:B------:R-:W-:Y:S01]  /*0ca0*/  MOV R34, 0xd20 ;  /* 0x00000d2000227802 */ /* 0x000fe20000000f00 */
[----:B------:R-:W1:Y:S01]  /*0cb0*/  F2F.F64.F32 R10, R0 ;  /* 0x00000000000a7310 */ /* 0x000e620000201800 */
[----:B0-----:R-:W-:-:S05]  /*0cc0*/  FSEL R12, R2, 1, P0 ;  /* 0x3f800000020c7808 */ /* 0x001fca0000000000 */
[----:B------:R0:W-:Y:S01]  /*0cd0*/  STG.E desc[UR12][R8.64+-0x8], R12 ;  /* 0xfffff80c08007986 */ /* 0x0001e2000c10190c */
[----:B------:R-:W-:Y:S01]  /*0ce0*/  FADD R35, R12, R35 ;  /* 0x000000230c237221 */ /* 0x000fe20000000000 */
[----:B-1----:R-:W-:Y:S02]  /*0cf0*/  IMAD.MOV.U32 R2, RZ, RZ, R10 ;  /* 0x000000ffff027224 */ /* 0x002fe400078e000a */
[----:B------:R-:W-:-:S07]  /*0d00*/  IMAD.MOV.U32 R3, RZ, RZ, R11 ;  /* 0x000000ffff037224 */ /* 0x000fce00078e000b */
[----:B0-----:R-:W-:Y:S05]  /*0d10*/  CALL.REL.NOINC `($Softmax$__internal_accurate_pow) ;  /* 0x0000002c00b07944 */ /* 0x001fea0003c00000 */
[----:B------:R-:W-:Y:S05]  /*0d20*/  BSYNC.RECONVERGENT B0 ;  /* 0x0000000000007941 */ /* 0x000fea0003800200 */
.L_x_18:
[----:B------:R-:W-:Y:S01]  /*0d30*/  UMOV UR10, 0x8b145769 ;  /* 0x8b145769000a7882 */ /* 0x000fe20000000000 */
[----:B------:R-:W-:Y:S01]  /*0d40*/  UMOV UR11, 0x4005bf0a ;  /* 0x4005bf0a000b7882 */ /* 0x000fe20000000000 */
[----:B------:R-:W-:Y:S01]  /*0d50*/  BSSY.RECONVERGENT B0, `(.L_x_19) ;  /* 0x000000e000007945 */ /* 0x000fe20003800200 */
[----:B------:R-:W-:-:S10]  /*0d60*/  DADD R12, R10, UR10 ;  /* 0x0000000a0a0c7e29 */ /* 0x000fd40008000000 */
[----:B------:R-:W-:-:S04]  /*0d70*/  LOP3.LUT R12, R13, 0x7ff00000, RZ, 0xc0, !PT ;  /* 0x7ff000000d0c7812 */ /* 0x000fc800078ec0ff */
[----:B------:R-:W-:-:S13]  /*0d80*/  ISETP.NE.AND P0, PT, R12, 0x7ff00000, PT ;  /* 0x7ff000000c00780c */ /* 0x000fda0003f05270 */
[----:B------:R-:W-:Y:S05]  /*0d90*/  @P0 BRA `(.L_x_20) ;  /* 0x0000000000240947 */ /* 0x000fea0003800000 */
[----:B------:R-:W-:-:S13]  /*0da0*/  FSETP.NAN.AND P0, PT, R0, R0, PT ;  /* 0x000000000000720b */ /* 0x000fda0003f08000 */
[----:B------:R-:W-:Y:S05]  /*0db0*/  @P0 BRA `(.L_x_21) ;  /* 0x0000000000180947 */ /* 0x000fea0003800000 */
[----:B------:R-:W-:-:S14]  /*0dc0*/  DSETP.NEU.AND P0, PT, |R10|, +INF , PT ;  /* 0x7ff000000a00742a */ /* 0x000fdc0003f0d200 */
[----:B------:R-:W-:Y:S05]  /*0dd0*/  @P0 BRA `(.L_x_20) ;  /* 0x0000000000140947 */ /* 0x000fea0003800000 */
[----:B------:R-:W-:Y:S02]  /*0de0*/  ISETP.GE.AND P0, PT, R11, RZ, PT ;  /* 0x000000ff0b00720c */ /* 0x000fe40003f06270 */
[----:B------:R-:W-:Y:S02]  /*0df0*/  MOV R2, RZ ;  /* 0x000000ff00027202 */ /* 0x000fe40000000f00 */
[----:B------:R-:W-:Y:S01]  /*0e00*/  SEL R3, RZ, 0x7ff00000, !P0 ;  /* 0x7ff00000ff037807 */ /* 0x000fe20004000000 */
[----:B------:R-:W-:Y:S08]  /*0e10*/  BRA `(.L_x_20) ;  /* 0x0000000000047947 */ /* 0x000ff00003800000 */
.L_x_21:
[----:B------:R-:W-:-:S11]  /*0e20*/  DADD R2, R10, UR10 ;  /* 0x0000000a0a027e29 */ /* 0x000fd60008000000 */
.L_x_20:
[----:B------:R-:W-:Y:S05]  /*0e30*/  BSYNC.RECONVERGENT B0 ;  /* 0x0000000000007941 */ /* 0x000fea0003800200 */
.L_x_19:
[----:B------:R-:W2:Y:S01]  /*0e40*/  LDG.E.CONSTANT R11, desc[UR12][R6.64] ;  /* 0x0000000c060b7981 */ /* 0x000ea2000c1e9900 */
[----:B------:R-:W0:Y:S01]  /*0e50*/  F2F.F32.F64 R2, R2 ;  /* 0x0000000200027310 */ /* 0x000e220000301000 */
[----:B------:R-:W-:Y:S01]  /*0e60*/  FSETP.NEU.AND P0, PT, R0, RZ, PT ;  /* 0x000000ff0000720b */ /* 0x000fe20003f0d000 */
[----:B------:R-:W-:Y:S01]  /*0e70*/  BSSY.RECONVERGENT B0, `(.L_x_22) ;  /* 0x000000a000007945 */ /* 0x000fe20003800200 */
[----:B------:R-:W-:Y:S02]  /*0e80*/  MOV R34, 0xf10 ;  /* 0x00000f1000227802 */ /* 0x000fe40000000f00 */
[----:B0-----:R-:W-:-:S05]  /*0e90*/  FSEL R12, R2, 1, P0 ;  /* 0x3f800000020c7808 */ /* 0x001fca0000000000 */
[----:B------:R0:W-:Y:S01]  /*0ea0*/  STG.E desc[UR12][R8.64+-0x4], R12 ;  /* 0xfffffc0c08007986 */ /* 0x0001e2000c10190c */
[----:B------:R-:W-:Y:S01]  /*0eb0*/  FADD R35, R35, R12 ;  /* 0x0000000c23237221 */ /* 0x000fe20000000000 */
[----:B--2---:R-:W-:-:S04]  /*0ec0*/  FADD R0, R11, -R32 ;  /* 0x800000200b007221 */ /* 0x004fc80000000000 */
[----:B------:R-:W1:Y:S02]  /*0ed0*/  F2F.F64.F32 R10, R0 ;  /* 0x00000000000a7310 */ /* 0x000e640000201800 */
[----:B-1----:R-:W-:Y:S02]  /*0ee0*/  IMAD.MOV.U32 R2, RZ, RZ, R10 ;  /* 0x000000ffff027224 */ /* 0x002fe400078e000a */
[----:B0-----:R-:W-:-:S07]  /*0ef0*/  IMAD.MOV.U32 R3, RZ, RZ, R11 ;  /* 0x000000ffff037224 */ /* 0x001fce00078e000b */
[----:B------:R-:W-:Y:S05]  /*0f00*/  CALL.REL.NOINC `($Softmax$__internal_accurate_pow) ;  /* 0x0000002c00347944 */ /* 0x000fea0003c00000 */
[----:B------:R-:W-:Y:S05]  /*0f10*/  BSYNC.RECONVERGENT B0 ;  /* 0x0000000000007941 */ /* 0x000fea0003800200 */
.L_x_22:
        /* <DEDUP_REMOVED lines=15> */
.L_x_25:
[----:B------:R-:W-:-:S11]  /*1010*/  DADD R2, R10, UR10 ;  /* 0x0000000a0a027e29 */ /* 0x000fd60008000000 */
.L_x_24:
[----:B------:R-:W-:Y:S05]  /*1020*/  BSYNC.RECONVERGENT B0 ;  /* 0x0000000000007941 */ /* 0x000fea0003800200 */
.L_x_23:
        /* <DEDUP_REMOVED lines=14> */
.L_x_26:
        /* <DEDUP_REMOVED lines=15> */
.L_x_29:
[----:B------:R-:W-:-:S11]  /*1200*/  DADD R2, R10, UR10 ;  /* 0x0000000a0a027e29 */ /* 0x000fd60008000000 */
.L_x_28:
[----:B------:R-:W-:Y:S05]  /*1210*/  BSYNC.RECONVERGENT B0 ;  /* 0x0000000000007941 */ /* 0x000fea0003800200 */
.L_x_27:
[----:B------:R-:W0:Y:S01]  /*1220*/  F2F.F32.F64 R2, R2 ;  /* 0x0000000200027310 */ /* 0x000e220000301000 */
[----:B------:R-:W-:Y:S01]  /*1230*/  FSETP.NEU.AND P0, PT, R0, RZ, PT ;  /* 0x000000ff0000720b */ /* 0x000fe20003f0d000 */
[----:B------:R-:W-:Y:S01]  /*1240*/  UIADD3 UR5, UPT, UPT, UR5, 0x4, URZ ;  /* 0x0000000405057890 */ /* 0x000fe2000fffe0ff */
[----:B------:R-:W-:-:S03]  /*1250*/  VIADD R4, R4, 0x4 ;  /* 0x0000000404047836 */ /* 0x000fc60000000000 */
[----:B------:R-:W-:Y:S01]  /*1260*/  UISETP.NE.AND UP0, UPT, UR5, URZ, UPT ;  /* 0x000000ff0500728c */ /* 0x000fe2000bf05270 */
[----:B0-----:R-:W-:-:S05]  /*1270*/  FSEL R0, R2, 1, P0 ;  /* 0x3f80000002007808 */ /* 0x001fca0000000000 */
[----:B------:R0:W-:Y:S01]  /*1280*/  STG.E desc[UR12][R8.64+0x4], R0 ;  /* 0x0000040008007986 */ /* 0x0001e2000c10190c */
[----:B------:R-:W-:Y:S02]  /*1290*/  FADD R35, R35, R0 ;  /* 0x0000000023237221 */ /* 0x000fe40000000000 */
[----:B------:R-:W-:Y:S05]  /*12a0*/  BRA.U UP0, `(.L_x_30) ;  /* 0xfffffff500f07547 */ /* 0x000fea000b83ffff */
.L_x_14:
[----:B------:R-:W-:-:S09]  /*12b0*/  UISETP.NE.AND UP0, UPT, UR4, URZ, UPT ;  /* 0x000000ff0400728c */ /* 0x000fd2000bf05270 */
[----:B------:R-:W-:Y:S05]  /*12c0*/  BRA.U !UP0, `(.L_x_31) ;  /* 0x0000000108a07547 */ /* 0x000fea000b800000 */
[----:B------:R-:W1:Y:S01]  /*12d0*/  LDC.64 R6, c[0x0][0x380] ;  /* 0x0000e000ff067b82 */ /* 0x000e620000000a00 */
[----:B------:R-:W-:-:S07]  /*12e0*/  UIADD3 UR4, UPT, UPT, -UR4, URZ, URZ ;  /* 0x000000ff04047290 */ /* 0x000fce000fffe1ff */
[----:B------:R-:W2:Y:S05]  /*12f0*/  LDC.64 R10, c[0x0][0x388] ;  /* 0x0000e200ff0a7b82 */ /* 0x000eaa0000000a00 */
.L_x_36:
[----:B-1----:R-:W-:-:S06]  /*1300*/  IMAD.WIDE R12, R4, 0x4, R6 ;  /* 0x00000004040c7825 */ /* 0x002fcc00078e0206 */
[----:B------:R-:W0:Y:S01]  /*1310*/  LDG.E.CONSTANT R13, desc[UR12][R12.64] ;  /* 0x0000000c0c0d7981 */ /* 0x000e22000c1e9900 */
[----:B------:R-:W-:Y:S01]  /*1320*/  BSSY.RECONVERGENT B0, `(.L_x_32) ;  /* 0x0000007000007945 */ /* 0x000fe20003800200 */
[----:B------:R-:W-:Y:S01]  /*1330*/  MOV R34, 0x1390 ;  /* 0x0000139000227802 */ /* 0x000fe20000000f00 */
[----:B0--3-5:R-:W-:-:S04]  /*1340*/  FADD R0, R13, -R32 ;  /* 0x800000200d007221 */ /* 0x029fc80000000000 */
[----:B------:R-:W0:Y:S02]  /*1350*/  F2F.F64.F32 R8, R0 ;  /* 0x0000000000087310 */ /* 0x000e240000201800 */
[----:B0-----:R-:W-:Y:S01]  /*1360*/  IMAD.MOV.U32 R2, RZ, RZ, R8 ;  /* 0x000000ffff027224 */ /* 0x001fe200078e0008 */
[----:B------:R-:W-:-:S07]  /*1370*/  MOV R3, R9 ;  /* 0x0000000900037202 */ /* 0x000fce0000000f00 */
[----:B--2---:R-:W-:Y:S05]  /*1380*/  CALL.REL.NOINC `($Softmax$__internal_accurate_pow) ;  /* 0x0000002800147944 */ /* 0x004fea0003c00000 */
[----:B------:R-:W-:Y:S05]  /*1390*/  BSYNC.RECONVERGENT B0 ;  /* 0x0000000000007941 */ /* 0x000fea0003800200 */
.L_x_32:
        /* <DEDUP_REMOVED lines=11> */
[----:B------:R-:W-:Y:S01]  /*1450*/  ISETP.GE.AND P0, PT, R9, RZ, PT ;  /* 0x000000ff0900720c */ /* 0x000fe20003f06270 */
[----:B------:R-:W-:-:S03]  /*1460*/  IMAD.MOV.U32 R2, RZ, RZ, RZ ;  /* 0x000000ffff027224 */ /* 0x000fc600078e00ff */
[----:B------:R-:W-:Y:S01]  /*1470*/  SEL R3, RZ, 0x7ff00000, !P0 ;  /* 0x7ff00000ff037807 */ /* 0x000fe20004000000 */
[----:B------:R-:W-:Y:S08]  /*1480*/  BRA `(.L_x_34) ;  /* 0x0000000000047947 */ /* 0x000ff00003800000 */
.L_x_35:
[----:B------:R-:W-:-:S11]  /*1490*/  DADD R2, R8, UR6 ;  /* 0x0000000608027e29 */ /* 0x000fd60008000000 */
.L_x_34:
[----:B------:R-:W-:Y:S05]  /*14a0*/  BSYNC.RECONVERGENT B0 ;  /* 0x0000000000007941 */ /* 0x000fea0003800200 */
.L_x_33:
[----:B------:R-:W0:Y:S01]  /*14b0*/  F2F.F32.F64 R2, R2 ;  /* 0x0000000200027310 */ /* 0x000e220000301000 */
[----:B------:R-:W-:Y:S01]  /*14c0*/  FSETP.NEU.AND P0, PT, R0, RZ, PT ;  /* 0x000000ff0000720b */ /* 0x000fe20003f0d000 */
[----:B------:R-:W-:Y:S01]  /*14d0*/  IMAD.WIDE R8, R4, 0x4, R10 ;  /* 0x0000000404087825 */ /* 0x000fe200078e020a */
[----:B------:R-:W-:-:S03]  /*14e0*/  UIADD3 UR4, UPT, UPT, UR4, 0x1, URZ ;  /* 0x0000000104047890 */ /* 0x000fc6000fffe0ff */
[----:B------:R-:W-:Y:S01]  /*14f0*/  VIADD R4, R4, 0x1 ;  /* 0x0000000104047836 */ /* 0x000fe20000000000 */
[----:B------:R-:W-:Y:S01]  /*1500*/  UISETP.NE.AND UP0, UPT, UR4, URZ, UPT ;  /* 0x000000ff0400728c */ /* 0x000fe2000bf05270 */
[----:B0-----:R-:W-:-:S05]  /*1510*/  FSEL R0, R2, 1, P0 ;  /* 0x3f80000002007808 */ /* 0x001fca0000000000 */
[----:B------:R3:W-:Y:S01]  /*1520*/  STG.E desc[UR12][R8.64], R0 ;  /* 0x0000000008007986 */ /* 0x0007e2000c10190c */
[----:B------:R-:W-:Y:S02]  /*1530*/  FADD R35, R0, R35 ;  /* 0x0000002300237221 */ /* 0x000fe40000000000 */
[----:B------:R-:W-:Y:S05]  /*1540*/  BRA.U UP0, `(.L_x_36) ;  /* 0xfffffffd006c7547 */ /* 0x000fea000b83ffff */
.L_x_31:
[----:B------:R-:W1:Y:S01]  /*1550*/  F2F.F64.F32 R2, R35 ;  /* 0x0000002300027310 */ /* 0x000e620000201800 */
[----:B------:R-:W-:Y:S01]  /*1560*/  UMOV UR4, 0xe2308c3a ;  /* 0xe2308c3a00047882 */ /* 0x000fe20000000000 */
[----:B------:R-:W-:Y:S02]  /*1570*/  UMOV UR5, 0x3e45798e ;  /* 0x3e45798e00057882 */ /* 0x000fe40000000000 */
[----:B-1----:R-:W-:-:S10]  /*1580*/  DADD R2, R2, UR4 ;  /* 0x0000000402027e29 */ /* 0x002fd40008000000 */
[----:B------:R1:W2:Y:S02]  /*1590*/  F2F.F32.F64 R3, R2 ;  /* 0x0000000200037310 */ /* 0x0002a40000301000 */
.L_x_13:
[----:B-1----:R-:W1:Y:S02]  /*15a0*/  LDC R2, c[0x0][0x390] ;  /* 0x0000e400ff027b82 */ /* 0x002e640000000800 */
[----:B-1----:R-:W-:-:S13]  /*15b0*/  ISETP.GE.AND P0, PT, R2, 0x1, PT ;  /* 0x000000010200780c */ /* 0x002fda0003f06270 */
[----:B------:R-:W-:Y:S05]  /*15c0*/  @!P0 EXIT ;  /* 0x000000000000894d */ /* 0x000fea0003800000 */
[C---:B------:R-:W-:Y:S02]  /*15d0*/  ISETP.GE.U32.AND P0, PT, R2.reuse, 0x10, PT ;  /* 0x000000100200780c */ /* 0x040fe40003f06070 */
[----:B------:R-:W-:-:S11]  /*15e0*/  LOP3.LUT R11, R2, 0xf, RZ, 0xc0, !PT ;  /* 0x0000000f020b7812 */ /* 0x000fd600078ec0ff */
[----:B------:R-:W-:Y:S05]  /*15f0*/  @!P0 BRA `(.L_x_37) ;  /* 0x00000010002c8947 */ /* 0x000fea0003800000 */
[----:B------:R-:W1:Y:S01]  /*1600*/  LDCU.64 UR4, c[0x0][0x388] ;  /* 0x00007100ff0477ac */ /* 0x000e620008000a00 */
[----:B------:R-:W-:-:S04]  /*1610*/  LOP3.LUT R2, R2, 0x7ffffff0, RZ, 0xc0, !PT ;  /* 0x7ffffff002027812 */ /* 0x000fc800078ec0ff */
[----:B------:R-:W-:Y:S01]  /*1620*/  IADD3 R2, PT, PT, -R2, RZ, RZ ;  /* 0x000000ff02027210 */ /* 0x000fe20007ffe1ff */
[----:B-1----:R-:W-:-:S04]  /*1630*/  UIADD3 UR4, UP0, UPT, UR4, 0x20, URZ ;  /* 0x0000002004047890 */ /* 0x002fc8000ff1e0ff */
[----:B------:R-:W-:-:S12]  /*1640*/  UIADD3.X UR5, UPT, UPT, URZ, UR5, URZ, UP0, !UPT ;  /* 0x00000005ff057290 */ /* 0x000fd800087fe4ff */
.L_x_70:
[----:B-1----:R-:W-:Y:S02]  /*1650*/  IMAD.U32 R4, RZ, RZ, UR4 ;  /* 0x00000004ff047e24 */ /* 0x002fe4000f8e00ff */
[----:B------:R-:W-:Y:S02]  /*1660*/  IMAD.U32 R5, RZ, RZ, UR5 ;  /* 0x00000005ff057e24 */ /* 0x000fe4000f8e00ff */
[----:B------:R-:W-:-:S05]  /*1670*/  IMAD.WIDE R4, R33, 0x4, R4 ;  /* 0x0000000421047825 */ /* 0x000fca00078e0204 */
[----:B0--3--:R-:W3:Y:S01]  /*1680*/  LDG.E R0, desc[UR12][R4.64+-0x20] ;  /* 0xffffe00c04007981 */ /* 0x009ee2000c1e1900 */
[----:B--2---:R-:W0:Y:S01]  /*1690*/  MUFU.RCP R6, R3 ;  /* 0x0000000300067308 */ /* 0x004e220000001000 */
[----:B------:R-:W-:Y:S01]  /*16a0*/  IADD3 R2, PT, PT, R2, 0x10, RZ ;  /* 0x0000001002027810 */ /* 0x000fe20007ffe0ff */
[----:B------:R-:W-:Y:S03]  /*16b0*/  BSSY.RECONVERGENT B2, `(.L_x_38) ;  /* 0x000000c000027945 */ /* 0x000fe60003800200 */
[----:B------:R-:W-:Y:S01]  /*16c0*/  ISETP.NE.AND P2, PT, R2, RZ, PT ;  /* 0x000000ff0200720c */ /* 0x000fe20003f45270 */
[----:B0-----:R-:W-:-:S04]  /*16d0*/  FFMA R7, R6, -R3, 1 ;  /* 0x3f80000006077423 */ /* 0x001fc80000000803 */
[----:B------:R-:W-:Y:S01]  /*16e0*/  FFMA R7, R6, R7, R6 ;  /* 0x0000000706077223 */ /* 0x000fe20000000006 */
[----:B---3--:R-:W0:Y:S03]  /*16f0*/  FCHK P0, R0, R3 ;  /* 0x0000000300007302 */ /* 0x008e260000000000 */
[----:B------:R-:W-:-:S04]  /*1700*/  FFMA R6, R0, R7, RZ ;  /* 0x0000000700067223 */ /* 0x000fc800000000ff */
[----:B------:R-:W-:-:S04]  /*1710*/  FFMA R8, R6, -R3, R0 ;  /* 0x8000000306087223 */ /* 0x000fc80000000000 */
[----:B------:R-:W-:Y:S01]  /*1720*/  FFMA R7, R7, R8, R6 ;  /* 0x0000000807077223 */ /* 0x000fe20000000006 */
[----:B0-----:R-:W-:Y:S06]  /*1730*/  @!P0 BRA `(.L_x_39) ;  /* 0x00000000000c8947 */ /* 0x001fec0003800000 */
[----:B------:R-:W-:-:S07]  /*1740*/  MOV R8, 0x1760 ;  /* 0x0000176000087802 */ /* 0x000fce0000000f00 */
[----:B-----5:R-:W-:Y:S05]  /*1750*/  CALL.REL.NOINC `($__internal_0_$__cuda_sm3x_div_rn_noftz_f32_slowpath) ;  /* 0x0000001c00847944 */ /* 0x020fea0003c00000 */
[----:B------:R-:W-:-:S07]  /*1760*/  IMAD.MOV.U32 R7, RZ, RZ, R0 ;  /* 0x000000ffff077224 */ /* 0x000fce00078e0000 */
.L_x_39:
[----:B------:R-:W-:Y:S05]  /*1770*/  BSYNC.RECONVERGENT B2 ;  /* 0x0000000000027941 */ /* 0x000fea0003800200 */
.L_x_38:
[----:B------:R-:W2:Y:S01]  /*1780*/  LDG.E R13, desc[UR12][R4.64+-0x1c] ;  /* 0xffffe40c040d7981 */ /* 0x000ea2000c1e1900 */
[----:B------:R-:W0:Y:S01]  /*1790*/  MUFU.RCP R0, R3 ;  /* 0x0000000300007308 */ /* 0x000e220000001000 */
[----:B------:R-:W-:Y:S02]  /*17a0*/  BSSY.RECONVERGENT B2, `(.L_x_40) ;  /* 0x000000d000027945 */ /* 0x000fe40003800200 */
[----:B------:R1:W-:Y:S01]  /*17b0*/  STG.E desc[UR12][R4.64+-0x20], R7 ;  /* 0xffffe00704007986 */ /* 0x0003e2000c10190c */
[----:B0-----:R-:W-:-:S04]  /*17c0*/  FFMA R9, R0, -R3, 1 ;  /* 0x3f80000000097423 */ /* 0x001fc80000000803 */
[----:B------:R-:W-:Y:S01]  /*17d0*/  FFMA R0, R0, R9, R0 ;  /* 0x0000000900007223 */ /* 0x000fe20000000000 */
[----:B--2---:R-:W0:Y:S03]  /*17e0*/  FCHK P0, R13, R3 ;  /* 0x000000030d007302 */ /* 0x004e260000000000 */
[----:B------:R-:W-:-:S04]  /*17f0*/  FFMA R6, R0, R13, RZ ;  /* 0x0000000d00067223 */ /* 0x000fc800000000ff */
[----:B------:R-:W-:-:S04]  /*1800*/  FFMA R9, R6, -R3, R13 ;  /* 0x8000000306097223 */ /* 0x000fc8000000000d */
[----:B------:R-:W-:Y:S01]  /*1810*/  FFMA R9, R0, R9, R6 ;  /* 0x0000000900097223 */ /* 0x000fe20000000006 */
[----:B01----:R-:W-:Y:S06]  /*1820*/  @!P0 BRA `(.L_x_41) ;  /* 0x0000000000108947 */ /* 0x003fec0003800000 */
[----:B------:R-:W-:Y:S01]  /*1830*/  IMAD.MOV.U32 R0, RZ, RZ, R13 ;  /* 0x000000ffff007224 */ /* 0x000fe200078e000d */
[----:B------:R-:W-:-:S07]  /*1840*/  MOV R8, 0x1860 ;  /* 0x0000186000087802 */ /* 0x000fce0000000f00 */
[----:B-----5:R-:W-:Y:S05]  /*1850*/  CALL.REL.NOINC `($__internal_0_$__cuda_sm3x_div_rn_noftz_f32_slowpath) ;  /* 0x0000001c00447944 */ /* 0x020fea0003c00000 */
[----:B------:R-:W-:-:S07]  /*1860*/  MOV R9, R0 ;  /* 0x0000000000097202 */ /* 0x000fce0000000f00 */
.L_x_41:
[----:B------:R-:W-:Y:S05]  /*1870*/  BSYNC.RECONVERGENT B2 ;  /* 0x0000000000027941 */ /* 0x000fea0003800200 */
.L_x_40:
        /* <DEDUP_REMOVED lines=14> */
[----:B------:R-:W-:-:S07]  /*1960*/  IMAD.MOV.U32 R7, RZ, RZ, R0 ;  /* 0x000000ffff077224 */ /* 0x000fce00078e0000 */
.L_x_43:
[----:B------:R-:W-:Y:S05]  /*1970*/  BSYNC.RECONVERGENT B2 ;  /* 0x0000000000027941 */ /* 0x000fea0003800200 */
.L_x_42:
        /* <DEDUP_REMOVED lines=11> */
[----:B------:R-:W-:Y:S02]  /*1a30*/  MOV R0, R13 ;  /* 0x0000000d00007202 */ /* 0x000fe40000000f00 */
[----:B------:R-:W-:-:S07]  /*1a40*/  MOV R8, 0x1a60 ;  /* 0x00001a6000087802 */ /* 0x000fce0000000f00 */
[----:B-----5:R-:W-:Y:S05]  /*1a50*/  CALL.REL.NOINC `($__internal_0_$__cuda_sm3x_div_rn_noftz_f32_slowpath) ;  /* 0x0000001800c47944 */ /* 0x020fea0003c00000 */
[----:B------:R-:W-:-:S07]  /*1a60*/  IMAD.MOV.U32 R9, RZ, RZ, R0 ;  /* 0x000000ffff097224 */ /* 0x000fce00078e0000 */
.L_x_45:
[----:B------:R-:W-:Y:S05]  /*1a70*/  BSYNC.RECONVERGENT B2 ;  /* 0x0000000000027941 */ /* 0x000fea0003800200 */
.L_x_44:
        /* <DEDUP_REMOVED lines=15> */
.L_x_47:
[----:B------:R-:W-:Y:S05]  /*1b70*/  BSYNC.RECONVERGENT B2 ;  /* 0x0000000000027941 */ /* 0x000fea0003800200 */
.L_x_46:
        /* <DEDUP_REMOVED lines=15> */
.L_x_49:
[----:B------:R-:W-:Y:S05]  /*1c70*/  BSYNC.RECONVERGENT B2 ;  /* 0x0000000000027941 */ /* 0x000fea0003800200 */
.L_x_48:
        /* <DEDUP_REMOVED lines=15> */
.L_x_51:
[----:B------:R-:W-:Y:S05]  /*1d70*/  BSYNC.RECONVERGENT B2 ;  /* 0x0000000000027941 */ /* 0x000fea0003800200 */
.L_x_50:
        /* <DEDUP_REMOVED lines=15> */
.L_x_53:
[----:B------:R-:W-:Y:S05]  /*1e70*/  BSYNC.RECONVERGENT B2 ;  /* 0x0000000000027941 */ /* 0x000fea0003800200 */
.L_x_52:
        /* <DEDUP_REMOVED lines=15> */
.L_x_55:
[----:B------:R-:W-:Y:S05]  /*1f70*/  BSYNC.RECONVERGENT B2 ;  /* 0x0000000000027941 */ /* 0x000fea0003800200 */
.L_x_54:
        /* <DEDUP_REMOVED lines=15> */
.L_x_57:
[----:B------:R-:W-:Y:S05]  /*2070*/  BSYNC.RECONVERGENT B2 ;  /* 0x0000000000027941 */ /* 0x000fea0003800200 */
.L_x_56:
        /* <DEDUP_REMOVED lines=15> */
.L_x_59:
[----:B------:R-:W-:Y:S05]  /*2170*/  BSYNC.RECONVERGENT B2 ;  /* 0x0000000000027941 */ /* 0x000fea0003800200 */
.L_x_58:
        /* <DEDUP_REMOVED lines=15> */
.L_x_61:
[----:B------:R-:W-:Y:S05]  /*2270*/  BSYNC.RECONVERGENT B2 ;  /* 0x0000000000027941 */ /* 0x000fea0003800200 */
.L_x_60:
        /* <DEDUP_REMOVED lines=15> */
.L_x_63:
[----:B------:R-:W-:Y:S05]  /*2370*/  BSYNC.RECONVERGENT B2 ;  /* 0x0000000000027941 */ /* 0x000fea0003800200 */
.L_x_62:
        /* <DEDUP_REMOVED lines=15> */
.L_x_65:
[----:B------:R-:W-:Y:S05]  /*2470*/  BSYNC.RECONVERGENT B2 ;  /* 0x0000000000027941 */ /* 0x000fea0003800200 */
.L_x_64:
        /* <DEDUP_REMOVED lines=15> */
.L_x_67:
[----:B------:R-:W-:Y:S05]  /*2570*/  BSYNC.RECONVERGENT B2 ;  /* 0x0000000000027941 */ /* 0x000fea0003800200 */
.L_x_66:
        /* <DEDUP_REMOVED lines=15> */
.L_x_69:
[----:B------:R-:W-:Y:S05]  /*2670*/  BSYNC.RECONVERGENT B2 ;  /* 0x0000000000027941 */ /* 0x000fea0003800200 */
.L_x_68:
[----:B------:R1:W-:Y:S01]  /*2680*/  STG.E desc[UR12][R4.64+0x1c], R9 ;  /* 0x00001c0904007986 */ /* 0x0003e2000c10190c */
[----:B------:R-:W-:Y:S01]  /*2690*/  VIADD R33, R33, 0x10 ;  /* 0x0000001021217836 */ /* 0x000fe20000000000 */
[----:B------:R-:W-:Y:S06]  /*26a0*/  @P2 BRA `(.L_x_70) ;  /* 0xffffffec00e82947 */ /* 0x000fec000383ffff */
.L_x_37:
[----:B------:R-:W-:-:S13]  /*26b0*/  ISETP.NE.AND P0, PT, R11, RZ, PT ;  /* 0x000000ff0b00720c */ /* 0x000fda0003f05270 */
[----:B------:R-:W-:Y:S05]  /*26c0*/  @!P0 EXIT ;  /* 0x000000000000894d */ /* 0x000fea0003800000 */
[----:B------:R-:W4:Y:S01]  /*26d0*/  LDCU UR4, c[0x0][0x390] ;  /* 0x00007200ff0477ac */ /* 0x000f220008000800 */
[----:B------:R-:W-:Y:S01]  /*26e0*/  ISETP.GE.U32.AND P0, PT, R11, 0x8, PT ;  /* 0x000000080b00780c */ /* 0x000fe20003f06070 */
[----:B----4-:R-:W-:-:S12]  /*26f0*/  ULOP3.LUT UR4, UR4, 0x7, URZ, 0xc0, !UPT ;  /* 0x0000000704047892 */ /* 0x010fd8000f8ec0ff */
[----:B------:R-:W-:Y:S05]  /*2700*/  @!P0 BRA `(.L_x_71) ;  /* 0x00000008000c8947 */ /* 0x000fea0003800000 */
[----:B-1----:R-:W1:Y:S02]  /*2710*/  LDC.64 R4, c[0x0][0x388] ;  /* 0x0000e200ff047b82 */ /* 0x002e640000000a00 */
[----:B-1----:R-:W-:-:S05]  /*2720*/  IMAD.WIDE R4, R33, 0x4, R4 ;  /* 0x0000000421047825 */ /* 0x002fca00078e0204 */
[----:B0--3--:R-:W3:Y:S01]  /*2730*/  LDG.E R9, desc[UR12][R4.64] ;  /* 0x0000000c04097981 */ /* 0x009ee2000c1e1900 */
[----:B--2---:R-:W0:Y:S01]  /*2740*/  MUFU.RCP R0, R3 ;  /* 0x0000000300007308 */ /* 0x004e220000001000 */
[----:B------:R-:W-:Y:S01]  /*2750*/  BSSY.RECONVERGENT B2, `(.L_x_72) ;  /* 0x000000c000027945 */ /* 0x000fe20003800200 */
[----:B0-----:R-:W-:-:S04]  /*2760*/  FFMA R7, R0, -R3, 1 ;  /* 0x3f80000000077423 */ /* 0x001fc80000000803 */
[----:B------:R-:W-:Y:S02]  /*2770*/  FFMA R0, R0, R7, R0 ;  /* 0x0000000700007223 */ /* 0x000fe40000000000 */
[----:B---3--:R-:W0:Y:S02]  /*2780*/  FCHK P0, R9, R3 ;  /* 0x0000000309007302 */ /* 0x008e240000000000 */
[----:B------:R-:W-:-:S04]  /*2790*/  FFMA R2, R0, R9, RZ ;  /* 0x0000000900027223 */ /* 0x000fc800000000ff */
[----:B------:R-:W-:-:S04]  /*27a0*/  FFMA R7, R2, -R3, R9 ;  /* 0x8000000302077223 */ /* 0x000fc80000000009 */
[----:B------:R-:W-:Y:S01]  /*27b0*/  FFMA R7, R0, R7, R2 ;  /* 0x0000000700077223 */ /* 0x000fe20000000002 */
[----:B0-----:R-:W-:Y:S06]  /*27c0*/  @!P0 BRA `(.L_x_73) ;  /* 0x0000000000108947 */ /* 0x001fec0003800000 */
[----:B------:R-:W-:Y:S02]  /*27d0*/  MOV R0, R9 ;  /* 0x0000000900007202 */ /* 0x000fe40000000f00 */
[----:B------:R-:W-:-:S07]  /*27e0*/  MOV R8, 0x2800 ;  /* 0x0000280000087802 */ /* 0x000fce0000000f00 */
[----:B-----5:R-:W-:Y:S05]  /*27f0*/  CALL.REL.NOINC `($__internal_0_$__cuda_sm3x_div_rn_noftz_f32_slowpath) ;  /* 0x0000000c005c7944 */ /* 0x020fea0003c00000 */
[----:B------:R-:W-:-:S07]  /*2800*/  IMAD.MOV.U32 R7, RZ, RZ, R0 ;  /* 0x000000ffff077224 */ /* 0x000fce00078e0000 */
.L_x_73:
[----:B------:R-:W-:Y:S05]  /*2810*/  BSYNC.RECONVERGENT B2 ;  /* 0x0000000000027941 */ /* 0x000fea0003800200 */
.L_x_72:
        /* <DEDUP_REMOVED lines=15> */
.L_x_75:
[----:B------:R-:W-:Y:S05]  /*2910*/  BSYNC.RECONVERGENT B2 ;  /* 0x0000000000027941 */ /* 0x000fea0003800200 */
.L_x_74:
        /* <DEDUP_REMOVED lines=15> */
.L_x_77:
[----:B------:R-:W-:Y:S05]  /*2a10*/  BSYNC.RECONVERGENT B2 ;  /* 0x0000000000027941 */ /* 0x000fea0003800200 */
.L_x_76:
        /* <DEDUP_REMOVED lines=15> */
.L_x_79:
[----:B------:R-:W-:Y:S05]  /*2b10*/  BSYNC.RECONVERGENT B2 ;  /* 0x0000000000027941 */ /* 0x000fea0003800200 */
.L_x_78:
        /* <DEDUP_REMOVED lines=15> */
.L_x_81:
[----:B------:R-:W-:Y:S05]  /*2c10*/  BSYNC.RECONVERGENT B2 ;  /* 0x0000000000027941 */ /* 0x000fea0003800200 */
.L_x_80:
        /* <DEDUP_REMOVED lines=15> */
.L_x_83:
[----:B------:R-:W-:Y:S05]  /*2d10*/  BSYNC.RECONVERGENT B2 ;  /* 0x0000000000027941 */ /* 0x000fea0003800200 */
.L_x_82:
        /* <DEDUP_REMOVED lines=15> */
.L_x_85:
[----:B------:R-:W-:Y:S05]  /*2e10*/  BSYNC.RECONVERGENT B2 ;  /* 0x0000000000027941 */ /* 0x000fea0003800200 */
.L_x_84:
        /* <DEDUP_REMOVED lines=15> */
.L_x_87:
[----:B------:R-:W-:Y:S05]  /*2f10*/  BSYNC.RECONVERGENT B2 ;  /* 0x0000000000027941 */ /* 0x000fea0003800200 */
.L_x_86:
[----:B------:R4:W-:Y:S01]  /*2f20*/  STG.E desc[UR12][R4.64+0x1c], R9 ;  /* 0x00001c0904007986 */ /* 0x0009e2000c10190c */
[----:B------:R-:W-:-:S07]  /*2f30*/  IADD3 R33, PT, PT, R33, 0x8, RZ ;  /* 0x0000000821217810 */ /* 0x000fce0007ffe0ff */
.L_x_71:
[----:B------:R-:W-:-:S13]  /*2f40*/  ISETP.NE.AND P0, PT, RZ, UR4, PT ;  /* 0x00000004ff007c0c */ /* 0x000fda000bf05270 */
[----:B------:R-:W-:Y:S05]  /*2f50*/  @!P0 EXIT ;  /* 0x000000000000894d */ /* 0x000fea0003800000 */
[----:B------:R-:W0:Y:S01]  /*2f60*/  LDCU UR5, c[0x0][0x390] ;  /* 0x00007200ff0577ac */ /* 0x000e220008000800 */
[----:B------:R-:W-:Y:S02]  /*2f70*/  UISETP.GE.U32.AND UP0, UPT, UR4, 0x4, UPT ;  /* 0x000000040400788c */ /* 0x000fe4000bf06070 */
[----:B0-----:R-:W-:-:S07]  /*2f80*/  ULOP3.LUT UR5, UR5, 0x3, URZ, 0xc0, !UPT ;  /* 0x0000000305057892 */ /* 0x001fce000f8ec0ff */
[----:B------:R-:W-:Y:S05]  /*2f90*/  BRA.U !UP0, `(.L_x_88) ;  /* 0x00000005080c7547 */ /* 0x000fea000b800000 */
[----:B-1--4-:R-:W0:Y:S02]  /*2fa0*/  LDC.64 R4, c[0x0][0x388] ;  /* 0x0000e200ff047b82 */ /* 0x012e240000000a00 */
[----:B0-----:R-:W-:-:S05]  /*2fb0*/  IMAD.WIDE R4, R33, 0x4, R4 ;  /* 0x0000000421047825 */ /* 0x001fca00078e0204 */
[----:B---3--:R-:W3:Y:S01]  /*2fc0*/  LDG.E R9, desc[UR12][R4.64] ;  /* 0x0000000c04097981 */ /* 0x008ee2000c1e1900 */
        /* <DEDUP_REMOVED lines=9> */
[----:B------:R-:W-:Y:S01]  /*3060*/  IMAD.MOV.U32 R0, RZ, RZ, R9 ;  /* 0x000000ffff007224 */ /* 0x000fe200078e0009 */
[----:B------:R-:W-:-:S07]  /*3070*/  MOV R8, 0x3090 ;  /* 0x0000309000087802 */ /* 0x000fce0000000f00 */
[----:B-----5:R-:W-:Y:S05]  /*3080*/  CALL.REL.NOINC `($__internal_0_$__cuda_sm3x_div_rn_noftz_f32_slowpath) ;  /* 0x0000000400387944 */ /* 0x020fea0003c00000 */
[----:B------:R-:W-:-:S07]  /*3090*/  MOV R7, R0 ;  /* 0x0000000000077202 */ /* 0x000fce0000000f00 */
.L_x_90:
[----:B------:R-:W-:Y:S05]  /*30a0*/  BSYNC.RECONVERGENT B2 ;  /* 0x0000000000027941 */ /* 0x000fea0003800200 */
.L_x_89:
        /* <DEDUP_REMOVED lines=15> */
.L_x_92:
[----:B------:R-:W-:Y:S05]  /*31a0*/  BSYNC.RECONVERGENT B2 ;  /* 0x0000000000027941 */ /* 0x000fea0003800200 */
.L_x_91:
        /* <DEDUP_REMOVED lines=15> */
.L_x_94:
[----:B------:R-:W-:Y:S05]  /*32a0*/  BSYNC.RECONVERGENT B2 ;  /* 0x0000000000027941 */ /* 0x000fea0003800200 */
.L_x_93:
        /* <DEDUP_REMOVED lines=15> */
.L_x_96:
[----:B------:R-:W-:Y:S05]  /*33a0*/  BSYNC.RECONVERGENT B2 ;  /* 0x0000000000027941 */ /* 0x000fea0003800200 */
.L_x_95:
[----:B------:R0:W-:Y:S01]  /*33b0*/  STG.E desc[UR12][R4.64+0xc], R9 ;  /* 0x00000c0904007986 */ /* 0x0001e2000c10190c */
[----:B------:R-:W-:-:S07]  /*33c0*/  VIADD R33, R33, 0x4 ;  /* 0x0000000421217836 */ /* 0x000fce0000000000 */
.L_x_88:
[----:B------:R-:W-:-:S13]  /*33d0*/  ISETP.NE.AND P0, PT, RZ, UR5, PT ;  /* 0x00000005ff007c0c */ /* 0x000fda000bf05270 */
[----:B------:R-:W-:Y:S05]  /*33e0*/  @!P0 EXIT ;  /* 0x000000000000894d */ /* 0x000fea0003800000 */
[----:B------:R-:W0:Y:S01]  /*33f0*/  LDC.64 R6, c[0x0][0x388] ;  /* 0x0000e200ff067b82 */ /* 0x000e220000000a00 */
[----:B------:R-:W-:-:S12]  /*3400*/  UIADD3 UR4, UPT, UPT, -UR5, URZ, URZ ;  /* 0x000000ff05047290 */ /* 0x000fd8000fffe1ff */
.L_x_99:
[----:B01--4-:R-:W-:-:S05]  /*3410*/  IMAD.WIDE R4, R33, 0x4, R6 ;  /* 0x0000000421047825 */ /* 0x013fca00078e0206 */
[----:B------:R-:W4:Y:S01]  /*3420*/  LDG.E R11, desc[UR12][R4.64] ;  /* 0x0000000c040b7981 */ /* 0x000f22000c1e1900 */
[----:B--23--:R-:W0:Y:S01]  /*3430*/  MUFU.RCP R0, R3 ;  /* 0x0000000300007308 */ /* 0x00ce220000001000 */
[----:B------:R-:W-:Y:S01]  /*3440*/  UIADD3 UR4, UPT, UPT, UR4, 0x1, URZ ;  /* 0x0000000104047890 */ /* 0x000fe2000fffe0ff */
[----:B------:R-:W-:Y:S03]  /*3450*/  BSSY.RECONVERGENT B2, `(.L_x_97) ;  /* 0x000000d000027945 */ /* 0x000fe60003800200 */
[----:B------:R-:W-:Y:S01]  /*3460*/  UISETP.NE.AND UP0, UPT, UR4, URZ, UPT ;  /* 0x000000ff0400728c */ /* 0x000fe2000bf05270 */
[----:B0-----:R-:W-:-:S04]  /*3470*/  FFMA R9, R0, -R3, 1 ;  /* 0x3f80000000097423 */ /* 0x001fc80000000803 */
[----:B------:R-:W-:Y:S01]  /*3480*/  FFMA R0, R0, R9, R0 ;  /* 0x0000000900007223 */ /* 0x000fe20000000000 */
[----:B----4-:R-:W0:Y:S03]  /*3490*/  FCHK P0, R11, R3 ;  /* 0x000000030b007302 */ /* 0x010e260000000000 */
        /* <DEDUP_REMOVED lines=8> */
.L_x_98:
[----:B------:R-:W-:Y:S05]  /*3520*/  BSYNC.RECONVERGENT B2 ;  /* 0x0000000000027941 */ /* 0x000fea0003800200 */
.L_x_97:
[----:B------:R0:W-:Y:S01]  /*3530*/  STG.E desc[UR12][R4.64], R9 ;  /* 0x0000000904007986 */ /* 0x0001e2000c10190c */
[----:B------:R-:W-:Y:S01]  /*3540*/  IADD3 R33, PT, PT, R33, 0x1, RZ ;  /* 0x0000000121217810 */ /* 0x000fe20007ffe0ff */
[----:B------:R-:W-:Y:S06]  /*3550*/  BRA.U UP0, `(.L_x_99) ;  /* 0xfffffffd00ac7547 */ /* 0x000fec000b83ffff */
[----:B------:R-:W-:Y:S05]  /*3560*/  EXIT ;  /* 0x000000000000794d */ /* 0x000fea0003800000 */
        .weak           $__internal_0_$__cuda_sm3x_div_rn_noftz_f32_slowpath
        .type           $__internal_0_$__cuda_sm3x_div_rn_noftz_f32_slowpath,@function
        .size           $__internal_0_$__cuda_sm3x_div_rn_noftz_f32_slowpath,($Softmax$__internal_accurate_pow - $__internal_0_$__cuda_sm3x_div_rn_noftz_f32_slowpath)
$__internal_0_$__cuda_sm3x_div_rn_noftz_f32_slowpath:
[--C-:B------:R-:W-:Y:S01]  /*3570*/  SHF.R.U32.HI R10, RZ, 0x17, R3.reuse ;  /* 0x00000017ff0a7819 */ /* 0x100fe20000011603 */
[----:B------:R-:W-:Y:S01]  /*3580*/  BSSY.RECONVERGENT B0, `(.L_x_100) ;  /* 0x0000063000007945 */ /* 0x000fe20003800200 */
[----:B------:R-:W-:Y:S01]  /*3590*/  SHF.R.U32.HI R9, RZ, 0x17, R0 ;  /* 0x00000017ff097819 */ /* 0x000fe20000011600 */
[----:B------:R-:W-:Y:S01]  /*35a0*/  IMAD.MOV.U32 R13, RZ, RZ, R3 ;  /* 0x000000ffff0d7224 */ /* 0x000fe200078e0003 */
[----:B------:R-:W-:Y:S02]  /*35b0*/  LOP3.LUT R10, R10, 0xff, RZ, 0xc0, !PT ;  /* 0x000000ff0a0a7812 */ /* 0x000fe400078ec0ff */
[----:B------:R-:W-:-:S03]  /*35c0*/  LOP3.LUT R16, R9, 0xff, RZ, 0xc0, !PT ;  /* 0x000000ff09107812 */ /* 0x000fc600078ec0ff */
[----:B------:R-:W-:Y:S01]  /*35d0*/  VIADD R14, R10, 0xffffffff ;  /* 0xffffffff0a0e7836 */ /* 0x000fe20000000000 */
[----:B------:R-:W-:-:S04]  /*35e0*/  IADD3 R12, PT, PT, R16, -0x1, RZ ;  /* 0xffffffff100c7810 */ /* 0x000fc80007ffe0ff */
[----:B------:R-:W-:-:S04]  /*35f0*/  ISETP.GT.U32.AND P0, PT, R14, 0xfd, PT ;  /* 0x000000fd0e00780c */ /* 0x000fc80003f04070 */
[----:B------:R-:W-:-:S13]  /*3600*/  ISETP.GT.U32.OR P0, PT, R12, 0xfd, P0 ;  /* 0x000000fd0c00780c */ /* 0x000fda0000704470 */
[----:B------:R-:W-:Y:S01]  /*3610*/  @!P0 MOV R9, RZ ;  /* 0x000000ff00098202 */ /* 0x000fe20000000f00 */
[----:B------:R-:W-:Y:S06]  /*3620*/  @!P0 BRA `(.L_x_101) ;  /* 0x00000000005c8947 */ /* 0x000fec0003800000 */
[----:B------:R-:W-:Y:S02]  /*3630*/  FSETP.GTU.FTZ.AND P0, PT, |R0|, +INF , PT ;  /* 0x7f8000000000780b */ /* 0x000fe40003f1c200 */
[----:B------:R-:W-:-:S04]  /*3640*/  FSETP.GTU.FTZ.AND P1, PT, |R3|, +INF , PT ;  /* 0x7f8000000300780b */ /* 0x000fc80003f3c200 */
[----:B------:R-:W-:-:S13]  /*3650*/  PLOP3.LUT P0, PT, P0, P1, PT, 0xf8, 0x8f ;  /* 0x00000000008f781c */ /* 0x000fda0000703f70 */
[----:B------:R-:W-:Y:S05]  /*3660*/  @P0 BRA `(.L_x_102) ;  /* 0x00000004004c0947 */ /* 0x000fea0003800000 */
[----:B------:R-:W-:-:S13]  /*3670*/  LOP3.LUT P0, RZ, R13, 0x7fffffff, R0, 0xc8, !PT ;  /* 0x7fffffff0dff7812 */ /* 0x000fda000780c800 */
[----:B------:R-:W-:Y:S05]  /*3680*/  @!P0 BRA `(.L_x_103) ;  /* 0x00000004003c8947 */ /* 0x000fea0003800000 */
[C---:B------:R-:W-:Y:S02]  /*3690*/  FSETP.NEU.FTZ.AND P3, PT, |R0|.reuse, +INF , PT ;  /* 0x7f8000000000780b */ /* 0x040fe40003f7d200 */
[----:B------:R-:W-:Y:S02]  /*36a0*/  FSETP.NEU.FTZ.AND P1, PT, |R3|, +INF , PT ;  /* 0x7f8000000300780b */ /* 0x000fe40003f3d200 */
[----:B------:R-:W-:-:S11]  /*36b0*/  FSETP.NEU.FTZ.AND P0, PT, |R0|, +INF , PT ;  /* 0x7f8000000000780b */ /* 0x000fd60003f1d200 */
[----:B------:R-:W-:Y:S05]  /*36c0*/  @!P1 BRA !P3, `(.L_x_103) ;  /* 0x00000004002c9947 */ /* 0x000fea0005800000 */
[----:B------:R-:W-:-:S04]  /*36d0*/  LOP3.LUT P3, RZ, R0, 0x7fffffff, RZ, 0xc0, !PT ;  /* 0x7fffffff00ff7812 */ /* 0x000fc8000786c0ff */
[----:B------:R-:W-:-:S13]  /*36e0*/  PLOP3.LUT P1, PT, P1, P3, PT, 0x2f, 0xf2 ;  /* 0x0000000000f2781c */ /* 0x000fda0000f26577 */
[----:B------:R-:W-:Y:S05]  /*36f0*/  @P1 BRA `(.L_x_104) ;  /* 0x0000000400181947 */ /* 0x000fea0003800000 */
[----:B------:R-:W-:-:S04]  /*3700*/  LOP3.LUT P1, RZ, R13, 0x7fffffff, RZ, 0xc0, !PT ;  /* 0x7fffffff0dff7812 */ /* 0x000fc8000782c0ff */
[----:B------:R-:W-:-:S13]  /*3710*/  PLOP3.LUT P0, PT, P0, P1, PT, 0x2f, 0xf2 ;  /* 0x0000000000f2781c */ /* 0x000fda0000702577 */
[----:B------:R-:W-:Y:S05]  /*3720*/  @P0 BRA `(.L_x_105) ;  /* 0x0000000400000947 */ /* 0x000fea0003800000 */
[----:B------:R-:W-:Y:S02]  /*3730*/  ISETP.GE.AND P0, PT, R12, RZ, PT ;  /* 0x000000ff0c00720c */ /* 0x000fe40003f06270 */
[----:B------:R-:W-:-:S11]  /*3740*/  ISETP.GE.AND P1, PT, R14, RZ, PT ;  /* 0x000000ff0e00720c */ /* 0x000fd60003f26270 */
[----:B------:R-:W-:Y:S01]  /*3750*/  @P0 IMAD.MOV.U32 R9, RZ, RZ, RZ ;  /* 0x000000ffff090224 */ /* 0x000fe200078e00ff */
[----:B------:R-:W-:Y:S01]  /*3760*/  @!P0 MOV R9, 0xffffffc0 ;  /* 0xffffffc000098802 */ /* 0x000fe20000000f00 */
[----:B------:R-:W-:Y:S01]  /*3770*/  @!P0 FFMA R0, R0, 1.84467440737095516160e+19, RZ ;  /* 0x5f80000000008823 */ /* 0x000fe200000000ff */
[----:B------:R-:W-:-:S03]  /*3780*/  @!P1 FFMA R13, R3, 1.84467440737095516160e+19, RZ ;  /* 0x5f800000030d9823 */ /* 0x000fc600000000ff */
[----:B------:R-:W-:-:S07]  /*3790*/  @!P1 VIADD R9, R9, 0x40 ;  /* 0x0000004009099836 */ /* 0x000fce0000000000 */
.L_x_101:
[----:B------:R-:W-:Y:S01]  /*37a0*/  LEA R12, R10, 0xc0800000, 0x17 ;  /* 0xc08000000a0c7811 */ /* 0x000fe200078eb8ff */
[----:B------:R-:W-:Y:S03]  /*37b0*/  BSSY.RECONVERGENT B1, `(.L_x_106) ;  /* 0x0000036000017945 */ /* 0x000fe60003800200 */
[----:B------:R-:W-:Y:S01]  /*37c0*/  IADD3 R12, PT, PT, -R12, R13, RZ ;  /* 0x0000000d0c0c7210 */ /* 0x000fe20007ffe1ff */
[----:B------:R-:W-:-:S03]  /*37d0*/  VIADD R13, R16, 0xffffff81 ;  /* 0xffffff81100d7836 */ /* 0x000fc60000000000 */
[----:B------:R0:W1:Y:S01]  /*37e0*/  MUFU.RCP R14, R12 ;  /* 0x0000000c000e7308 */ /* 0x0000620000001000 */
[----:B------:R-:W-:Y:S01]  /*37f0*/  FADD.FTZ R15, -R12, -RZ ;  /* 0x800000ff0c0f7221 */ /* 0x000fe20000010100 */
[C---:B------:R-:W-:Y:S01]  /*3800*/  IMAD R0, R13.reuse, -0x800000, R0 ;  /* 0xff8000000d007824 */ /* 0x040fe200078e0200 */
[----:B0-----:R-:W-:-:S04]  /*3810*/  IADD3 R12, PT, PT, R13, 0x7f, -R10 ;  /* 0x0000007f0d0c7810 */ /* 0x001fc80007ffe80a */
[----:B------:R-:W-:Y:S01]  /*3820*/  IADD3 R9, PT, PT, R12, R9, RZ ;  /* 0x000000090c097210 */ /* 0x000fe20007ffe0ff */
[----:B-1----:R-:W-:-:S04]  /*3830*/  FFMA R17, R14, R15, 1 ;  /* 0x3f8000000e117423 */ /* 0x002fc8000000000f */
[----:B------:R-:W-:-:S04]  /*3840*/  FFMA R19, R14, R17, R14 ;  /* 0x000000110e137223 */ /* 0x000fc8000000000e */
[----:B------:R-:W-:-:S04]  /*3850*/  FFMA R14, R0, R19, RZ ;  /* 0x00000013000e7223 */ /* 0x000fc800000000ff */
[----:B------:R-:W-:-:S04]  /*3860*/  FFMA R17, R15, R14, R0 ;  /* 0x0000000e0f117223 */ /* 0x000fc80000000000 */
[----:B------:R-:W-:-:S04]  /*3870*/  FFMA R14, R19, R17, R14 ;  /* 0x00000011130e7223 */ /* 0x000fc8000000000e */
[----:B------:R-:W-:-:S04]  /*3880*/  FFMA R15, R15, R14, R0 ;  /* 0x0000000e0f0f7223 */ /* 0x000fc80000000000 */
[----:B------:R-:W-:-:S05]  /*3890*/  FFMA R0, R19, R15, R14 ;  /* 0x0000000f13007223 */ /* 0x000fca000000000e */
[----:B------:R-:W-:-:S04]  /*38a0*/  SHF.R.U32.HI R10, RZ, 0x17, R0 ;  /* 0x00000017ff0a7819 */ /* 0x000fc80000011600 */
[----:B------:R-:W-:-:S05]  /*38b0*/  LOP3.LUT R10, R10, 0xff, RZ, 0xc0, !PT ;  /* 0x000000ff0a0a7812 */ /* 0x000fca00078ec0ff */
[----:B------:R-:W-:-:S05]  /*38c0*/  IMAD.IADD R16, R10, 0x1, R9 ;  /* 0x000000010a107824 */ /* 0x000fca00078e0209 */
[----:B------:R-:W-:-:S04]  /*38d0*/  IADD3 R10, PT, PT, R16, -0x1, RZ ;  /* 0xffffffff100a7810 */ /* 0x000fc80007ffe0ff */
[----:B------:R-:W-:-:S13]  /*38e0*/  ISETP.GE.U32.AND P0, PT, R10, 0xfe, PT ;  /* 0x000000fe0a00780c */ /* 0x000fda0003f06070 */
[----:B------:R-:W-:Y:S05]  /*38f0*/  @!P0 BRA `(.L_x_107) ;  /* 0x0000000000808947 */ /* 0x000fea0003800000 */
[----:B------:R-:W-:-:S13]  /*3900*/  ISETP.GT.AND P0, PT, R16, 0xfe, PT ;  /* 0x000000fe1000780c */ /* 0x000fda0003f04270 */
[----:B------:R-:W-:Y:S05]  /*3910*/  @P0 BRA `(.L_x_108) ;  /* 0x00000000006c0947 */ /* 0x000fea0003800000 */
[----:B------:R-:W-:-:S13]  /*3920*/  ISETP.GE.AND P0, PT, R16, 0x1, PT ;  /* 0x000000011000780c */ /* 0x000fda0003f06270 */
[----:B------:R-:W-:Y:S05]  /*3930*/  @P0 BRA `(.L_x_109) ;  /* 0x0000000000740947 */ /* 0x000fea0003800000 */
[----:B------:R-:W-:Y:S02]  /*3940*/  ISETP.GE.AND P0, PT, R16, -0x18, PT ;  /* 0xffffffe81000780c */ /* 0x000fe40003f06270 */
[----:B------:R-:W-:-:S11]  /*3950*/  LOP3.LUT R0, R0, 0x80000000, RZ, 0xc0, !PT ;  /* 0x8000000000007812 */ /* 0x000fd600078ec0ff */
[----:B------:R-:W-:Y:S05]  /*3960*/  @!P0 BRA `(.L_x_109) ;  /* 0x0000000000688947 */ /* 0x000fea0003800000 */
[CCC-:B------:R-:W-:Y:S01]  /*3970*/  FFMA.RZ R9, R19.reuse, R15.reuse, R14.reuse ;  /* 0x0000000f13097223 */ /* 0x1c0fe2000000c00e */
[C---:B------:R-:W-:Y:S02]  /*3980*/  VIADD R13, R16.reuse, 0x20 ;  /* 0x00000020100d7836 */ /* 0x040fe40000000000 */
[-CC-:B------:R-:W-:Y:S01]  /*3990*/  FFMA.RM R10, R19, R15.reuse, R14.reuse ;  /* 0x0000000f130a7223 */ /* 0x180fe2000000400e */
[C---:B------:R-:W-:Y:S02]  /*39a0*/  ISETP.NE.AND P3, PT, R16.reuse, RZ, PT ;  /* 0x000000ff1000720c */ /* 0x040fe40003f65270 */
[----:B------:R-:W-:Y:S01]  /*39b0*/  LOP3.LUT R12, R9, 0x7fffff, RZ, 0xc0, !PT ;  /* 0x007fffff090c7812 */ /* 0x000fe200078ec0ff */
[----:B------:R-:W-:Y:S01]  /*39c0*/  FFMA.RP R9, R19, R15, R14 ;  /* 0x0000000f13097223 */ /* 0x000fe2000000800e */
[----:B------:R-:W-:Y:S02]  /*39d0*/  ISETP.NE.AND P1, PT, R16, RZ, PT ;  /* 0x000000ff1000720c */ /* 0x000fe40003f25270 */
[----:B------:R-:W-:-:S02]  /*39e0*/  LOP3.LUT R12, R12, 0x800000, RZ, 0xfc, !PT ;  /* 0x008000000c0c7812 */ /* 0x000fc400078efcff */
[----:B------:R-:W-:Y:S02]  /*39f0*/  IADD3 R14, PT, PT, -R16, RZ, RZ ;  /* 0x000000ff100e7210 */ /* 0x000fe40007ffe1ff */
[----:B------:R-:W-:Y:S02]  /*3a00*/  SHF.L.U32 R13, R12, R13, RZ ;  /* 0x0000000d0c0d7219 */ /* 0x000fe400000006ff */
[----:B------:R-:W-:Y:S02]  /*3a10*/  FSETP.NEU.FTZ.AND P0, PT, R9, R10, PT ;  /* 0x0000000a0900720b */ /* 0x000fe40003f1d000 */
[----:B------:R-:W-:Y:S02]  /*3a20*/  SEL R9, R14, RZ, P3 ;  /* 0x000000ff0e097207 */ /* 0x000fe40001800000 */
[----:B------:R-:W-:Y:S02]  /*3a30*/  ISETP.NE.AND P1, PT, R13, RZ, P1 ;  /* 0x000000ff0d00720c */ /* 0x000fe40000f25270 */
[----:B------:R-:W-:-:S02]  /*3a40*/  SHF.R.U32.HI R9, RZ, R9, R12 ;  /* 0x00000009ff097219 */ /* 0x000fc4000001160c */
[----:B------:R-:W-:Y:S02]  /*3a50*/  PLOP3.LUT P0, PT, P0, P1, PT, 0xf8, 0x8f ;  /* 0x00000000008f781c */ /* 0x000fe40000703f70 */
[----:B------:R-:W-:Y:S02]  /*3a60*/  SHF.R.U32.HI R13, RZ, 0x1, R9 ;  /* 0x00000001ff0d7819 */ /* 0x000fe40000011609 */
[----:B------:R-:W-:-:S04]  /*3a70*/  SEL R10, RZ, 0x1, !P0 ;  /* 0x00000001ff0a7807 */ /* 0x000fc80004000000 */
[----:B------:R-:W-:-:S04]  /*3a80*/  LOP3.LUT R10, R10, 0x1, R13, 0xf8, !PT ;  /* 0x000000010a0a7812 */ /* 0x000fc800078ef80d */
[----:B------:R-:W-:-:S05]  /*3a90*/  LOP3.LUT R10, R10, R9, RZ, 0xc0, !PT ;  /* 0x000000090a0a7212 */ /* 0x000fca00078ec0ff */
[----:B------:R-:W-:-:S05]  /*3aa0*/  IMAD.IADD R13, R13, 0x1, R10 ;  /* 0x000000010d0d7824 */ /* 0x000fca00078e020a */
[----:B------:R-:W-:Y:S01]  /*3ab0*/  LOP3.LUT R0, R13, R0, RZ, 0xfc, !PT ;  /* 0x000000000d007212 */ /* 0x000fe200078efcff */
[----:B------:R-:W-:Y:S06]  /*3ac0*/  BRA `(.L_x_109) ;  /* 0x0000000000107947 */ /* 0x000fec0003800000 */
.L_x_108:
[----:B------:R-:W-:-:S04]  /*3ad0*/  LOP3.LUT R0, R0, 0x80000000, RZ, 0xc0, !PT ;  /* 0x8000000000007812 */ /* 0x000fc800078ec0ff */
[----:B------:R-:W-:Y:S01]  /*3ae0*/  LOP3.LUT R0, R0, 0x7f800000, RZ, 0xfc, !PT ;  /* 0x7f80000000007812 */ /* 0x000fe200078efcff */
[----:B------:R-:W-:Y:S06]  /*3af0*/  BRA `(.L_x_109) ;  /* 0x0000000000047947 */ /* 0x000fec0003800000 */
.L_x_107:
[----:B------:R-:W-:-:S07]  /*3b00*/  LEA R0, R9, R0, 0x17 ;  /* 0x0000000009007211 */ /* 0x000fce00078eb8ff */
.L_x_109:
[----:B------:R-:W-:Y:S05]  /*3b10*/  BSYNC.RECONVERGENT B1 ;  /* 0x0000000000017941 */ /* 0x000fea0003800200 */
.L_x_106:
[----:B------:R-:W-:Y:S05]  /*3b20*/  BRA `(.L_x_110) ;  /* 0x0000000000207947 */ /* 0x000fea0003800000 */
.L_x_105:
[----:B------:R-:W-:-:S04]  /*3b30*/  LOP3.LUT R0, R13, 0x80000000, R0, 0x48, !PT ;  /* 0x800000000d007812 */ /* 0x000fc800078e4800 */
[----:B------:R-:W-:Y:S01]  /*3b40*/  LOP3.LUT R0, R0, 0x7f800000, RZ, 0xfc, !PT ;  /* 0x7f80000000007812 */ /* 0x000fe200078efcff */
[----:B------:R-:W-:Y:S06]  /*3b50*/  BRA `(.L_x_110) ;  /* 0x0000000000147947 */ /* 0x000fec0003800000 */
.L_x_104:
[----:B------:R-:W-:Y:S01]  /*3b60*/  LOP3.LUT R0, R13, 0x80000000, R0, 0x48, !PT ;  /* 0x800000000d007812 */ /* 0x000fe200078e4800 */
[----:B------:R-:W-:Y:S06]  /*3b70*/  BRA `(.L_x_110) ;  /* 0x00000000000c7947 */ /* 0x000fec0003800000 */
.L_x_103:
[----:B------:R-:W0:Y:S01]  /*3b80*/  MUFU.RSQ R0, -QNAN ;  /* 0xffc0000000007908 */ /* 0x000e220000001400 */
[----:B------:R-:W-:Y:S05]  /*3b90*/  BRA `(.L_x_110) ;  /* 0x0000000000047947 */ /* 0x000fea0003800000 */
.L_x_102:
[----:B------:R-:W-:-:S07]  /*3ba0*/  FADD.FTZ R0, R0, R3 ;  /* 0x0000000300007221 */ /* 0x000fce0000010000 */
.L_x_110:
[----:B------:R-:W-:Y:S05]  /*3bb0*/  BSYNC.RECONVERGENT B0 ;  /* 0x0000000000007941 */ /* 0x000fea0003800200 */
.L_x_100:
[----:B------:R-:W-:-:S04]  /*3bc0*/  IMAD.MOV.U32 R9, RZ, RZ, 0x0 ;  /* 0x00000000ff097424 */ /* 0x000fc800078e00ff */
[----:B0-----:R-:W-:Y:S05]  /*3bd0*/  RET.REL.NODEC R8 `(Softmax) ;  /* 0xffffffc408087950 */ /* 0x001fea0003c3ffff */
        .type           $Softmax$__internal_accurate_pow,@function
        .size           $Softmax$__internal_accurate_pow,(.L_x_317 - $Softmax$__internal_accurate_pow)
$Softmax$__internal_accurate_pow:
[----:B------:R-:W-:Y:S01]  /*3be0*/  ISETP.GT.U32.AND P0, PT, R5, 0xfffff, PT ;  /* 0x000fffff0500780c */ /* 0x000fe20003f04070 */
[----:B------:R-:W-:Y:S01]  /*3bf0*/  IMAD.MOV.U32 R13, RZ, RZ, R5 ;  /* 0x000000ffff0d7224 */ /* 0x000fe200078e0005 */
[----:B------:R-:W-:Y:S01]  /*3c00*/  MOV R12, UR14 ;  /* 0x0000000e000c7c02 */ /* 0x000fe20008000f00 */
[----:B------:R-:W-:Y:S01]  /*3c10*/  IMAD.MOV.U32 R16, RZ, RZ, 0x41ad3b5a ;  /* 0x41ad3b5aff107424 */ /* 0x000fe200078e00ff */
[----:B------:R-:W-:Y:S01]  /*3c20*/  MOV R14, 0x4005bf0a ;  /* 0x4005bf0a000e7802 */ /* 0x000fe20000000f00 */
[----:B------:R-:W-:Y:S01]  /*3c30*/  UMOV UR10, 0x7d2cafe2 ;  /* 0x7d2cafe2000a7882 */ /* 0x000fe20000000000 */
[----:B------:R-:W-:Y:S01]  /*3c40*/  MOV R17, 0x3ed0f5d2 ;  /* 0x3ed0f5d200117802 */ /* 0x000fe20000000f00 */
[----:B------:R-:W-:Y:S01]  /*3c50*/  UMOV UR11, 0x3eb0f5ff ;  /* 0x3eb0f5ff000b7882 */ /* 0x000fe20000000000 */
[----:B------:R-:W-:Y:S01]  /*3c60*/  UMOV UR16, 0x3b39803f ;  /* 0x3b39803f00107882 */ /* 0x000fe20000000000 */
[----:B------:R-:W-:-:S04]  /*3c70*/  UMOV UR17, 0x3c7abc9e ;  /* 0x3c7abc9e00117882 */ /* 0x000fc80000000000 */
[----:B------:R-:W-:-:S10]  /*3c80*/  @!P0 DMUL R12, R12, 1.80143985094819840000e+16 ;  /* 0x435000000c0c8828 */ /* 0x000fd40000000000 */
[----:B------:R-:W-:-:S05]  /*3c90*/  @!P0 IMAD.MOV.U32 R14, RZ, RZ, R13 ;  /* 0x000000ffff0e8224 */ /* 0x000fca00078e000d */
[----:B------:R-:W-:-:S04]  /*3ca0*/  LOP3.LUT R14, R14, 0x800fffff, RZ, 0xc0, !PT ;  /* 0x800fffff0e0e7812 */ /* 0x000fc800078ec0ff */
[----:B------:R-:W-:Y:S01]  /*3cb0*/  LOP3.LUT R15, R14, 0x3ff00000, RZ, 0xfc, !PT ;  /* 0x3ff000000e0f7812 */ /* 0x000fe200078efcff */
[----:B------:R-:W-:-:S03]  /*3cc0*/  HFMA2 R14, -RZ, RZ, -0.000216007232666015625, 118.5625 ;  /* 0x8b145769ff0e7431 */ /* 0x000fc600000001ff */
[----:B------:R-:W-:Y:S01]  /*3cd0*/  ISETP.GE.U32.AND P1, PT, R15, 0x3ff6a09f, PT ;  /* 0x3ff6a09f0f00780c */ /* 0x000fe20003f26070 */
[----:B------:R-:W-:Y:S02]  /*3ce0*/  IMAD.MOV.U32 R19, RZ, RZ, R15 ;  /* 0x000000ffff137224 */ /* 0x000fe400078e000f */
[----:B------:R-:W-:-:S05]  /*3cf0*/  @!P0 IMAD.MOV.U32 R14, RZ, RZ, R12 ;  /* 0x000000ffff0e8224 */ /* 0x000fca00078e000c */
[----:B------:R-:W-:Y:S02]  /*3d00*/  MOV R18, R14 ;  /* 0x0000000e00127202 */ /* 0x000fe40000000f00 */
[----:B------:R-:W-:-:S03]  /*3d10*/  MOV R14, RZ ;  /* 0x000000ff000e7202 */ /* 0x000fc60000000f00 */
[----:B------:R-:W-:-:S05]  /*3d20*/  @P1 IADD3 R12, PT, PT, R19, -0x100000, RZ ;  /* 0xfff00000130c1810 */ /* 0x000fca0007ffe0ff */
[----:B------:R-:W-:Y:S01]  /*3d30*/  @P1 IMAD.MOV.U32 R19, RZ, RZ, R12 ;  /* 0x000000ffff131224 */ /* 0x000fe200078e000c */
[----:B------:R-:W-:Y:S02]  /*3d40*/  SHF.R.U32.HI R12, RZ, 0x14, R5 ;  /* 0x00000014ff0c7819 */ /* 0x000fe40000011605 */
[----:B------:R-:W-:-:S03]  /*3d50*/  @!P0 LEA.HI R12, R13, 0xffffffca, RZ, 0xc ;  /* 0xffffffca0d0c8811 */ /* 0x000fc600078f60ff */
[C---:B------:R-:W-:Y:S02]  /*3d60*/  DADD R20, R18.reuse, 1 ;  /* 0x3ff0000012147429 */ /* 0x040fe40000000000 */
[----:B------:R-:W-:Y:S01]  /*3d70*/  DADD R18, R18, -1 ;  /* 0xbff0000012127429 */ /* 0x000fe20000000000 */
[C---:B------:R-:W-:Y:S01]  /*3d80*/  VIADD R13, R12.reuse, 0xfffffc01 ;  /* 0xfffffc010c0d7836 */ /* 0x040fe20000000000 */
[----:B------:R-:W-:Y:S02]  /*3d90*/  @P1 IADD3 R13, PT, PT, R12, -0x3fe, RZ ;  /* 0xfffffc020c0d1810 */ /* 0x000fe40007ffe0ff */
[----:B------:R-:W0:Y:S02]  /*3da0*/  MUFU.RCP64H R15, R21 ;  /* 0x00000015000f7308 */ /* 0x000e240000001800 */
[----:B0-----:R-:W-:-:S08]  /*3db0*/  DFMA R28, -R20, R14, 1 ;  /* 0x3ff00000141c742b */ /* 0x001fd0000000010e */
[----:B------:R-:W-:-:S08]  /*3dc0*/  DFMA R28, R28, R28, R28 ;  /* 0x0000001c1c1c722b */ /* 0x000fd0000000001c */
[----:B------:R-:W-:-:S08]  /*3dd0*/  DFMA R28, R14, R28, R14 ;  /* 0x0000001c0e1c722b */ /* 0x000fd0000000000e */
[----:B------:R-:W-:-:S08]  /*3de0*/  DMUL R14, R18, R28 ;  /* 0x0000001c120e7228 */ /* 0x000fd00000000000 */
[----:B------:R-:W-:-:S08]  /*3df0*/  DFMA R14, R18, R28, R14 ;  /* 0x0000001c120e722b */ /* 0x000fd0000000000e */
[----:B------:R-:W-:Y:S02]  /*3e00*/  DMUL R26, R14, R14 ;  /* 0x0000000e0e1a7228 */ /* 0x000fe40000000000 */
[----:B------:R-:W-:-:S06]  /*3e10*/  DADD R20, R18, -R14 ;  /* 0x0000000012147229 */ /* 0x000fcc000000080e */
[----:B------:R-:W-:Y:S01]  /*3e20*/  DFMA R16, R26, UR10, R16 ;  /* 0x0000000a1a107c2b */ /* 0x000fe20008000010 */
[----:B------:R-:W-:Y:S01]  /*3e30*/  UMOV UR10, 0x75488a3f ;  /* 0x75488a3f000a7882 */ /* 0x000fe20000000000 */
[----:B------:R-:W-:Y:S01]  /*3e40*/  UMOV UR11, 0x3ef3b20a ;  /* 0x3ef3b20a000b7882 */ /* 0x000fe20000000000 */
[----:B------:R-:W-:-:S05]  /*3e50*/  DADD R20, R20, R20 ;  /* 0x0000000014147229 */ /* 0x000fca0000000014 */
[----:B------:R-:W-:Y:S01]  /*3e60*/  DFMA R24, R26, R16, UR10 ;  /* 0x0000000a1a187e2b */ /* 0x000fe20008000010 */
[----:B------:R-:W-:Y:S01]  /*3e70*/  UMOV UR10, 0xe4faecd5 ;  /* 0xe4faecd5000a7882 */ /* 0x000fe20000000000 */
[----:B------:R-:W-:Y:S01]  /*3e80*/  UMOV UR11, 0x3f1745cd ;  /* 0x3f1745cd000b7882 */ /* 0x000fe20000000000 */
[-C--:B------:R-:W-:Y:S02]  /*3e90*/  DFMA R20, R18, -R14.reuse, R20 ;  /* 0x8000000e1214722b */ /* 0x080fe40000000014 */
[----:B------:R-:W-:-:S03]  /*3ea0*/  DMUL R18, R14, R14 ;  /* 0x0000000e0e127228 */ /* 0x000fc60000000000 */
[----:B------:R-:W-:Y:S01]  /*3eb0*/  DFMA R24, R26, R24, UR10 ;  /* 0x0000000a1a187e2b */ /* 0x000fe20008000018 */
[----:B------:R-:W-:Y:S01]  /*3ec0*/  UMOV UR10, 0x258a578b ;  /* 0x258a578b000a7882 */ /* 0x000fe20000000000 */
[----:B------:R-:W-:Y:S01]  /*3ed0*/  UMOV UR11, 0x3f3c71c7 ;  /* 0x3f3c71c7000b7882 */ /* 0x000fe20000000000 */
[----:B------:R-:W-:-:S05]  /*3ee0*/  DMUL R20, R28, R20 ;  /* 0x000000141c147228 */ /* 0x000fca0000000000 */
[----:B------:R-:W-:Y:S01]  /*3ef0*/  DFMA R24, R26, R24, UR10 ;  /* 0x0000000a1a187e2b */ /* 0x000fe20008000018 */
[----:B------:R-:W-:Y:S01]  /*3f00*/  UMOV UR10, 0x9242b910 ;  /* 0x9242b910000a7882 */ /* 0x000fe20000000000 */
[----:B------:R-:W-:-:S03]  /*3f10*/  UMOV UR11, 0x3f624924 ;  /* 0x3f624924000b7882 */ /* 0x000fc60000000000 */
[----:B------:R-:W-:Y:S01]  /*3f20*/  VIADD R31, R21, 0x100000 ;  /* 0x00100000151f7836 */ /* 0x000fe20000000000 */
[----:B------:R-:W-:Y:S02]  /*3f30*/  MOV R30, R20 ;  /* 0x00000014001e7202 */ /* 0x000fe40000000f00 */
[----:B------:R-:W-:Y:S01]  /*3f40*/  DFMA R24, R26, R24, UR10 ;  /* 0x0000000a1a187e2b */ /* 0x000fe20008000018 */
[----:B------:R-:W-:Y:S01]  /*3f50*/  UMOV UR10, 0x99999dfb ;  /* 0x99999dfb000a7882 */ /* 0x000fe20000000000 */
[----:B------:R-:W-:-:S06]  /*3f60*/  UMOV UR11, 0x3f899999 ;  /* 0x3f899999000b7882 */ /* 0x000fcc0000000000 */
[----:B------:R-:W-:Y:S01]  /*3f70*/  DFMA R24, R26, R24, UR10 ;  /* 0x0000000a1a187e2b */ /* 0x000fe20008000018 */
[----:B------:R-:W-:Y:S01]  /*3f80*/  UMOV UR10, 0x55555555 ;  /* 0x55555555000a7882 */ /* 0x000fe20000000000 */
[----:B------:R-:W-:-:S06]  /*3f90*/  UMOV UR11, 0x3fb55555 ;  /* 0x3fb55555000b7882 */ /* 0x000fcc0000000000 */
[----:B------:R-:W-:-:S08]  /*3fa0*/  DFMA R16, R26, R24, UR10 ;  /* 0x0000000a1a107e2b */ /* 0x000fd00008000018 */
[----:B------:R-:W-:Y:S01]  /*3fb0*/  DADD R22, -R16, UR10 ;  /* 0x0000000a10167e29 */ /* 0x000fe20008000100 */
[----:B------:R-:W-:Y:S01]  /*3fc0*/  UMOV UR10, 0xb9e7b0 ;  /* 0x00b9e7b0000a7882 */ /* 0x000fe20000000000 */
[----:B------:R-:W-:-:S06]  /*3fd0*/  UMOV UR11, 0x3c46a4cb ;  /* 0x3c46a4cb000b7882 */ /* 0x000fcc0000000000 */
[----:B------:R-:W-:Y:S02]  /*3fe0*/  DFMA R26, R26, R24, R22 ;  /* 0x000000181a1a722b */ /* 0x000fe40000000016 */
[C---:B------:R-:W-:Y:S02]  /*3ff0*/  DMUL R22, R14.reuse, R18 ;  /* 0x000000120e167228 */ /* 0x040fe40000000000 */
[----:B------:R-:W-:-:S04]  /*4000*/  DFMA R24, R14, R14, -R18 ;  /* 0x0000000e0e18722b */ /* 0x000fc80000000812 */
[----:B------:R-:W-:Y:S01]  /*4010*/  DADD R26, R26, -UR10 ;  /* 0x8000000a1a1a7e29 */ /* 0x000fe20008000000 */
[----:B------:R-:W-:Y:S01]  /*4020*/  UMOV UR10, 0x80000000 ;  /* 0x80000000000a7882 */ /* 0x000fe20000000000 */
[C---:B------:R-:W-:Y:S01]  /*4030*/  DFMA R28, R14.reuse, R18, -R22 ;  /* 0x000000120e1c722b */ /* 0x040fe20000000816 */
[----:B------:R-:W-:Y:S01]  /*4040*/  UMOV UR11, 0x43300000 ;  /* 0x43300000000b7882 */ /* 0x000fe20000000000 */
[----:B------:R-:W-:-:S06]  /*4050*/  DFMA R24, R14, R30, R24 ;  /* 0x0000001e0e18722b */ /* 0x000fcc0000000018 */
[----:B------:R-:W-:Y:S02]  /*4060*/  DFMA R28, R20, R18, R28 ;  /* 0x00000012141c722b */ /* 0x000fe4000000001c */
[----:B------:R-:W-:-:S06]  /*4070*/  DADD R18, R16, R26 ;  /* 0x0000000010127229 */ /* 0x000fcc000000001a */
[----:B------:R-:W-:Y:S02]  /*4080*/  DFMA R28, R14, R24, R28 ;  /* 0x000000180e1c722b */ /* 0x000fe4000000001c */
[----:B------:R-:W-:Y:S02]  /*4090*/  DMUL R24, R18, R22 ;  /* 0x0000001612187228 */ /* 0x000fe40000000000 */
[----:B------:R-:W-:-:S06]  /*40a0*/  DADD R30, R16, -R18 ;  /* 0x00000000101e7229 */ /* 0x000fcc0000000812 */
[----:B------:R-:W-:Y:S02]  /*40b0*/  DFMA R16, R18, R22, -R24 ;  /* 0x000000161210722b */ /* 0x000fe40000000818 */
[----:B------:R-:W-:-:S06]  /*40c0*/  DADD R30, R26, R30 ;  /* 0x000000001a1e7229 */ /* 0x000fcc000000001e */
[----:B------:R-:W-:-:S08]  /*40d0*/  DFMA R16, R18, R28, R16 ;  /* 0x0000001c1210722b */ /* 0x000fd00000000010 */
[----:B------:R-:W-:-:S08]  /*40e0*/  DFMA R22, R30, R22, R16 ;  /* 0x000000161e16722b */ /* 0x000fd00000000010 */
[----:B------:R-:W-:-:S08]  /*40f0*/  DADD R18, R24, R22 ;  /* 0x0000000018127229 */ /* 0x000fd00000000016 */
[--C-:B------:R-:W-:Y:S02]  /*4100*/  DADD R16, R14, R18.reuse ;  /* 0x000000000e107229 */ /* 0x100fe40000000012 */
[----:B------:R-:W-:-:S06]  /*4110*/  DADD R24, R24, -R18 ;  /* 0x0000000018187229 */ /* 0x000fcc0000000812 */
[----:B------:R-:W-:Y:S02]  /*4120*/  DADD R14, R14, -R16 ;  /* 0x000000000e0e7229 */ /* 0x000fe40000000810 */
[----:B------:R-:W-:-:S06]  /*4130*/  DADD R24, R22, R24 ;  /* 0x0000000016187229 */ /* 0x000fcc0000000018 */
[----:B------:R-:W-:-:S08]  /*4140*/  DADD R14, R18, R14 ;  /* 0x00000000120e7229 */ /* 0x000fd0000000000e */
[----:B------:R-:W-:-:S08]  /*4150*/  DADD R14, R24, R14 ;  /* 0x00000000180e7229 */ /* 0x000fd0000000000e */
[----:B------:R-:W-:Y:S01]  /*4160*/  DADD R20, R20, R14 ;  /* 0x0000000014147229 */ /* 0x000fe2000000000e */
[----:B------:R-:W-:Y:S01]  /*4170*/  LOP3.LUT R14, R13, 0x80000000, RZ, 0x3c, !PT ;  /* 0x800000000d0e7812 */ /* 0x000fe200078e3cff */
[----:B------:R-:W-:-:S06]  /*4180*/  IMAD.MOV.U32 R15, RZ, RZ, 0x43300000 ;  /* 0x43300000ff0f7424 */ /* 0x000fcc00078e00ff */
[----:B------:R-:W-:Y:S02]  /*4190*/  DADD R18, R16, R20 ;  /* 0x0000000010127229 */ /* 0x000fe40000000014 */
[----:B------:R-:W-:Y:S01]  /*41a0*/  DADD R14, R14, -UR10 ;  /* 0x8000000a0e0e7e29 */ /* 0x000fe20008000000 */
[----:B------:R-:W-:Y:S01]  /*41b0*/  UMOV UR10, 0xfefa39ef ;  /* 0xfefa39ef000a7882 */ /* 0x000fe20000000000 */
[----:B------:R-:W-:-:S04]  /*41c0*/  UMOV UR11, 0x3fe62e42 ;  /* 0x3fe62e42000b7882 */ /* 0x000fc80000000000 */
[--C-:B------:R-:W-:Y:S02]  /*41d0*/  DADD R22, R16, -R18.reuse ;  /* 0x0000000010167229 */ /* 0x100fe40000000812 */
[----:B------:R-:W-:-:S06]  /*41e0*/  DFMA R12, R14, UR10, R18 ;  /* 0x0000000a0e0c7c2b */ /* 0x000fcc0008000012 */
[----:B------:R-:W-:Y:S02]  /*41f0*/  DADD R22, R20, R22 ;  /* 0x0000000014167229 */ /* 0x000fe40000000016 */
[----:B------:R-:W-:-:S08]  /*4200*/  DFMA R16, R14, -UR10, R12 ;  /* 0x8000000a0e107c2b */ /* 0x000fd0000800000c */
[----:B------:R-:W-:-:S08]  /*4210*/  DADD R16, -R18, R16 ;  /* 0x0000000012107229 */ /* 0x000fd00000000110 */
[----:B------:R-:W-:-:S08]  /*4220*/  DADD R16, R22, -R16 ;  /* 0x0000000016107229 */ /* 0x000fd00000000810 */
[----:B------:R-:W-:Y:S01]  /*4230*/  DFMA R14, R14, UR16, R16 ;  /* 0x000000100e0e7c2b */ /* 0x000fe20008000010 */
[----:B------:R-:W-:Y:S01]  /*4240*/  IMAD.MOV.U32 R17, RZ, RZ, R3 ;  /* 0x000000ffff117224 */ /* 0x000fe200078e0003 */
[----:B------:R-:W-:-:S04]  /*4250*/  MOV R16, R2 ;  /* 0x0000000200107202 */ /* 0x000fc80000000f00 */
[C---:B------:R-:W-:Y:S02]  /*4260*/  SHF.L.U32 R2, R17.reuse, 0x1, RZ ;  /* 0x0000000111027819 */ /* 0x040fe400000006ff */
[----:B------:R-:W-:Y:S01]  /*4270*/  DADD R18, R12, R14 ;  /* 0x000000000c127229 */ /* 0x000fe2000000000e */
[----:B------:R-:W-:Y:S02]  /*4280*/  LOP3.LUT R3, R17, 0xff0fffff, RZ, 0xc0, !PT ;  /* 0xff0fffff11037812 */ /* 0x000fe400078ec0ff */
[----:B------:R-:W-:Y:S01]  /*4290*/  ISETP.GT.U32.AND P0, PT, R2, -0x2000001, PT ;  /* 0xfdffffff0200780c */ /* 0x000fe20003f04070 */
[----:B------:R-:W-:-:S03]  /*42a0*/  IMAD.MOV.U32 R2, RZ, RZ, R16 ;  /* 0x000000ffff027224 */ /* 0x000fc600078e0010 */
[----:B------:R-:W-:Y:S01]  /*42b0*/  SEL R3, R3, R17, P0 ;  /* 0x0000001103037207 */ /* 0x000fe20000000000 */
[----:B------:R-:W-:-:S05]  /*42c0*/  DADD R12, R12, -R18 ;  /* 0x000000000c0c7229 */ /* 0x000fca0000000812 */
[----:B------:R-:W-:-:S03]  /*42d0*/  DMUL R16, R18, R2 ;  /* 0x0000000212107228 */ /* 0x000fc60000000000 */
[----:B------:R-:W-:Y:S01]  /*42e0*/  DADD R14, R14, R12 ;  /* 0x000000000e0e7229 */ /* 0x000fe2000000000c */
[----:B------:R-:W-:Y:S01]  /*42f0*/  MOV R12, 0x652b82fe ;  /* 0x652b82fe000c7802 */ /* 0x000fe20000000f00 */
[----:B------:R-:W-:-:S03]  /*4300*/  IMAD.MOV.U32 R13, RZ, RZ, 0x3ff71547 ;  /* 0x3ff71547ff0d7424 */ /* 0x000fc600078e00ff */
[----:B------:R-:W-:-:S08]  /*4310*/  DFMA R18, R18, R2, -R16 ;  /* 0x000000021212722b */ /* 0x000fd00000000810 */
[----:B------:R-:W-:-:S08]  /*4320*/  DFMA R14, R14, R2, R18 ;  /* 0x000000020e0e722b */ /* 0x000fd00000000012 */
[----:B------:R-:W-:-:S08]  /*4330*/  DADD R18, R16, R14 ;  /* 0x0000000010127229 */ /* 0x000fd0000000000e */
[----:B------:R-:W-:Y:S02]  /*4340*/  DFMA R12, R18, R12, 6.75539944105574400000e+15 ;  /* 0x43380000120c742b */ /* 0x000fe4000000000c */
[----:B------:R-:W-:Y:S01]  /*4350*/  FSETP.GEU.AND P0, PT, |R19|, 4.1917929649353027344, PT ;  /* 0x4086232b1300780b */ /* 0x000fe20003f0e200 */
[----:B------:R-:W-:-:S05]  /*4360*/  DADD R16, R16, -R18 ;  /* 0x0000000010107229 */ /* 0x000fca0000000812 */
[----:B------:R-:W-:-:S03]  /*4370*/  DADD R2, R12, -6.75539944105574400000e+15 ;  /* 0xc33800000c027429 */ /* 0x000fc60000000000 */
[----:B------:R-:W-:-:S05]  /*4380*/  DADD R14, R14, R16 ;  /* 0x000000000e0e7229 */ /* 0x000fca0000000010 */
[----:B------:R-:W-:Y:S01]  /*4390*/  DFMA R20, R2, -UR10, R18 ;  /* 0x8000000a02147c2b */ /* 0x000fe20008000012 */
[----:B------:R-:W-:Y:S01]  /*43a0*/  UMOV UR10, 0x3b39803f ;  /* 0x3b39803f000a7882 */ /* 0x000fe20000000000 */
[----:B------:R-:W-:-:S06]  /*43b0*/  UMOV UR11, 0x3c7abc9e ;  /* 0x3c7abc9e000b7882 */ /* 0x000fcc0000000000 */
[----:B------:R-:W-:Y:S01]  /*43c0*/  DFMA R20, R2, -UR10, R20 ;  /* 0x8000000a02147c2b */ /* 0x000fe20008000014 */
[----:B------:R-:W-:Y:S01]  /*43d0*/  UMOV UR10, 0x69ce2bdf ;  /* 0x69ce2bdf000a7882 */ /* 0x000fe20000000000 */
[----:B------:R-:W-:Y:S01]  /*43e0*/  MOV R2, 0xfca213ea ;  /* 0xfca213ea00027802 */ /* 0x000fe20000000f00 */
[----:B------:R-:W-:Y:S01]  /*43f0*/  IMAD.MOV.U32 R3, RZ, RZ, 0x3e928af3 ;  /* 0x3e928af3ff037424 */ /* 0x000fe200078e00ff */
[----:B------:R-:W-:-:S05]  /*4400*/  UMOV UR11, 0x3e5ade15 ;  /* 0x3e5ade15000b7882 */ /* 0x000fca0000000000 */
[----:B------:R-:W-:Y:S01]  /*4410*/  DFMA R2, R20, UR10, R2 ;  /* 0x0000000a14027c2b */ /* 0x000fe20008000002 */
[----:B------:R-:W-:Y:S01]  /*4420*/  UMOV UR10, 0x62401315 ;  /* 0x62401315000a7882 */ /* 0x000fe20000000000 */
[----:B------:R-:W-:-:S06]  /*4430*/  UMOV UR11, 0x3ec71dee ;  /* 0x3ec71dee000b7882 */ /* 0x000fcc0000000000 */
[----:B------:R-:W-:Y:S01]  /*4440*/  DFMA R2, R20, R2, UR10 ;  /* 0x0000000a14027e2b */ /* 0x000fe20008000002 */
        /* <DEDUP_REMOVED lines=20> */
[----:B------:R-:W-:-:S08]  /*4590*/  DFMA R2, R20, R2, UR10 ;  /* 0x0000000a14027e2b */ /* 0x000fd00008000002 */
[----:B------:R-:W-:-:S08]  /*45a0*/  DFMA R2, R20, R2, 1 ;  /* 0x3ff000001402742b */ /* 0x000fd00000000002 */
[----:B------:R-:W-:-:S10]  /*45b0*/  DFMA R2, R20, R2, 1 ;  /* 0x3ff000001402742b */ /* 0x000fd40000000002 */
[----:B------:R-:W-:Y:S01]  /*45c0*/  LEA R17, R12, R3, 0x14 ;  /* 0x000000030c117211 */ /* 0x000fe200078ea0ff */
[----:B------:R-:W-:Y:S01]  /*45d0*/  IMAD.MOV.U32 R16, RZ, RZ, R2 ;  /* 0x000000ffff107224 */ /* 0x000fe200078e0002 */
[----:B------:R-:W-:Y:S06]  /*45e0*/  @!P0 BRA `(.L_x_111) ;  /* 0x0000000000308947 */ /* 0x000fec0003800000 */
[----:B------:R-:W-:Y:S01]  /*45f0*/  FSETP.GEU.AND P1, PT, |R19|, 4.2275390625, PT ;  /* 0x408748001300780b */ /* 0x000fe20003f2e200 */
[C---:B------:R-:W-:Y:S02]  /*4600*/  DADD R16, R18.reuse, +INF ;  /* 0x7ff0000012107429 */ /* 0x040fe40000000000 */
[----:B------:R-:W-:-:S08]  /*4610*/  DSETP.GEU.AND P0, PT, R18, RZ, PT ;  /* 0x000000ff1200722a */ /* 0x000fd00003f0e000 */
[----:B------:R-:W-:Y:S02]  /*4620*/  FSEL R16, R16, RZ, P0 ;  /* 0x000000ff10107208 */ /* 0x000fe40000000000 */
[----:B------:R-:W-:Y:S02]  /*4630*/  @!P1 LEA.HI R13, R12, R12, RZ, 0x1 ;  /* 0x0000000c0c0d9211 */ /* 0x000fe400078f08ff */
[----:B------:R-:W-:Y:S02]  /*4640*/  FSEL R17, R17, RZ, P0 ;  /* 0x000000ff11117208 */ /* 0x000fe40000000000 */
[----:B------:R-:W-:-:S04]  /*4650*/  @!P1 SHF.R.S32.HI R13, RZ, 0x1, R13 ;  /* 0x00000001ff0d9819 */ /* 0x000fc8000001140d */
[----:B------:R-:W-:Y:S01]  /*4660*/  @!P1 IADD3 R12, PT, PT, R12, -R13, RZ ;  /* 0x8000000d0c0c9210 */ /* 0x000fe20007ffe0ff */
[----:B------:R-:W-:-:S03]  /*4670*/  @!P1 IMAD R3, R13, 0x100000, R3 ;  /* 0x001000000d039824 */ /* 0x000fc600078e0203 */
[----:B------:R-:W-:Y:S02]  /*4680*/  @!P1 LEA R13, R12, 0x3ff00000, 0x14 ;  /* 0x3ff000000c0d9811 */ /* 0x000fe400078ea0ff */
[----:B------:R-:W-:-:S06]  /*4690*/  @!P1 MOV R12, RZ ;  /* 0x000000ff000c9202 */ /* 0x000fcc0000000f00 */
[----:B------:R-:W-:-:S11]  /*46a0*/  @!P1 DMUL R16, R2, R12 ;  /* 0x0000000c02109228 */ /* 0x000fd60000000000 */
.L_x_111:
[----:B------:R-:W-:Y:S01]  /*46b0*/  DFMA R14, R14, R16, R16 ;  /* 0x000000100e0e722b */ /* 0x000fe20000000010 */
[----:B------:R-:W-:Y:S01]  /*46c0*/  IMAD.MOV.U32 R12, RZ, RZ, R34 ;  /* 0x000000ffff0c7224 */ /* 0x000fe200078e0022 */
[----:B------:R-:W-:Y:S01]  /*46d0*/  DSETP.NEU.AND P0, PT, |R16|, +INF , PT ;  /* 0x7ff000001000742a */ /* 0x000fe20003f0d200 */
[----:B------:R-:W-:-:S07]  /*46e0*/  MOV R13, 0x0 ;  /* 0x00000000000d7802 */ /* 0x000fce0000000f00 */
[----:B------:R-:W-:Y:S02]  /*46f0*/  FSEL R2, R16, R14, !P0 ;  /* 0x0000000e10027208 */ /* 0x000fe40004000000 */
[----:B------:R-:W-:Y:S01]  /*4700*/  FSEL R3, R17, R15, !P0 ;  /* 0x0000000f11037208 */ /* 0x000fe20004000000 */
[----:B------:R-:W-:Y:S06]  /*4710*/  RET.REL.NODEC R12 `(Softmax) ;  /* 0xffffffb80c387950 */ /* 0x000fec0003c3ffff */
.L_x_112:
        /* <DEDUP_REMOVED lines=14> */
.L_x_317:


//--------------------- .text.matrixMultiplicationKernel --------------------------
	.section	.text.matrixMultiplicationKernel,"ax",@progbits
	.align	128
        .global         matrixMultiplicationKernel
        .type           matrixMultiplicationKernel,@function
        .size           matrixMultiplicationKernel,(.L_x_336 - matrixMultiplicationKernel)
        .other          matrixMultiplicationKernel,@"STO_CUDA_ENTRY STV_DEFAULT"
matrixMultiplicationKernel:
.text.matrixMultiplicationKernel:
[----:B------:R-:W-:Y:S01]  /*0000*/  LDC R1, c[0x0][0x37c] ;  /* 0x0000df00ff017b82 */ /* 0x000fe20000000800 */
[----:B------:R-:W0:Y:S07]  /*0010*/  S2R R5, SR_TID.X ;  /* 0x0000000000057919 */ /* 0x000e2e0000002100 */
[----:B------:R-:W1:Y:S01]  /*0020*/  LDC R16, c[0x0][0x364] ;  /* 0x0000d900ff107b82 */ /* 0x000e620000000800 */
[----:B------:R-:W2:Y:S01]  /*0030*/  LDCU UR6, c[0x0][0x39c] ;  /* 0x00007380ff0677ac */ /* 0x000ea20008000800 */
[----:B------:R-:W1:Y:S06]  /*0040*/  S2R R3, SR_TID.Y ;  /* 0x0000000000037919 */ /* 0x000e6c0000002200 */
[----:B------:R-:W0:Y:S08]  /*0050*/  S2UR UR5, SR_CTAID.X ;  /* 0x00000000000579c3 */ /* 0x000e300000002500 */
[----:B------:R-:W0:Y:S08]  /*0060*/  LDC R0, c[0x0][0x360] ;  /* 0x0000d800ff007b82 */ /* 0x000e300000000800 */
[----:B------:R-:W1:Y:S08]  /*0070*/  S2UR UR4, SR_CTAID.Y ;  /* 0x00000000000479c3 */ /* 0x000e700000002600 */
[----:B------:R-:W3:Y:S01]  /*0080*/  LDC R17, c[0x0][0x3a0] ;  /* 0x0000e800ff117b82 */ /* 0x000ee20000000800 */
[----:B0-----:R-:W-:-:S02]  /*0090*/  IMAD R0, R0, UR5, R5 ;  /* 0x0000000500007c24 */ /* 0x001fc4000f8e0205 */
[----:B-1----:R-:W-:-:S03]  /*00a0*/  IMAD R16, R16, UR4, R3 ;  /* 0x0000000410107c24 */ /* 0x002fc6000f8e0203 */
[----:B---3--:R-:W-:-:S04]  /*00b0*/  ISETP.GE.AND P0, PT, R0, R17, PT ;  /* 0x000000110000720c */ /* 0x008fc80003f06270 */
[----:B--2---:R-:W-:-:S13]  /*00c0*/  ISETP.GE.OR P0, PT, R16, UR6, P0 ;  /* 0x0000000610007c0c */ /* 0x004fda0008706670 */
[----:B------:R-:W-:Y:S05]  /*00d0*/  @P0 EXIT ;  /* 0x000000000000094d */ /* 0x000fea0003800000 */
[----:B------:R-:W0:Y:S01]  /*00e0*/  LDC R19, c[0x0][0x398] ;  /* 0x0000e600ff137b82 */ /* 0x000e220000000800 */
[----:B------:R-:W1:Y:S01]  /*00f0*/  LDCU.64 UR4, c[0x0][0x358] ;  /* 0x00006b00ff0477ac */ /* 0x000e620008000a00 */
[----:B------:R-:W-:Y:S01]  /*0100*/  HFMA2 R24, -RZ, RZ, 0, 0 ;  /* 0x00000000ff187431 */ /* 0x000fe200000001ff */
[----:B0-----:R-:W-:-:S13]  /*0110*/  ISETP.GE.AND P0, PT, R19, 0x1, PT ;  /* 0x000000011300780c */ /* 0x001fda0003f06270 */
[----:B-1----:R-:W-:Y:S05]  /*0120*/  @!P0 BRA `(.L_x_113) ;  /* 0x0000000400e08947 */ /* 0x002fea0003800000 */
[C---:B------:R-:W-:Y:S01]  /*0130*/  ISETP.GE.U32.AND P1, PT, R19.reuse, 0x8, PT ;  /* 0x000000081300780c */ /* 0x040fe20003f26070 */
[----:B------:R-:W-:Y:S01]  /*0140*/  IMAD R20, R16, R19, RZ ;  /* 0x0000001310147224 */ /* 0x000fe200078e02ff */
[----:B------:R-:W-:Y:S02]  /*0150*/  LOP3.LUT R27, R19, 0x7, RZ, 0xc0, !PT ;  /* 0x00000007131b7812 */ /* 0x000fe400078ec0ff */
[----:B------:R-:W-:Y:S02]  /*0160*/  MOV R24, RZ ;  /* 0x000000ff00187202 */ /* 0x000fe40000000f00 */
[----:B------:R-:W-:Y:S02]  /*0170*/  ISETP.NE.AND P0, PT, R27, RZ, PT ;  /* 0x000000ff1b00720c */ /* 0x000fe40003f05270 */
[----:B------:R-:W-:-:S05]  /*0180*/  MOV R21, RZ ;  /* 0x000000ff00157202 */ /* 0x000fca0000000f00 */
[----:B------:R-:W-:Y:S06]  /*0190*/  @!P1 BRA `(.L_x_114) ;  /* 0x0000000000c49947 */ /* 0x000fec0003800000 */
[----:B------:R-:W0:Y:S01]  /*01a0*/  LDC.64 R2, c[0x0][0x380] ;  /* 0x0000e000ff027b82 */ /* 0x000e220000000a00 */
[----:B------:R-:W-:Y:S02]  /*01b0*/  LOP3.LUT R21, R19, 0x7ffffff8, RZ, 0xc0, !PT ;  /* 0x7ffffff813157812 */ /* 0x000fe400078ec0ff */
[----:B------:R-:W-:Y:S02]  /*01c0*/  MOV R24, RZ ;  /* 0x000000ff00187202 */ /* 0x000fe40000000f00 */
[----:B------:R-:W-:Y:S02]  /*01d0*/  MOV R18, R0 ;  /* 0x0000000000127202 */ /* 0x000fe40000000f00 */
[----:B------:R-:W-:Y:S01]  /*01e0*/  IADD3 R22, PT, PT, -R21, RZ, RZ ;  /* 0x000000ff15167210 */ /* 0x000fe20007ffe1ff */
[----:B0-----:R-:W-:-:S03]  /*01f0*/  IMAD.WIDE.U32 R2, R20, 0x4, R2 ;  /* 0x0000000414027825 */ /* 0x001fc600078e0002 */
[----:B------:R-:W-:-:S04]  /*0200*/  IADD3 R4, P1, PT, R2, 0x10, RZ ;  /* 0x0000001002047810 */ /* 0x000fc80007f3e0ff */
[----:B------:R-:W-:-:S09]  /*0210*/  IADD3.X R5, PT, PT, RZ, R3, RZ, P1, !PT ;  /* 0x00000003ff057210 */ /* 0x000fd20000ffe4ff */
.L_x_115:
[----:B------:R-:W0:Y:S01]  /*0220*/  LDC.64 R14, c[0x0][0x388] ;  /* 0x0000e200ff0e7b82 */ /* 0x000e220000000a00 */
[----:B------:R-:W-:Y:S02]  /*0230*/  MOV R2, R4 ;  /* 0x0000000400027202 */ /* 0x000fe40000000f00 */
[----:B------:R-:W-:-:S05]  /*0240*/  MOV R3, R5 ;  /* 0x0000000500037202 */ /* 0x000fca0000000f00 */
[----:B------:R-:W2:Y:S04]  /*0250*/  LDG.E.CONSTANT R25, desc[UR4][R2.64+-0x10] ;  /* 0xfffff00402197981 */ /* 0x000ea8000c1e9900 */
[----:B------:R-:W3:Y:S04]  /*0260*/  LDG.E.CONSTANT R23, desc[UR4][R2.64+-0xc] ;  /* 0xfffff40402177981 */ /* 0x000ee8000c1e9900 */
[----:B------:R-:W4:Y:S04]  /*0270*/  LDG.E.CONSTANT R29, desc[UR4][R2.64+-0x8] ;  /* 0xfffff804021d7981 */ /* 0x000f28000c1e9900 */
[----:B------:R-:W5:Y:S01]  /*0280*/  LDG.E.CONSTANT R28, desc[UR4][R2.64+-0x4] ;  /* 0xfffffc04021c7981 */ /* 0x000f62000c1e9900 */
[----:B0-----:R-:W-:-:S05]  /*0290*/  IMAD.WIDE R14, R18, 0x4, R14 ;  /* 0x00000004120e7825 */ /* 0x001fca00078e020e */
[----:B------:R0:W2:Y:S01]  /*02a0*/  LDG.E.CONSTANT R26, desc[UR4][R14.64] ;  /* 0x000000040e1a7981 */ /* 0x0000a2000c1e9900 */
[----:B------:R-:W-:-:S04]  /*02b0*/  IMAD.WIDE R12, R17, 0x4, R14 ;  /* 0x00000004110c7825 */ /* 0x000fc800078e020e */
[C---:B------:R-:W-:Y:S02]  /*02c0*/  IMAD.WIDE R4, R17.reuse, 0x4, R12 ;  /* 0x0000000411047825 */ /* 0x040fe400078e020c */
[----:B------:R-:W3:Y:S02]  /*02d0*/  LDG.E.CONSTANT R12, desc[UR4][R12.64] ;  /* 0x000000040c0c7981 */ /* 0x000ee4000c1e9900 */
[C---:B------:R-:W-:Y:S02]  /*02e0*/  IMAD.WIDE R8, R17.reuse, 0x4, R4 ;  /* 0x0000000411087825 */ /* 0x040fe400078e0204 */
[----:B------:R-:W4:Y:S02]  /*02f0*/  LDG.E.CONSTANT R4, desc[UR4][R4.64] ;  /* 0x0000000404047981 */ /* 0x000f24000c1e9900 */
[C---:B------:R-:W-:Y:S02]  /*0300*/  IMAD.WIDE R6, R17.reuse, 0x4, R8 ;  /* 0x0000000411067825 */ /* 0x040fe400078e0208 */
[----:B------:R-:W5:Y:S02]  /*0310*/  LDG.E.CONSTANT R8, desc[UR4][R8.64] ;  /* 0x0000000408087981 */ /* 0x000f64000c1e9900 */
[----:B------:R-:W-:-:S02]  /*0320*/  IMAD.WIDE R10, R17, 0x4, R6 ;  /* 0x00000004110a7825 */ /* 0x000fc400078e0206 */
[----:B------:R-:W5:Y:S04]  /*0330*/  LDG.E.CONSTANT R5, desc[UR4][R2.64] ;  /* 0x0000000402057981 */ /* 0x000f68000c1e9900 */
[----:B------:R-:W5:Y:S01]  /*0340*/  LDG.E.CONSTANT R6, desc[UR4][R6.64] ;  /* 0x0000000406067981 */ /* 0x000f62000c1e9900 */
[----:B0-----:R-:W-:-:S03]  /*0350*/  IMAD.WIDE R14, R17, 0x4, R10 ;  /* 0x00000004110e7825 */ /* 0x001fc600078e020a */
[----:B------:R-:W5:Y:S04]  /*0360*/  LDG.E.CONSTANT R10, desc[UR4][R10.64] ;  /* 0x000000040a0a7981 */ /* 0x000f68000c1e9900 */
[----:B------:R-:W5:Y:S04]  /*0370*/  LDG.E.CONSTANT R13, desc[UR4][R14.64] ;  /* 0x000000040e0d7981 */ /* 0x000f68000c1e9900 */
[----:B------:R-:W5:Y:S04]  /*0380*/  LDG.E.CONSTANT R7, desc[UR4][R2.64+0x4] ;  /* 0x0000040402077981 */ /* 0x000f68000c1e9900 */
[----:B------:R-:W5:Y:S01]  /*0390*/  LDG.E.CONSTANT R9, desc[UR4][R2.64+0xc] ;  /* 0x00000c0402097981 */ /* 0x000f62000c1e9900 */
[----:B--2---:R-:W-:Y:S01]  /*03a0*/  FFMA R26, R25, R26, R24 ;  /* 0x0000001a191a7223 */ /* 0x004fe20000000018 */
[----:B------:R-:W-:-:S02]  /*03b0*/  IMAD.WIDE R24, R17, 0x4, R14 ;  /* 0x0000000411187825 */ /* 0x000fc400078e020e */
[----:B------:R-:W2:Y:S04]  /*03c0*/  LDG.E.CONSTANT R14, desc[UR4][R2.64+0x8] ;  /* 0x00000804020e7981 */ /* 0x000ea8000c1e9900 */
[----:B------:R-:W2:Y:S01]  /*03d0*/  LDG.E.CONSTANT R24, desc[UR4][R24.64] ;  /* 0x0000000418187981 */ /* 0x000ea2000c1e9900 */
[----:B---3--:R-:W-:Y:S01]  /*03e0*/  FFMA R12, R23, R12, R26 ;  /* 0x0000000c170c7223 */ /* 0x008fe2000000001a */
[----:B------:R-:W-:-:S03]  /*03f0*/  IADD3 R22, PT, PT, R22, 0x8, RZ ;  /* 0x0000000816167810 */ /* 0x000fc60007ffe0ff */
[----:B----4-:R-:W-:Y:S01]  /*0400*/  FFMA R29, R29, R4, R12 ;  /* 0x000000041d1d7223 */ /* 0x010fe2000000000c */
[----:B------:R-:W-:-:S03]  /*0410*/  ISETP.NE.AND P1, PT, R22, RZ, PT ;  /* 0x000000ff1600720c */ /* 0x000fc60003f25270 */
[----:B-----5:R-:W-:Y:S01]  /*0420*/  FFMA R8, R28, R8, R29 ;  /* 0x000000081c087223 */ /* 0x020fe2000000001d */
[----:B------:R-:W-:-:S03]  /*0430*/  IADD3 R4, P2, PT, R2, 0x20, RZ ;  /* 0x0000002002047810 */ /* 0x000fc60007f5e0ff */
[----:B------:R-:W-:Y:S01]  /*0440*/  FFMA R6, R5, R6, R8 ;  /* 0x0000000605067223 */ /* 0x000fe20000000008 */
[----:B------:R-:W-:Y:S02]  /*0450*/  IADD3.X R5, PT, PT, RZ, R3, RZ, P2, !PT ;  /* 0x00000003ff057210 */ /* 0x000fe400017fe4ff */
[----:B------:R-:W-:Y:S01]  /*0460*/  LEA R18, R17, R18, 0x3 ;  /* 0x0000001211127211 */ /* 0x000fe200078e18ff */
[----:B------:R-:W-:-:S04]  /*0470*/  FFMA R7, R7, R10, R6 ;  /* 0x0000000a07077223 */ /* 0x000fc80000000006 */
[----:B--2---:R-:W-:-:S04]  /*0480*/  FFMA R14, R14, R13, R7 ;  /* 0x0000000d0e0e7223 */ /* 0x004fc80000000007 */
[----:B------:R-:W-:Y:S01]  /*0490*/  FFMA R24, R9, R24, R14 ;  /* 0x0000001809187223 */ /* 0x000fe2000000000e */
[----:B------:R-:W-:Y:S06]  /*04a0*/  @P1 BRA `(.L_x_115) ;  /* 0xfffffffc005c1947 */ /* 0x000fec000383ffff */
.L_x_114:
[----:B------:R-:W-:Y:S05]  /*04b0*/  @!P0 BRA `(.L_x_113) ;  /* 0x0000000000fc8947 */ /* 0x000fea0003800000 */
[----:B------:R-:W-:Y:S02]  /*04c0*/  ISETP.GE.U32.AND P1, PT, R27, 0x4, PT ;  /* 0x000000041b00780c */ /* 0x000fe40003f26070 */
[----:B------:R-:W-:-:S04]  /*04d0*/  LOP3.LUT R14, R19, 0x3, RZ, 0xc0, !PT ;  /* 0x00000003130e7812 */ /* 0x000fc800078ec0ff */
[----:B------:R-:W-:-:S07]  /*04e0*/  ISETP.NE.AND P0, PT, R14, RZ, PT ;  /* 0x000000ff0e00720c */ /* 0x000fce0003f05270 */
[----:B------:R-:W-:Y:S06]  /*04f0*/  @!P1 BRA `(.L_x_116) ;  /* 0x00000000006c9947 */ /* 0x000fec0003800000 */
[----:B------:R-:W0:Y:S01]  /*0500*/  LDC.64 R4, c[0x0][0x388] ;  /* 0x0000e200ff047b82 */ /* 0x000e220000000a00 */
[----:B------:R-:W1:Y:S01]  /*0510*/  LDCU.64 UR6, c[0x0][0x380] ;  /* 0x00007000ff0677ac */ /* 0x000e620008000a00 */
[----:B------:R-:W-:Y:S01]  /*0520*/  IMAD R7, R21, R17, R0 ;  /* 0x0000001115077224 */ /* 0x000fe200078e0200 */
[CC--:B------:R-:W-:Y:S02]  /*0530*/  IADD3 R3, PT, PT, R20.reuse, R21.reuse, RZ ;  /* 0x0000001514037210 */ /* 0x0c0fe40007ffe0ff */
[----:B------:R-:W-:-:S03]  /*0540*/  IADD3 R8, P1, PT, R20, R21, RZ ;  /* 0x0000001514087210 */ /* 0x000fc60007f3e0ff */
[----:B------:R-:W2:Y:S01]  /*0550*/  LDC.64 R12, c[0x0][0x380] ;  /* 0x0000e000ff0c7b82 */ /* 0x000ea20000000a00 */
[----:B0-----:R-:W-:-:S04]  /*0560*/  IMAD.WIDE R4, R7, 0x4, R4 ;  /* 0x0000000407047825 */ /* 0x001fc800078e0204 */
[----:B------:R-:W-:Y:S02]  /*0570*/  IMAD.WIDE R6, R17, 0x4, R4 ;  /* 0x0000000411067825 */ /* 0x000fe400078e0204 */
[----:B------:R-:W3:Y:S02]  /*0580*/  LDG.E.CONSTANT R4, desc[UR4][R4.64] ;  /* 0x0000000404047981 */ /* 0x000ee4000c1e9900 */
[----:B--2---:R-:W-:Y:S01]  /*0590*/  IMAD.WIDE.U32 R12, R3, 0x4, R12 ;  /* 0x00000004030c7825 */ /* 0x004fe200078e000c */
[----:B------:R-:W-:Y:S02]  /*05a0*/  IADD3.X R3, PT, PT, RZ, RZ, RZ, P1, !PT ;  /* 0x000000ffff037210 */ /* 0x000fe40000ffe4ff */
[----:B-1----:R-:W-:-:S03]  /*05b0*/  LEA R2, P1, R8, UR6, 0x2 ;  /* 0x0000000608027c11 */ /* 0x002fc6000f8210ff */
[----:B------:R-:W3:Y:S01]  /*05c0*/  LDG.E.CONSTANT R13, desc[UR4][R12.64] ;  /* 0x000000040c0d7981 */ /* 0x000ee2000c1e9900 */
[----:B------:R-:W-:Y:S01]  /*05d0*/  LEA.HI.X R3, R8, UR7, R3, 0x2, P1 ;  /* 0x0000000708037c11 */ /* 0x000fe200088f1403 */
[C---:B------:R-:W-:Y:S02]  /*05e0*/  IMAD.WIDE R8, R17.reuse, 0x4, R6 ;  /* 0x0000000411087825 */ /* 0x040fe400078e0206 */
[----:B------:R-:W2:Y:S04]  /*05f0*/  LDG.E.CONSTANT R6, desc[UR4][R6.64] ;  /* 0x0000000406067981 */ /* 0x000ea8000c1e9900 */
[----:B------:R-:W2:Y:S01]  /*0600*/  LDG.E.CONSTANT R15, desc[UR4][R2.64+0x4] ;  /* 0x00000404020f7981 */ /* 0x000ea2000c1e9900 */
[----:B------:R-:W-:-:S03]  /*0610*/  IMAD.WIDE R10, R17, 0x4, R8 ;  /* 0x00000004110a7825 */ /* 0x000fc600078e0208 */
[----:B------:R-:W4:Y:S04]  /*0620*/  LDG.E.CONSTANT R22, desc[UR4][R8.64] ;  /* 0x0000000408167981 */ /* 0x000f28000c1e9900 */
[----:B------:R-:W4:Y:S04]  /*0630*/  LDG.E.CONSTANT R18, desc[UR4][R2.64+0x8] ;  /* 0x0000080402127981 */ /* 0x000f28000c1e9900 */
[----:B------:R-:W5:Y:S04]  /*0640*/  LDG.E.CONSTANT R26, desc[UR4][R2.64+0xc] ;  /* 0x00000c04021a7981 */ /* 0x000f68000c1e9900 */
[----:B------:R-:W5:Y:S01]  /*0650*/  LDG.E.CONSTANT R10, desc[UR4][R10.64] ;  /* 0x000000040a0a7981 */ /* 0x000f62000c1e9900 */
[----:B------:R-:W-:Y:S01]  /*0660*/  IADD3 R21, PT, PT, R21, 0x4, RZ ;  /* 0x0000000415157810 */ /* 0x000fe20007ffe0ff */
[----:B---3--:R-:W-:-:S04]  /*0670*/  FFMA R24, R13, R4, R24 ;  /* 0x000000040d187223 */ /* 0x008fc80000000018 */
[----:B--2---:R-:W-:-:S04]  /*0680*/  FFMA R15, R15, R6, R24 ;  /* 0x000000060f0f7223 */ /* 0x004fc80000000018 */
[----:B----4-:R-:W-:-:S04]  /*0690*/  FFMA R15, R18, R22, R15 ;  /* 0x00000016120f7223 */ /* 0x010fc8000000000f */
[----:B-----5:R-:W-:-:S07]  /*06a0*/  FFMA R24, R26, R10, R15 ;  /* 0x0000000a1a187223 */ /* 0x020fce000000000f */
.L_x_116:
[----:B------:R-:W-:Y:S05]  /*06b0*/  @!P0 BRA `(.L_x_113) ;  /* 0x00000000007c8947 */ /* 0x000fea0003800000 */
[----:B------:R-:W-:Y:S01]  /*06c0*/  ISETP.NE.AND P1, PT, R14, 0x1, PT ;  /* 0x000000010e00780c */ /* 0x000fe20003f25270 */
[----:B------:R-:W0:Y:S01]  /*06d0*/  LDC.64 R10, c[0x0][0x380] ;  /* 0x0000e000ff0a7b82 */ /* 0x000e220000000a00 */
[----:B------:R-:W-:-:S04]  /*06e0*/  LOP3.LUT R19, R19, 0x1, RZ, 0xc0, !PT ;  /* 0x0000000113137812 */ /* 0x000fc800078ec0ff */
[----:B------:R-:W-:-:S03]  /*06f0*/  ISETP.NE.U32.AND P0, PT, R19, 0x1, PT ;  /* 0x000000011300780c */ /* 0x000fc60003f05070 */
[----:B------:R-:W1:Y:S04]  /*0700*/  LDC.64 R8, c[0x0][0x388] ;  /* 0x0000e200ff087b82 */ /* 0x000e680000000a00 */
[CC--:B------:R-:W-:Y:S02]  /*0710*/  @P1 IADD3 R13, PT, PT, R20.reuse, R21.reuse, RZ ;  /* 0x00000015140d1210 */ /* 0x0c0fe40007ffe0ff */
[----:B------:R-:W-:Y:S02]  /*0720*/  @P1 IADD3 R12, P2, PT, R20, R21, RZ ;  /* 0x00000015140c1210 */ /* 0x000fe40007f5e0ff */
[----:B------:R-:W2:Y:S02]  /*0730*/  @P1 LDC.64 R2, c[0x0][0x380] ;  /* 0x0000e000ff021b82 */ /* 0x000ea40000000a00 */
[----:B------:R-:W-:-:S06]  /*0740*/  @P1 IADD3.X R14, PT, PT, RZ, RZ, RZ, P2, !PT ;  /* 0x000000ffff0e1210 */ /* 0x000fcc00017fe4ff */
[----:B------:R-:W3:Y:S01]  /*0750*/  LDC.64 R4, c[0x0][0x380] ;  /* 0x0000e000ff047b82 */ /* 0x000ee20000000a00 */
[----:B0-----:R-:W-:-:S04]  /*0760*/  @P1 IMAD.WIDE.U32 R10, R13, 0x4, R10 ;  /* 0x000000040d0a1825 */ /* 0x001fc800078e000a */
[C---:B------:R-:W-:Y:S01]  /*0770*/  @P1 IMAD R13, R21.reuse, R17, R0 ;  /* 0x00000011150d1224 */ /* 0x040fe200078e0200 */
[----:B------:R-:W-:Y:S01]  /*0780*/  @P1 IADD3 R21, PT, PT, R21, 0x2, RZ ;  /* 0x0000000215151810 */ /* 0x000fe20007ffe0ff */
[----:B------:R-:W4:Y:S01]  /*0790*/  @P1 LDG.E.CONSTANT R11, desc[UR4][R10.64] ;  /* 0x000000040a0b1981 */ /* 0x000f22000c1e9900 */
[----:B------:R-:W0:Y:S01]  /*07a0*/  LDC.64 R6, c[0x0][0x388] ;  /* 0x0000e200ff067b82 */ /* 0x000e220000000a00 */
[----:B-1----:R-:W-:Y:S01]  /*07b0*/  @P1 IMAD.WIDE R8, R13, 0x4, R8 ;  /* 0x000000040d081825 */ /* 0x002fe200078e0208 */
[----:B------:R-:W-:Y:S02]  /*07c0*/  @!P0 IADD3 R15, PT, PT, R20, R21, RZ ;  /* 0x00000015140f8210 */ /* 0x000fe40007ffe0ff */
[----:B--2---:R-:W-:Y:S01]  /*07d0*/  @P1 LEA R2, P2, R12, R2, 0x2 ;  /* 0x000000020c021211 */ /* 0x004fe200078410ff */
[----:B------:R-:W-:-:S03]  /*07e0*/  @!P0 IMAD R21, R21, R17, R0 ;  /* 0x0000001115158224 */ /* 0x000fc600078e0200 */
[----:B------:R-:W-:Y:S01]  /*07f0*/  @P1 LEA.HI.X R3, R12, R3, R14, 0x2, P2 ;  /* 0x000000030c031211 */ /* 0x000fe200010f140e */
[----:B------:R-:W-:Y:S01]  /*0800*/  @P1 IMAD.WIDE R12, R17, 0x4, R8 ;  /* 0x00000004110c1825 */ /* 0x000fe200078e0208 */
[----:B------:R-:W4:Y:S03]  /*0810*/  @P1 LDG.E.CONSTANT R14, desc[UR4][R8.64] ;  /* 0x00000004080e1981 */ /* 0x000f26000c1e9900 */
[----:B---3--:R-:W-:Y:S01]  /*0820*/  @!P0 IMAD.WIDE.U32 R4, R15, 0x4, R4 ;  /* 0x000000040f048825 */ /* 0x008fe200078e0004 */
[----:B------:R-:W2:Y:S04]  /*0830*/  @P1 LDG.E.CONSTANT R2, desc[UR4][R2.64+0x4] ;  /* 0x0000040402021981 */ /* 0x000ea8000c1e9900 */
[----:B------:R-:W2:Y:S01]  /*0840*/  @P1 LDG.E.CONSTANT R12, desc[UR4][R12.64] ;  /* 0x000000040c0c1981 */ /* 0x000ea2000c1e9900 */
[----:B0-----:R-:W-:-:S03]  /*0850*/  @!P0 IMAD.WIDE R6, R21, 0x4, R6 ;  /* 0x0000000415068825 */ /* 0x001fc600078e0206 */
[----:B------:R-:W3:Y:S04]  /*0860*/  @!P0 LDG.E.CONSTANT R5, desc[UR4][R4.64] ;  /* 0x0000000404058981 */ /* 0x000ee8000c1e9900 */
[----:B------:R-:W3:Y:S01]  /*0870*/  @!P0 LDG.E.CONSTANT R6, desc[UR4][R6.64] ;  /* 0x0000000406068981 */ /* 0x000ee2000c1e9900 */
[----:B----4-:R-:W-:-:S04]  /*0880*/  @P1 FFMA R11, R11, R14, R24 ;  /* 0x0000000e0b0b1223 */ /* 0x010fc80000000018 */
[----:B--2---:R-:W-:-:S04]  /*0890*/  @P1 FFMA R24, R2, R12, R11 ;  /* 0x0000000c02181223 */ /* 0x004fc8000000000b */
[----:B---3--:R-:W-:-:S07]  /*08a0*/  @!P0 FFMA R24, R5, R6, R24 ;  /* 0x0000000605188223 */ /* 0x008fce0000000018 */
.L_x_113:
[----:B------:R-:W0:Y:S01]  /*08b0*/  LDC.64 R2, c[0x0][0x390] ;  /* 0x0000e400ff027b82 */ /* 0x000e220000000a00 */
[----:B------:R-:W-:-:S04]  /*08c0*/  IMAD R17, R16, R17, R0 ;  /* 0x0000001110117224 */ /* 0x000fc800078e0200 */
[----:B0-----:R-:W-:-:S05]  /*08d0*/  IMAD.WIDE R2, R17, 0x4, R2 ;  /* 0x0000000411027825 */ /* 0x001fca00078e0202 */
[----:B------:R-:W-:Y:S01]  /*08e0*/  STG.E desc[UR4][R2.64], R24 ;  /* 0x0000001802007986 */ /* 0x000fe2000c101904 */
[----:B------:R-:W-:Y:S05]  /*08f0*/  EXIT ;  /* 0x000000000000794d */ /* 0x000fea0003800000 */
.L_x_117:
        /* <DEDUP_REMOVED lines=16> */
.L_x_336:


//--------------------- .text.derGelu             --------------------------
	.section	.text.derGelu,"ax",@progbits
	.align	128
        .global         derGelu
        .type           derGelu,@function
        .size           derGelu,(.L_x_318 - derGelu)
        .other          derGelu,@"STO_CUDA_ENTRY STV_DEFAULT"
derGelu:
.text.derGelu:
        /* <DEDUP_REMOVED lines=9> */
[----:B------:R-:W1:Y:S01]  /*0090*/  LDCU.64 UR4, c[0x0][0x358] ;  /* 0x00006b00ff0477ac */ /* 0x000e620008000a00 */
[----:B0-----:R-:W-:-:S05]  /*00a0*/  IMAD.WIDE R6, R2, 0x4, R6 ;  /* 0x0000000402067825 */ /* 0x001fca00078e0206 */
[----:B-1----:R-:W2:Y:S01]  /*00b0*/  LDG.E.CONSTANT R3, desc[UR4][R6.64] ;  /* 0x0000000406037981 */ /* 0x002ea2000c1e9900 */
[----:B------:R-:W-:Y:S01]  /*00c0*/  BSSY.RECONVERGENT B0, `(.L_x_118) ;  /* 0x0000004000007945 */ /* 0x000fe20003800200 */
[----:B------:R-:W-:Y:S01]  /*00d0*/  MOV R0, 0x100 ;  /* 0x0000010000007802 */ /* 0x000fe20000000f00 */
[----:B--2---:R0:W1:Y:S06]  /*00e0*/  F2F.F64.F32 R4, R3 ;  /* 0x0000000300047310 */ /* 0x00406c0000201800 */
[----:B01----:R-:W-:Y:S05]  /*00f0*/  CALL.REL.NOINC `($derGelu$__internal_accurate_pow) ;  /* 0x0000000800747944 */ /* 0x003fea0003c00000 */
[----:B------:R-:W-:Y:S05]  /*0100*/  BSYNC.RECONVERGENT B0 ;  /* 0x0000000000007941 */ /* 0x000fea0003800200 */
.L_x_118:
[----:B------:R-:W-:Y:S01]  /*0110*/  DADD R6, R4, 3 ;  /* 0x4008000004067429 */ /* 0x000fe20000000000 */
[----:B------:R-:W-:Y:S01]  /*0120*/  IMAD.MOV.U32 R8, RZ, RZ, R11 ;  /* 0x000000ffff087224 */ /* 0x000fe200078e000b */
[----:B------:R-:W-:Y:S01]  /*0130*/  FSETP.NEU.AND P1, PT, R3, RZ, PT ;  /* 0x000000ff0300720b */ /* 0x000fe20003f2d000 */
[----:B------:R-:W-:Y:S01]  /*0140*/  IMAD.MOV.U32 R9, RZ, RZ, R12 ;  /* 0x000000ffff097224 */ /* 0x000fe200078e000c */
[----:B------:R-:W-:Y:S01]  /*0150*/  ISETP.GE.AND P0, PT, R5, RZ, PT ;  /* 0x000000ff0500720c */ /* 0x000fe20003f06270 */
[----:B------:R-:W-:Y:S04]  /*0160*/  BSSY.RECONVERGENT B0, `(.L_x_119) ;  /* 0x0000010000007945 */ /* 0x000fe80003800200 */
[----:B------:R-:W-:Y:S01]  /*0170*/  DADD R8, -RZ, -R8 ;  /* 0x00000000ff087229 */ /* 0x000fe20000000908 */
[----:B------:R-:W-:-:S04]  /*0180*/  LOP3.LUT R6, R7, 0x7ff00000, RZ, 0xc0, !PT ;  /* 0x7ff0000007067812 */ /* 0x000fc800078ec0ff */
[----:B------:R-:W-:-:S05]  /*0190*/  ISETP.NE.AND P2, PT, R6, 0x7ff00000, PT ;  /* 0x7ff000000600780c */ /* 0x000fca0003f45270 */
[----:B------:R-:W-:Y:S01]  /*01a0*/  FSEL R6, R8, R11, !P0 ;  /* 0x0000000b08067208 */ /* 0x000fe20004000000 */
[----:B------:R-:W-:Y:S01]  /*01b0*/  @!P1 IMAD.MOV.U32 R6, RZ, RZ, RZ ;  /* 0x000000ffff069224 */ /* 0x000fe200078e00ff */
[----:B------:R-:W-:Y:S01]  /*01c0*/  FSEL R7, R9, R12, !P0 ;  /* 0x0000000c09077208 */ /* 0x000fe20004000000 */
[----:B------:R-:W-:-:S05]  /*01d0*/  @!P1 IMAD.MOV.U32 R7, RZ, RZ, R5 ;  /* 0x000000ffff079224 */ /* 0x000fca00078e0005 */
[----:B------:R-:W-:Y:S05]  /*01e0*/  @P2 BRA `(.L_x_120) ;  /* 0x00000000001c2947 */ /* 0x000fea0003800000 */
[----:B------:R-:W-:-:S13]  /*01f0*/  FSETP.NAN.AND P1, PT, R3, R3, PT ;  /* 0x000000030300720b */ /* 0x000fda0003f28000 */
[----:B------:R-:W-:Y:S01]  /*0200*/  @P1 DADD R6, R4, 3 ;  /* 0x4008000004061429 */ /* 0x000fe20000000000 */
[----:B------:R-:W-:Y:S10]  /*0210*/  @P1 BRA `(.L_x_120) ;  /* 0x0000000000101947 */ /* 0x000ff40003800000 */
[----:B------:R-:W-:-:S14]  /*0220*/  DSETP.NEU.AND P1, PT, |R4|, +INF , PT ;  /* 0x7ff000000400742a */ /* 0x000fdc0003f2d200 */
[----:B------:R-:W-:Y:S01]  /*0230*/  @!P1 IMAD.MOV.U32 R0, RZ, RZ, -0x100000 ;  /* 0xfff00000ff009424 */ /* 0x000fe200078e00ff */
[----:B------:R-:W-:-:S04]  /*0240*/  @!P1 MOV R6, RZ ;  /* 0x000000ff00069202 */ /* 0x000fc80000000f00 */
[----:B------:R-:W-:-:S07]  /*0250*/  @!P1 SEL R7, R0, 0x7ff00000, !P0 ;  /* 0x7ff0000000079807 */ /* 0x000fce0004000000 */
.L_x_120:
[----:B------:R-:W-:Y:S05]  /*0260*/  BSYNC.RECONVERGENT B0 ;  /* 0x0000000000007941 */ /* 0x000fea0003800200 */
.L_x_119:
[----:B------:R-:W-:Y:S01]  /*0270*/  UMOV UR6, 0xe469a184 ;  /* 0xe469a18400067882 */ /* 0x000fe20000000000 */
[----:B------:R-:W-:Y:S01]  /*0280*/  UMOV UR7, 0x3fa2444e ;  /* 0x3fa2444e00077882 */ /* 0x000fe20000000000 */
[----:B------:R-:W-:Y:S01]  /*0290*/  FSETP.NEU.AND P0, PT, R3, 1, PT ;  /* 0x3f8000000300780b */ /* 0x000fe20003f0d000 */
[----:B------:R-:W-:Y:S01]  /*02a0*/  DMUL R6, R6, UR6 ;  /* 0x0000000606067c28 */ /* 0x000fe20008000000 */
[----:B------:R-:W-:Y:S01]  /*02b0*/  UMOV UR6, 0x48df6ce3 ;  /* 0x48df6ce300067882 */ /* 0x000fe20000000000 */
[----:B------:R-:W-:Y:S01]  /*02c0*/  UMOV UR7, 0x3fe98845 ;  /* 0x3fe9884500077882 */ /* 0x000fe20000000000 */
[----:B------:R-:W-:Y:S07]  /*02d0*/  BSSY.RECONVERGENT B0, `(.L_x_121) ;  /* 0x0000066000007945 */ /* 0x000fee0003800200 */
[----:B------:R-:W-:-:S02]  /*02e0*/  FSEL R6, R6, -1.72389191860454309233e+22, P0 ;  /* 0xe469a18406067808 */ /* 0x000fc40000000000 */
[----:B------:R-:W-:-:S06]  /*02f0*/  FSEL R7, R7, 1.2677094936370849609, P0 ;  /* 0x3fa2444e07077808 */ /* 0x000fcc0000000000 */
[----:B------:R-:W-:Y:S01]  /*0300*/  DFMA R6, R4, UR6, R6 ;  /* 0x0000000604067c2b */ /* 0x000fe20008000006 */
[----:B------:R-:W-:Y:S01]  /*0310*/  UMOV UR6, 0x24dd2f1a ;  /* 0x24dd2f1a00067882 */ /* 0x000fe20000000000 */
[----:B------:R-:W-:-:S08]  /*0320*/  UMOV UR7, 0x3fe4f922 ;  /* 0x3fe4f92200077882 */ /* 0x000fd00000000000 */
[----:B------:R-:W-:Y:S01]  /*0330*/  LOP3.LUT R9, R7, 0x7fffffff, RZ, 0xc0, !PT ;  /* 0x7fffffff07097812 */ /* 0x000fe200078ec0ff */
[----:B------:R-:W-:-:S06]  /*0340*/  IMAD.MOV.U32 R8, RZ, RZ, R6 ;  /* 0x000000ffff087224 */ /* 0x000fcc00078e0006 */
[----:B------:R-:W-:-:S14]  /*0350*/  DSETP.GE.AND P0, PT, R8, UR6, PT ;  /* 0x0000000608007e2a */ /* 0x000fdc000bf06000 */
[----:B------:R-:W-:Y:S05]  /*0360*/  @!P0 BRA `(.L_x_122) ;  /* 0x0000000000e48947 */ /* 0x000fea0003800000 */
[----:B------:R-:W-:Y:S01]  /*0370*/  DADD R12, R8, R8 ;  /* 0x00000000080c7229 */ /* 0x000fe20000000008 */
[----:B------:R-:W-:Y:S01]  /*0380*/  UMOV UR6, 0xfefa39ef ;  /* 0xfefa39ef00067882 */ /* 0x000fe20000000000 */
[----:B------:R-:W-:Y:S01]  /*0390*/  UMOV UR7, 0x3fe62e42 ;  /* 0x3fe62e4200077882 */ /* 0x000fe20000000000 */
[----:B------:R-:W-:Y:S01]  /*03a0*/  IMAD.MOV.U32 R14, RZ, RZ, -0x7649667 ;  /* 0xf89b6999ff0e7424 */ /* 0x000fe200078e00ff */
[----:B------:R-:W-:Y:S01]  /*03b0*/  ISETP.GT.U32.AND P0, PT, R9, 0x40330fc1, PT ;  /* 0x40330fc10900780c */ /* 0x000fe20003f04070 */
[----:B------:R-:W-:Y:S01]  /*03c0*/  IMAD.MOV.U32 R15, RZ, RZ, 0x3e928a27 ;  /* 0x3e928a27ff0f7424 */ /* 0x000fe200078e00ff */
[----:B------:R-:W0:Y:S02]  /*03d0*/  F2F.F32.F64 R0, R12 ;  /* 0x0000000c00007310 */ /* 0x000e240000301000 */
[----:B0-----:R-:W-:-:S06]  /*03e0*/  FMUL R0, R0, 1.4426950216293334961 ;  /* 0x3fb8aa3b00007820 */ /* 0x001fcc0000400000 */
[----:B------:R-:W0:Y:S08]  /*03f0*/  FRND R0, R0 ;  /* 0x0000000000007307 */ /* 0x000e300000201000 */
[----:B0-----:R0:W1:Y:S08]  /*0400*/  F2F.F64.F32 R10, R0 ;  /* 0x00000000000a7310 */ /* 0x0010700000201800 */
[----:B0-----:R-:W0:Y:S01]  /*0410*/  MUFU.EX2 R0, R0 ;  /* 0x0000000000007308 */ /* 0x001e220000000800 */
[----:B-1----:R-:W-:Y:S01]  /*0420*/  DFMA R10, R10, -UR6, R12 ;  /* 0x800000060a0a7c2b */ /* 0x002fe2000800000c */
[----:B------:R-:W-:Y:S01]  /*0430*/  UMOV UR6, 0xa4741b81 ;  /* 0xa4741b8100067882 */ /* 0x000fe20000000000 */
[----:B------:R-:W-:-:S06]  /*0440*/  UMOV UR7, 0x3e5ae904 ;  /* 0x3e5ae90400077882 */ /* 0x000fcc0000000000 */
[C---:B------:R-:W-:Y:S01]  /*0450*/  DFMA R14, R10.reuse, UR6, R14 ;  /* 0x000000060a0e7c2b */ /* 0x040fe2000800000e */
[----:B------:R-:W-:Y:S01]  /*0460*/  UMOV UR6, 0x15ff7e07 ;  /* 0x15ff7e0700067882 */ /* 0x000fe20000000000 */
[----:B------:R-:W-:Y:S01]  /*0470*/  UMOV UR7, 0x3ec71de7 ;  /* 0x3ec71de700077882 */ /* 0x000fe20000000000 */
[----:B0-----:R-:W0:Y:S05]  /*0480*/  F2F.F64.F32 R12, R0 ;  /* 0x00000000000c7310 */ /* 0x001e2a0000201800 */
[----:B------:R-:W-:Y:S01]  /*0490*/  DFMA R14, R10, R14, UR6 ;  /* 0x000000060a0e7e2b */ /* 0x000fe2000800000e */
[----:B------:R-:W-:Y:S01]  /*04a0*/  UMOV UR6, 0x6b0ac45a ;  /* 0x6b0ac45a00067882 */ /* 0x000fe20000000000 */
[----:B------:R-:W-:-:S06]  /*04b0*/  UMOV UR7, 0x3efa019a ;  /* 0x3efa019a00077882 */ /* 0x000fcc0000000000 */
[----:B------:R-:W-:Y:S01]  /*04c0*/  DFMA R14, R10, R14, UR6 ;  /* 0x000000060a0e7e2b */ /* 0x000fe2000800000e */
[----:B------:R-:W-:Y:S01]  /*04d0*/  UMOV UR6, 0x17eed94f ;  /* 0x17eed94f00067882 */ /* 0x000fe20000000000 */
[----:B------:R-:W-:Y:S01]  /*04e0*/  UMOV UR7, 0x3f2a01a0 ;  /* 0x3f2a01a000077882 */ /* 0x000fe20000000000 */
[----:B0-----:R-:W-:-:S05]  /*04f0*/  DADD R16, -R12, 1 ;  /* 0x3ff000000c107429 */ /* 0x001fca0000000100 */
        /* <DEDUP_REMOVED lines=16> */
[----:B------:R-:W-:-:S08]  /*0600*/  DMUL R14, R10, R14 ;  /* 0x0000000e0a0e7228 */ /* 0x000fd00000000000 */
[----:B------:R-:W-:Y:S01]  /*0610*/  DFMA R14, R10, R14, R10 ;  /* 0x0000000e0a0e722b */ /* 0x000fe2000000000a */
[----:B------:R-:W-:-:S07]  /*0620*/  IMAD.MOV.U32 R10, RZ, RZ, RZ ;  /* 0x000000ffff0a7224 */ /* 0x000fce00078e00ff */
[----:B------:R-:W-:-:S08]  /*0630*/  DFMA R14, -R14, R12, R16 ;  /* 0x0000000c0e0e722b */ /* 0x000fd00000000110 */
[----:B------:R-:W-:-:S06]  /*0640*/  DADD R14, -R14, 2 ;  /* 0x400000000e0e7429 */ /* 0x000fcc0000000100 */
[----:B------:R-:W0:Y:S02]  /*0650*/  MUFU.RCP64H R11, R15 ;  /* 0x0000000f000b7308 */ /* 0x000e240000001800 */
[----:B0-----:R-:W-:-:S08]  /*0660*/  DFMA R12, -R14, R10, 1 ;  /* 0x3ff000000e0c742b */ /* 0x001fd0000000010a */
[----:B------:R-:W-:-:S08]  /*0670*/  DFMA R12, R12, R12, R12 ;  /* 0x0000000c0c0c722b */ /* 0x000fd0000000000c */
[----:B------:R-:W-:Y:S01]  /*0680*/  DFMA R12, R10, R12, R10 ;  /* 0x0000000c0a0c722b */ /* 0x000fe2000000000a */
[----:B------:R-:W-:Y:S01]  /*0690*/  MOV R10, 0x0 ;  /* 0x00000000000a7802 */ /* 0x000fe20000000f00 */
[----:B------:R-:W-:-:S06]  /*06a0*/  IMAD.MOV.U32 R11, RZ, RZ, 0x40000000 ;  /* 0x40000000ff0b7424 */ /* 0x000fcc00078e00ff */
[----:B------:R-:W-:-:S10]  /*06b0*/  DFMA R12, R12, -R10, 1 ;  /* 0x3ff000000c0c742b */ /* 0x000fd4000000080a */
[----:B------:R-:W-:Y:S02]  /*06c0*/  FSEL R3, R13, 1.875, !P0 ;  /* 0x3ff000000d037808 */ /* 0x000fe40004000000 */
[----:B------:R-:W-:Y:S02]  /*06d0*/  FSEL R6, R12, RZ, !P0 ;  /* 0x000000ff0c067208 */ /* 0x000fe40004000000 */
[----:B------:R-:W-:Y:S01]  /*06e0*/  LOP3.LUT R7, R3, 0x80000000, R7, 0xb8, !PT ;  /* 0x8000000003077812 */ /* 0x000fe200078eb807 */
[----:B------:R-:W-:Y:S06]  /*06f0*/  BRA `(.L_x_123) ;  /* 0x00000000008c7947 */ /* 0x000fec0003800000 */
.L_x_122:
[----:B------:R-:W-:Y:S01]  /*0700*/  DMUL R8, R6, R6 ;  /* 0x0000000606087228 */ /* 0x000fe20000000000 */
[----:B------:R-:W-:Y:S01]  /*0710*/  IMAD.MOV.U32 R10, RZ, RZ, 0x420afc3d ;  /* 0x420afc3dff0a7424 */ /* 0x000fe200078e00ff */
[----:B------:R-:W-:Y:S01]  /*0720*/  UMOV UR6, 0xe2f5e964 ;  /* 0xe2f5e96400067882 */ /* 0x000fe20000000000 */
[----:B------:R-:W-:Y:S01]  /*0730*/  IMAD.MOV.U32 R11, RZ, RZ, 0x3f14359f ;  /* 0x3f14359fff0b7424 */ /* 0x000fe200078e00ff */
[----:B------:R-:W-:-:S05]  /*0740*/  UMOV UR7, 0x3ef0bc46 ;  /* 0x3ef0bc4600077882 */ /* 0x000fca0000000000 */
[----:B------:R-:W-:Y:S01]  /*0750*/  DFMA R10, R8, -UR6, R10 ;  /* 0x80000006080a7c2b */ /* 0x000fe2000800000a */
[----:B------:R-:W-:Y:S01]  /*0760*/  UMOV UR6, 0x728c5d84 ;  /* 0x728c5d8400067882 */ /* 0x000fe20000000000 */
[----:B------:R-:W-:-:S06]  /*0770*/  UMOV UR7, 0x3f2df9f0 ;  /* 0x3f2df9f000077882 */ /* 0x000fcc0000000000 */
[----:B------:R-:W-:Y:S01]  /*0780*/  DFMA R10, R8, R10, -UR6 ;  /* 0x80000006080a7e2b */ /* 0x000fe2000800000a */
[----:B------:R-:W-:Y:S01]  /*0790*/  UMOV UR6, 0xcec4f033 ;  /* 0xcec4f03300067882 */ /* 0x000fe20000000000 */
[----:B------:R-:W-:-:S06]  /*07a0*/  UMOV UR7, 0x3f4337d1 ;  /* 0x3f4337d100077882 */ /* 0x000fcc0000000000 */
[----:B------:R-:W-:Y:S01]  /*07b0*/  DFMA R10, R8, R10, UR6 ;  /* 0x00000006080a7e2b */ /* 0x000fe2000800000a */
        /* <DEDUP_REMOVED lines=20> */
[----:B------:R-:W-:-:S08]  /*0900*/  DFMA R10, R8, R10, -UR6 ;  /* 0x80000006080a7e2b */ /* 0x000fd0000800000a */
[----:B------:R-:W-:-:S08]  /*0910*/  DFMA R10, R8, R10, RZ ;  /* 0x0000000a080a722b */ /* 0x000fd000000000ff */
[----:B------:R-:W-:-:S11]  /*0920*/  DFMA R6, R6, R10, R6 ;  /* 0x0000000a0606722b */ /* 0x000fd60000000006 */
.L_x_123:
[----:B------:R-:W-:Y:S05]  /*0930*/  BSYNC.RECONVERGENT B0 ;  /* 0x0000000000007941 */ /* 0x000fea0003800200 */
.L_x_121:
[----:B------:R-:W0:Y:S02]  /*0940*/  LDC.64 R8, c[0x0][0x388] ;  /* 0x0000e200ff087b82 */ /* 0x000e240000000a00 */
[----:B0-----:R-:W-:-:S06]  /*0950*/  IMAD.WIDE R8, R2, 0x4, R8 ;  /* 0x0000000402087825 */ /* 0x001fcc00078e0208 */
[----:B------:R-:W2:Y:S01]  /*0960*/  LDG.E.CONSTANT R8, desc[UR4][R8.64] ;  /* 0x0000000408087981 */ /* 0x000ea2000c1e9900 */
[----:B------:R-:W0:Y:S01]  /*0970*/  F2F.F32.F64 R6, R6 ;  /* 0x0000000600067310 */ /* 0x000e220000301000 */
[----:B------:R-:W-:Y:S01]  /*0980*/  UMOV UR6, 0x569e7246 ;  /* 0x569e724600067882 */ /* 0x000fe20000000000 */
[----:B------:R-:W-:Y:S02]  /*0990*/  UMOV UR7, 0x3fbb6676 ;  /* 0x3fbb667600077882 */ /* 0x000fe40000000000 */
[----:B------:R-:W-:Y:S01]  /*09a0*/  DMUL R16, R4, UR6 ;  /* 0x0000000604107c28 */ /* 0x000fe20008000000 */
[----:B------:R-:W-:Y:S01]  /*09b0*/  UMOV UR6, 0x6131c926 ;  /* 0x6131c92600067882 */ /* 0x000fe20000000000 */
[----:B------:R-:W-:-:S06]  /*09c0*/  UMOV UR7, 0x3fe9884d ;  /* 0x3fe9884d00077882 */ /* 0x000fcc0000000000 */
[----:B------:R-:W-:Y:S01]  /*09d0*/  DFMA R16, R4, R16, UR6 ;  /* 0x0000000604107e2b */ /* 0x000fe20008000010 */
[----:B0-----:R-:W-:Y:S01]  /*09e0*/  FMUL R0, R6, R6 ;  /* 0x0000000606007220 */ /* 0x001fe20000400000 */
[----:B------:R-:W0:Y:S08]  /*09f0*/  F2F.F64.F32 R12, R6 ;  /* 0x00000006000c7310 */ /* 0x000e300000201800 */
[----:B------:R-:W1:Y:S01]  /*0a00*/  F2F.F64.F32 R10, R0 ;  /* 0x00000000000a7310 */ /* 0x000e620000201800 */
[----:B0-----:R-:W-:-:S02]  /*0a10*/  DADD R12, R12, 1 ;  /* 0x3ff000000c0c7429 */ /* 0x001fc40000000000 */
[----:B-1----:R-:W-:-:S08]  /*0a20*/  DADD R14, -R10, 1 ;  /* 0x3ff000000a0e7429 */ /* 0x002fd00000000100 */
[----:B------:R-:W-:Y:S01]  /*0a30*/  DMUL R14, R4, R14 ;  /* 0x0000000e040e7228 */ /* 0x000fe20000000000 */
[----:B------:R-:W0:Y:S07]  /*0a40*/  LDC.64 R4, c[0x0][0x390] ;  /* 0x0000e400ff047b82 */ /* 0x000e2e0000000a00 */
[----:B------:R-:W-:Y:S01]  /*0a50*/  DFMA R12, R14, R16, R12 ;  /* 0x000000100e0c722b */ /* 0x000fe2000000000c */
[----:B0-----:R-:W-:Y:S01]  /*0a60*/  IMAD.WIDE R2, R2, 0x4, R4 ;  /* 0x0000000402027825 */ /* 0x001fe200078e0204 */
[----:B--2---:R-:W0:Y:S02]  /*0a70*/  F2F.F64.F32 R10, R8 ;  /* 0x00000008000a7310 */ /* 0x004e240000201800 */
[----:B0-----:R-:W-:-:S08]  /*0a80*/  DMUL R10, R10, 0.5 ;  /* 0x3fe000000a0a7828 */ /* 0x001fd00000000000 */
[----:B------:R-:W-:-:S10]  /*0a90*/  DMUL R10, R10, R12 ;  /* 0x0000000c0a0a7228 */ /* 0x000fd40000000000 */
[----:B------:R-:W0:Y:S02]  /*0aa0*/  F2F.F32.F64 R11, R10 ;  /* 0x0000000a000b7310 */ /* 0x000e240000301000 */
[----:B0-----:R-:W-:Y:S01]  /*0ab0*/  STG.E desc[UR4][R2.64], R11 ;  /* 0x0000000b02007986 */ /* 0x001fe2000c101904 */
[----:B------:R-:W-:Y:S05]  /*0ac0*/  EXIT ;  /* 0x000000000000794d */ /* 0x000fea0003800000 */
        .type           $derGelu$__internal_accurate_pow,@function
        .size           $derGelu$__internal_accurate_pow,(.L_x_318 - $derGelu$__internal_accurate_pow)
$derGelu$__internal_accurate_pow:
[----:B------:R-:W-:Y:S01]  /*0ad0*/  DADD R6, -RZ, |R4| ;  /* 0x00000000ff067229 */ /* 0x000fe20000000504 */
[----:B------:R-:W-:Y:S01]  /*0ae0*/  MOV R20, RZ ;  /* 0x000000ff00147202 */ /* 0x000fe20000000f00 */
[----:B------:R-:W-:Y:S01]  /*0af0*/  IMAD.MOV.U32 R18, RZ, RZ, 0x41ad3b5a ;  /* 0x41ad3b5aff127424 */ /* 0x000fe200078e00ff */
[----:B------:R-:W-:Y:S01]  /*0b00*/  UMOV UR6, 0x7d2cafe2 ;  /* 0x7d2cafe200067882 */ /* 0x000fe20000000000 */
[----:B------:R-:W-:Y:S01]  /*0b10*/  IMAD.MOV.U32 R19, RZ, RZ, 0x3ed0f5d2 ;  /* 0x3ed0f5d2ff137424 */ /* 0x000fe200078e00ff */
[----:B------:R-:W-:Y:S01]  /*0b20*/  UMOV UR7, 0x3eb0f5ff ;  /* 0x3eb0f5ff00077882 */ /* 0x000fe20000000000 */
[----:B------:R-:W-:Y:S01]  /*0b30*/  UMOV UR8, 0x3b39803f ;  /* 0x3b39803f00087882 */ /* 0x000fe20000000000 */
[----:B------:R-:W-:-:S03]  /*0b40*/  UMOV UR9, 0x3c7abc9e ;  /* 0x3c7abc9e00097882 */ /* 0x000fc60000000000 */
[----:B------:R-:W-:Y:S01]  /*0b50*/  ISETP.GT.U32.AND P0, PT, R7, 0xfffff, PT ;  /* 0x000fffff0700780c */ /* 0x000fe20003f04070 */
[----:B------:R-:W-:-:S12]  /*0b60*/  IMAD.MOV.U32 R10, RZ, RZ, R7 ;  /* 0x000000ffff0a7224 */ /* 0x000fd800078e0007 */
[----:B------:R-:W-:-:S10]  /*0b70*/  @!P0 DMUL R8, R6, 1.80143985094819840000e+16 ;  /* 0x4350000006088828 */ /* 0x000fd40000000000 */
[----:B------:R-:W-:Y:S01]  /*0b80*/  @!P0 MOV R10, R9 ;  /* 0x00000009000a8202 */ /* 0x000fe20000000f00 */
[----:B------:R-:W-:-:S03]  /*0b90*/  @!P0 IMAD.MOV.U32 R6, RZ, RZ, R8 ;  /* 0x000000ffff068224 */ /* 0x000fc600078e0008 */
[----:B------:R-:W-:Y:S01]  /*0ba0*/  LOP3.LUT R10, R10, 0x800fffff, RZ, 0xc0, !PT ;  /* 0x800fffff0a0a7812 */ /* 0x000fe200078ec0ff */
[----:B------:R-:W-:Y:S01]  /*0bb0*/  IMAD.MOV.U32 R14, RZ, RZ, R6 ;  /* 0x000000ffff0e7224 */ /* 0x000fe200078e0006 */
[----:B------:R-:W-:Y:S02]  /*0bc0*/  SHF.R.U32.HI R6, RZ, 0x14, R7 ;  /* 0x00000014ff067819 */ /* 0x000fe40000011607 */
[----:B------:R-:W-:Y:S02]  /*0bd0*/  LOP3.LUT R15, R10, 0x3ff00000, RZ, 0xfc, !PT ;  /* 0x3ff000000a0f7812 */ /* 0x000fe400078efcff */
[----:B------:R-:W-:Y:S02]  /*0be0*/  @!P0 LEA.HI R6, R9, 0xffffffca, RZ, 0xc ;  /* 0xffffffca09068811 */ /* 0x000fe400078f60ff */
[----:B------:R-:W-:Y:S02]  /*0bf0*/  ISETP.GE.U32.AND P1, PT, R15, 0x3ff6a09f, PT ;  /* 0x3ff6a09f0f00780c */ /* 0x000fe40003f26070 */
[----:B------:R-:W-:-:S11]  /*0c00*/  IADD3 R7, PT, PT, R6, -0x3ff, RZ ;  /* 0xfffffc0106077810 */ /* 0x000fd60007ffe0ff */
[----:B------:R-:W-:Y:S02]  /*0c10*/  @P1 VIADD R11, R15, 0xfff00000 ;  /* 0xfff000000f0b1836 */ /* 0x000fe40000000000 */
[----:B------:R-:W-:Y:S02]  /*0c20*/  @P1 VIADD R7, R6, 0xfffffc02 ;  /* 0xfffffc0206071836 */ /* 0x000fe40000000000 */
[----:B------:R-:W-:-:S03]  /*0c30*/  @P1 IMAD.MOV.U32 R15, RZ, RZ, R11 ;  /* 0x000000ffff0f1224 */ /* 0x000fc600078e000b */
[----:B------:R-:W-:Y:S01]  /*0c40*/  LOP3.LUT R6, R7, 0x80000000, RZ, 0x3c, !PT ;  /* 0x8000000007067812 */ /* 0x000fe200078e3cff */
[----:B------:R-:W-:Y:S02]  /*0c50*/  IMAD.MOV.U32 R7, RZ, RZ, 0x43300000 ;  /* 0x43300000ff077424 */ /* 0x000fe400078e00ff */
[C---:B------:R-:W-:Y:S02]  /*0c60*/  DADD R12, R14.reuse, 1 ;  /* 0x3ff000000e0c7429 */ /* 0x040fe40000000000 */
[----:B------:R-:W-:-:S04]  /*0c70*/  DADD R14, R14, -1 ;  /* 0xbff000000e0e7429 */ /* 0x000fc80000000000 */
[----:B------:R-:W0:Y:S02]  /*0c80*/  MUFU.RCP64H R21, R13 ;  /* 0x0000000d00157308 */ /* 0x000e240000001800 */
[----:B0-----:R-:W-:-:S08]  /*0c90*/  DFMA R10, -R12, R20, 1 ;  /* 0x3ff000000c0a742b */ /* 0x001fd00000000114 */
[----:B------:R-:W-:-:S08]  /*0ca0*/  DFMA R10, R10, R10, R10 ;  /* 0x0000000a0a0a722b */ /* 0x000fd0000000000a */
[----:B------:R-:W-:-:S08]  /*0cb0*/  DFMA R20, R20, R10, R20 ;  /* 0x0000000a1414722b */ /* 0x000fd00000000014 */
[----:B------:R-:W-:-:S08]  /*0cc0*/  DMUL R10, R14, R20 ;  /* 0x000000140e0a7228 */ /* 0x000fd00000000000 */
[----:B------:R-:W-:-:S08]  /*0cd0*/  DFMA R10, R14, R20, R10 ;  /* 0x000000140e0a722b */ /* 0x000fd0000000000a */
[-C--:B------:R-:W-:Y:S02]  /*0ce0*/  DMUL R16, R10, R10.reuse ;  /* 0x0000000a0a107228 */ /* 0x080fe40000000000 */
[----:B------:R-:W-:Y:S02]  /*0cf0*/  DADD R22, R14, -R10 ;  /* 0x000000000e167229 */ /* 0x000fe4000000080a */
[----:B------:R-:W-:-:S04]  /*0d00*/  DMUL R26, R10, R10 ;  /* 0x0000000a0a1a7228 */ /* 0x000fc80000000000 */
[----:B------:R-:W-:Y:S01]  /*0d10*/  DFMA R12, R16, UR6, R18 ;  /* 0x00000006100c7c2b */ /* 0x000fe20008000012 */
[----:B------:R-:W-:Y:S01]  /*0d20*/  UMOV UR6, 0x75488a3f ;  /* 0x75488a3f00067882 */ /* 0x000fe20000000000 */
[----:B------:R-:W-:Y:S01]  /*0d30*/  UMOV UR7, 0x3ef3b20a ;  /* 0x3ef3b20a00077882 */ /* 0x000fe20000000000 */
[----:B------:R-:W-:-:S05]  /*0d40*/  DADD R22, R22, R22 ;  /* 0x0000000016167229 */ /* 0x000fca0000000016 */
[----:B------:R-:W-:Y:S01]  /*0d50*/  DFMA R12, R16, R12, UR6 ;  /* 0x00000006100c7e2b */ /* 0x000fe2000800000c */
[----:B------:R-:W-:Y:S01]  /*0d60*/  UMOV UR6, 0xe4faecd5 ;  /* 0xe4faecd500067882 */ /* 0x000fe20000000000 */
[----:B------:R-:W-:Y:S01]  /*0d70*/  UMOV UR7, 0x3f1745cd ;  /* 0x3f1745cd00077882 */ /* 0x000fe20000000000 */
[----:B------:R-:W-:-:S05]  /*0d80*/  DFMA R14, R14, -R10, R22 ;  /* 0x8000000a0e0e722b */ /* 0x000fca0000000016 */
[----:B------:R-:W-:Y:S01]  /*0d90*/  DFMA R12, R16, R12, UR6 ;  /* 0x00000006100c7e2b */ /* 0x000fe2000800000c */
[----:B------:R-:W-:Y:S01]  /*0da0*/  UMOV UR6, 0x258a578b ;  /* 0x258a578b00067882 */ /* 0x000fe20000000000 */
[----:B------:R-:W-:Y:S01]  /*0db0*/  UMOV UR7, 0x3f3c71c7 ;  /* 0x3f3c71c700077882 */ /* 0x000fe20000000000 */
[----:B------:R-:W-:Y:S02]  /*0dc0*/  DMUL R14, R20, R14 ;  /* 0x0000000e140e7228 */ /* 0x000fe40000000000 */
[----:B------:R-:W-:-:S03]  /*0dd0*/  DFMA R20, R10, R10, -R26 ;  /* 0x0000000a0a14722b */ /* 0x000fc6000000081a */
        /* <DEDUP_REMOVED lines=14> */
[----:B------:R-:W-:Y:S01]  /*0ec0*/  DMUL R16, R10, R26 ;  /* 0x0000001a0a107228 */ /* 0x000fe20000000000 */
[----:B------:R-:W-:Y:S02]  /*0ed0*/  VIADD R23, R15, 0x100000 ;  /* 0x001000000f177836 */ /* 0x000fe40000000000 */
[----:B------:R-:W-:-:S03]  /*0ee0*/  IMAD.MOV.U32 R22, RZ, RZ, R14 ;  /* 0x000000ffff167224 */ /* 0x000fc600078e000e */
[----:B------:R-:W-:Y:S01]  /*0ef0*/  DADD R18, R18, -UR6 ;  /* 0x8000000612127e29 */ /* 0x000fe20008000000 */
[----:B------:R-:W-:Y:S01]  /*0f00*/  UMOV UR6, 0x80000000 ;  /* 0x8000000000067882 */ /* 0x000fe20000000000 */
[C---:B------:R-:W-:Y:S01]  /*0f10*/  DFMA R24, R10.reuse, R26, -R16 ;  /* 0x0000001a0a18722b */ /* 0x040fe20000000810 */
[----:B------:R-:W-:Y:S01]  /*0f20*/  UMOV UR7, 0x43300000 ;  /* 0x4330000000077882 */ /* 0x000fe20000000000 */
[----:B------:R-:W-:-:S04]  /*0f30*/  DFMA R20, R10, R22, R20 ;  /* 0x000000160a14722b */ /* 0x000fc80000000014 */
[----:B------:R-:W-:Y:S02]  /*0f40*/  DADD R22, R12, R18 ;  /* 0x000000000c167229 */ /* 0x000fe40000000012 */
[----:B------:R-:W-:-:S06]  /*0f50*/  DFMA R24, R14, R26, R24 ;  /* 0x0000001a0e18722b */ /* 0x000fcc0000000018 */
[----:B------:R-:W-:Y:S02]  /*0f60*/  DMUL R26, R22, R16 ;  /* 0x00000010161a7228 */ /* 0x000fe40000000000 */
[----:B------:R-:W-:Y:S02]  /*0f70*/  DFMA R20, R10, R20, R24 ;  /* 0x000000140a14722b */ /* 0x000fe40000000018 */
[----:B------:R-:W-:-:S04]  /*0f80*/  DADD R24, R12, -R22 ;  /* 0x000000000c187229 */ /* 0x000fc80000000816 */
[----:B------:R-:W-:-:S04]  /*0f90*/  DFMA R12, R22, R16, -R26 ;  /* 0x00000010160c722b */ /* 0x000fc8000000081a */
[----:B------:R-:W-:-:S04]  /*0fa0*/  DADD R24, R18, R24 ;  /* 0x0000000012187229 */ /* 0x000fc80000000018 */
        /* <DEDUP_REMOVED lines=9> */
[----:B------:R-:W-:Y:S02]  /*1040*/  DADD R10, R14, R10 ;  /* 0x000000000e0a7229 */ /* 0x000fe4000000000a */
[----:B------:R-:W-:Y:S01]  /*1050*/  DADD R14, R6, -UR6 ;  /* 0x80000006060e7e29 */ /* 0x000fe20008000000 */
[----:B------:R-:W-:Y:S01]  /*1060*/  UMOV UR6, 0xfefa39ef ;  /* 0xfefa39ef00067882 */ /* 0x000fe20000000000 */
[----:B------:R-:W-:-:S04]  /*1070*/  UMOV UR7, 0x3fe62e42 ;  /* 0x3fe62e4200077882 */ /* 0x000fc80000000000 */
[----:B------:R-:W-:-:S08]  /*1080*/  DADD R8, R12, R10 ;  /* 0x000000000c087229 */ /* 0x000fd0000000000a */
[--C-:B------:R-:W-:Y:S02]  /*1090*/  DFMA R6, R14, UR6, R8.reuse ;  /* 0x000000060e067c2b */ /* 0x100fe40008000008 */
[----:B------:R-:W-:-:S06]  /*10a0*/  DADD R12, R12, -R8 ;  /* 0x000000000c0c7229 */ /* 0x000fcc0000000808 */
[----:B------:R-:W-:Y:S02]  /*10b0*/  DFMA R16, R14, -UR6, R6 ;  /* 0x800000060e107c2b */ /* 0x000fe40008000006 */
[----:B------:R-:W-:-:S06]  /*10c0*/  DADD R12, R10, R12 ;  /* 0x000000000a0c7229 */ /* 0x000fcc000000000c */
[----:B------:R-:W-:-:S08]  /*10d0*/  DADD R16, -R8, R16 ;  /* 0x0000000008107229 */ /* 0x000fd00000000110 */
[----:B------:R-:W-:-:S08]  /*10e0*/  DADD R12, R12, -R16 ;  /* 0x000000000c0c7229 */ /* 0x000fd00000000810 */
[----:B------:R-:W-:-:S08]  /*10f0*/  DFMA R12, R14, UR8, R12 ;  /* 0x000000080e0c7c2b */ /* 0x000fd0000800000c */
[----:B------:R-:W-:-:S08]  /*1100*/  DADD R8, R6, R12 ;  /* 0x0000000006087229 */ /* 0x000fd0000000000c */
[----:B------:R-:W-:Y:S02]  /*1110*/  DADD R10, R6, -R8 ;  /* 0x00000000060a7229 */ /* 0x000fe40000000808 */
[----:B------:R-:W-:-:S06]  /*1120*/  DMUL R6, R8, 3 ;  /* 0x4008000008067828 */ /* 0x000fcc0000000000 */
[----:B------:R-:W-:Y:S02]  /*1130*/  DADD R12, R12, R10 ;  /* 0x000000000c0c7229 */ /* 0x000fe4000000000a */
[----:B------:R-:W-:Y:S01]  /*1140*/  DFMA R8, R8, 3, -R6 ;  /* 0x400800000808782b */ /* 0x000fe20000000806 */
[----:B------:R-:W-:Y:S02]  /*1150*/  IMAD.MOV.U32 R10, RZ, RZ, 0x652b82fe ;  /* 0x652b82feff0a7424 */ /* 0x000fe400078e00ff */
[----:B------:R-:W-:-:S05]  /*1160*/  IMAD.MOV.U32 R11, RZ, RZ, 0x3ff71547 ;  /* 0x3ff71547ff0b7424 */ /* 0x000fca00078e00ff */
[----:B------:R-:W-:-:S08]  /*1170*/  DFMA R12, R12, 3, R8 ;  /* 0x400800000c0c782b */ /* 0x000fd00000000008 */
        /* <DEDUP_REMOVED lines=41> */
[----:B------:R-:W-:Y:S02]  /*1410*/  IMAD R7, R10, 0x100000, R15 ;  /* 0x001000000a077824 */ /* 0x000fe400078e020f */
[----:B------:R-:W-:Y:S01]  /*1420*/  IMAD.MOV.U32 R6, RZ, RZ, R14 ;  /* 0x000000ffff067224 */ /* 0x000fe200078e000e */
[----:B------:R-:W-:Y:S06]  /*1430*/  @!P0 BRA `(.L_x_124) ;  /* 0x0000000000308947 */ /* 0x000fec0003800000 */
[----:B------:R-:W-:Y:S01]  /*1440*/  FSETP.GEU.AND P1, PT, |R9|, 4.2275390625, PT ;  /* 0x408748000900780b */ /* 0x000fe20003f2e200 */
[C---:B------:R-:W-:Y:S02]  /*1450*/  DADD R16, R8.reuse, +INF ;  /* 0x7ff0000008107429 */ /* 0x040fe40000000000 */
[----:B------:R-:W-:-:S08]  /*1460*/  DSETP.GEU.AND P0, PT, R8, RZ, PT ;  /* 0x000000ff0800722a */ /* 0x000fd00003f0e000 */
[----:B------:R-:W-:Y:S02]  /*1470*/  FSEL R7, R17, RZ, P0 ;  /* 0x000000ff11077208 */ /* 0x000fe40000000000 */
[----:B------:R-:W-:-:S04]  /*1480*/  @!P1 LEA.HI R6, R10, R10, RZ, 0x1 ;  /* 0x0000000a0a069211 */ /* 0x000fc800078f08ff */
[----:B------:R-:W-:Y:S02]  /*1490*/  @!P1 SHF.R.S32.HI R9, RZ, 0x1, R6 ;  /* 0x00000001ff099819 */ /* 0x000fe40000011406 */
[----:B------:R-:W-:Y:S02]  /*14a0*/  FSEL R6, R16, RZ, P0 ;  /* 0x000000ff10067208 */ /* 0x000fe40000000000 */
[----:B------:R-:W-:Y:S01]  /*14b0*/  @!P1 LEA R15, R9, R15, 0x14 ;  /* 0x0000000f090f9211 */ /* 0x000fe200078ea0ff */
[----:B------:R-:W-:-:S05]  /*14c0*/  @!P1 IMAD.IADD R8, R10, 0x1, -R9 ;  /* 0x000000010a089824 */ /* 0x000fca00078e0a09 */
[----:B------:R-:W-:Y:S01]  /*14d0*/  @!P1 LEA R9, R8, 0x3ff00000, 0x14 ;  /* 0x3ff0000008099811 */ /* 0x000fe200078ea0ff */
[----:B------:R-:W-:-:S06]  /*14e0*/  @!P1 IMAD.MOV.U32 R8, RZ, RZ, RZ ;  /* 0x000000ffff089224 */ /* 0x000fcc00078e00ff */
[----:B------:R-:W-:-:S11]  /*14f0*/  @!P1 DMUL R6, R14, R8 ;  /* 0x000000080e069228 */ /* 0x000fd60000000000 */
.L_x_124:
[----:B------:R-:W-:Y:S02]  /*1500*/  DFMA R12, R12, R6, R6 ;  /* 0x000000060c0c722b */ /* 0x000fe40000000006 */
[----:B------:R-:W-:-:S08]  /*1510*/  DSETP.NEU.AND P0, PT, |R6|, +INF , PT ;  /* 0x7ff000000600742a */ /* 0x000fd00003f0d200 */
[----:B------:R-:W-:Y:S01]  /*1520*/  FSEL R11, R6, R12, !P0 ;  /* 0x0000000c060b7208 */ /* 0x000fe20004000000 */
[----:B------:R-:W-:Y:S01]  /*1530*/  IMAD.MOV.U32 R6, RZ, RZ, R0 ;  /* 0x000000ffff067224 */ /* 0x000fe200078e0000 */
[----:B------:R-:W-:Y:S01]  /*1540*/  FSEL R12, R7, R13, !P0 ;  /* 0x0000000d070c7208 */ /* 0x000fe20004000000 */
[----:B------:R-:W-:-:S04]  /*1550*/  IMAD.MOV.U32 R7, RZ, RZ, 0x0 ;  /* 0x00000000ff077424 */ /* 0x000fc800078e00ff */
[----:B------:R-:W-:Y:S05]  /*1560*/  RET.REL.NODEC R6 `(derGelu) ;  /* 0xffffffe806a47950 */ /* 0x000fea0003c3ffff */
.L_x_125:
        /* <DEDUP_REMOVED lines=9> */
.L_x_318:


//--------------------- .text.fillUnderDiagonal   --------------------------
	.section	.text.fillUnderDiagonal,"ax",@progbits
	.align	128
        .global         fillUnderDiagonal
        .type           fillUnderDiagonal,@function
        .size           fillUnderDiagonal,(.L_x_338 - fillUnderDiagonal)
        .other          fillUnderDiagonal,@"STO_CUDA_ENTRY STV_DEFAULT"
fillUnderDiagonal:
.text.fillUnderDiagonal:
[----:B------:R-:W-:Y:S01]  /*0000*/  LDC R1, c[0x0][0x37c] ;  /* 0x0000df00ff017b82 */ /* 0x000fe20000000800 */
[----:B------:R-:W0:Y:S01]  /*0010*/  S2R R0, SR_CTAID.X ;  /* 0x0000000000007919 */ /* 0x000e220000002500 */
[----:B------:R-:W0:Y:S01]  /*0020*/  LDCU UR4, c[0x0][0x360] ;  /* 0x00006c00ff0477ac */ /* 0x000e220008000800 */
[----:B------:R-:W0:Y:S01]  /*0030*/  S2R R3, SR_TID.X ;  /* 0x0000000000037919 */ /* 0x000e220000002100 */
[----:B------:R-:W1:Y:S01]  /*0040*/  LDCU UR5, c[0x0][0x390] ;  /* 0x00007200ff0577ac */ /* 0x000e620008000800 */
[----:B0-----:R-:W-:-:S05]  /*0050*/  IMAD R0, R0, UR4, R3 ;  /* 0x0000000400007c24 */ /* 0x001fca000f8e0203 */
[----:B------:R-:W-:-:S04]  /*0060*/  ISETP.GE.AND P0, PT, R0, RZ, PT ;  /* 0x000000ff0000720c */ /* 0x000fc80003f06270 */
[----:B-1----:R-:W-:-:S13]  /*0070*/  ISETP.GE.OR P0, PT, R0, UR5, !P0 ;  /* 0x0000000500007c0c */ /* 0x002fda000c706670 */
[----:B------:R-:W-:Y:S05]  /*0080*/  @P0 EXIT ;  /* 0x000000000000094d */ /* 0x000fea0003800000 */
[----:B------:R-:W0:Y:S01]  /*0090*/  LDCU UR4, c[0x0][0x380] ;  /* 0x00007000ff0477ac */ /* 0x000e220008000800 */
[C---:B------:R-:W-:Y:S01]  /*00a0*/  ISETP.GE.U32.AND P1, PT, R0.reuse, 0x7, PT ;  /* 0x000000070000780c */ /* 0x040fe20003f26070 */
[----:B------:R-:W-:Y:S01]  /*00b0*/  VIADD R7, R0, 0x1 ;  /* 0x0000000100077836 */ /* 0x000fe20000000000 */
[----:B------:R-:W-:Y:S01]  /*00c0*/  BSSY.RECONVERGENT B0, `(.L_x_126) ;  /* 0x000001d000007945 */ /* 0x000fe20003800200 */
[----:B------:R-:W1:Y:S01]  /*00d0*/  LDCU.64 UR6, c[0x0][0x358] ;  /* 0x00006b00ff0677ac */ /* 0x000e620008000a00 */
[----:B------:R-:W-:Y:S02]  /*00e0*/  IMAD.MOV.U32 R9, RZ, RZ, RZ ;  /* 0x000000ffff097224 */ /* 0x000fe400078e00ff */
[----:B------:R-:W-:-:S04]  /*00f0*/  LOP3.LUT R10, R7, 0x7, RZ, 0xc0, !PT ;  /* 0x00000007070a7812 */ /* 0x000fc800078ec0ff */
[----:B------:R-:W-:Y:S01]  /*0100*/  ISETP.NE.AND P0, PT, R10, RZ, PT ;  /* 0x000000ff0a00720c */ /* 0x000fe20003f05270 */
[----:B0-----:R-:W-:Y:S02]  /*0110*/  IMAD R6, R0, UR4, RZ ;  /* 0x0000000400067c24 */ /* 0x001fe4000f8e02ff */
[----:B------:R-:W-:Y:S10]  /*0120*/  @!P1 BRA `(.L_x_127) ;  /* 0x0000000000589947 */ /* 0x000ff40003800000 */
[----:B------:R-:W0:Y:S01]  /*0130*/  LDCU.64 UR4, c[0x0][0x388] ;  /* 0x00007100ff0477ac */ /* 0x000e220008000a00 */
[----:B------:R-:W2:Y:S01]  /*0140*/  LDC R13, c[0x0][0x384] ;  /* 0x0000e100ff0d7b82 */ /* 0x000ea20000000800 */
[----:B------:R-:W-:Y:S02]  /*0150*/  LOP3.LUT R9, R7, 0x7ffffff8, RZ, 0xc0, !PT ;  /* 0x7ffffff807097812 */ /* 0x000fe400078ec0ff */
[----:B------:R-:W-:-:S03]  /*0160*/  MOV R11, R6 ;  /* 0x00000006000b7202 */ /* 0x000fc60000000f00 */
[----:B------:R-:W-:Y:S01]  /*0170*/  IMAD.MOV R8, RZ, RZ, -R9 ;  /* 0x000000ffff087224 */ /* 0x000fe200078e0a09 */
[----:B0-----:R-:W-:-:S04]  /*0180*/  UIADD3 UR4, UP0, UPT, UR4, 0x10, URZ ;  /* 0x0000001004047890 */ /* 0x001fc8000ff1e0ff */
[----:B------:R-:W-:Y:S02]  /*0190*/  UIADD3.X UR5, UPT, UPT, URZ, UR5, URZ, UP0, !UPT ;  /* 0x00000005ff057290 */ /* 0x000fe400087fe4ff */
[----:B------:R-:W-:-:S04]  /*01a0*/  IMAD.U32 R4, RZ, RZ, UR4 ;  /* 0x00000004ff047e24 */ /* 0x000fc8000f8e00ff */
[----:B------:R-:W-:-:S07]  /*01b0*/  MOV R5, UR5 ;  /* 0x0000000500057c02 */ /* 0x000fce0008000f00 */
.L_x_128:
[----:B0-----:R-:W-:-:S04]  /*01c0*/  IMAD.WIDE R2, R11, 0x4, R4 ;  /* 0x000000040b027825 */ /* 0x001fc800078e0204 */
[----:B------:R-:W-:Y:S01]  /*01d0*/  VIADD R8, R8, 0x8 ;  /* 0x0000000808087836 */ /* 0x000fe20000000000 */
[----:B-12---:R0:W-:Y:S01]  /*01e0*/  STG.E desc[UR6][R2.64+-0x10], R13 ;  /* 0xfffff00d02007986 */ /* 0x0061e2000c101906 */
[----:B------:R-:W-:-:S03]  /*01f0*/  VIADD R11, R11, 0x8 ;  /* 0x000000080b0b7836 */ /* 0x000fc60000000000 */
[----:B------:R0:W-:Y:S01]  /*0200*/  STG.E desc[UR6][R2.64+-0xc], R13 ;  /* 0xfffff40d02007986 */ /* 0x0001e2000c101906 */
[----:B------:R-:W-:-:S03]  /*0210*/  ISETP.NE.AND P1, PT, R8, RZ, PT ;  /* 0x000000ff0800720c */ /* 0x000fc60003f25270 */
[----:B------:R0:W-:Y:S04]  /*0220*/  STG.E desc[UR6][R2.64+-0x8], R13 ;  /* 0xfffff80d02007986 */ /* 0x0001e8000c101906 */
[----:B------:R0:W-:Y:S04]  /*0230*/  STG.E desc[UR6][R2.64+-0x4], R13 ;  /* 0xfffffc0d02007986 */ /* 0x0001e8000c101906 */
[----:B------:R0:W-:Y:S04]  /*0240*/  STG.E desc[UR6][R2.64], R13 ;  /* 0x0000000d02007986 */ /* 0x0001e8000c101906 */
[----:B------:R0:W-:Y:S04]  /*0250*/  STG.E desc[UR6][R2.64+0x4], R13 ;  /* 0x0000040d02007986 */ /* 0x0001e8000c101906 */
[----:B------:R0:W-:Y:S04]  /*0260*/  STG.E desc[UR6][R2.64+0x8], R13 ;  /* 0x0000080d02007986 */ /* 0x0001e8000c101906 */
[----:B------:R0:W-:Y:S01]  /*0270*/  STG.E desc[UR6][R2.64+0xc], R13 ;  /* 0x00000c0d02007986 */ /* 0x0001e2000c101906 */
[----:B------:R-:W-:Y:S05]  /*0280*/  @P1 BRA `(.L_x_128) ;  /* 0xfffffffc00cc1947 */ /* 0x000fea000383ffff */
.L_x_127:
[----:B-1----:R-:W-:Y:S05]  /*0290*/  BSYNC.RECONVERGENT B0 ;  /* 0x0000000000007941 */ /* 0x002fea0003800200 */
.L_x_126:
[----:B------:R-:W-:Y:S05]  /*02a0*/  @!P0 EXIT ;  /* 0x000000000000894d */ /* 0x000fea0003800000 */
[----:B------:R-:W-:Y:S01]  /*02b0*/  ISETP.GE.U32.AND P0, PT, R10, 0x4, PT ;  /* 0x000000040a00780c */ /* 0x000fe20003f06070 */
[----:B------:R-:W-:Y:S01]  /*02c0*/  BSSY.RECONVERGENT B0, `(.L_x_129) ;  /* 0x000000c000007945 */ /* 0x000fe20003800200 */
[----:B------:R-:W-:-:S11]  /*02d0*/  LOP3.LUT P1, R7, R7, 0x3, RZ, 0xc0, !PT ;  /* 0x0000000307077812 */ /* 0x000fd6000782c0ff */
[----:B------:R-:W-:Y:S05]  /*02e0*/  @!P0 BRA `(.L_x_130) ;  /* 0x0000000000248947 */ /* 0x000fea0003800000 */
[----:B0-----:R-:W0:Y:S01]  /*02f0*/  LDC.64 R2, c[0x0][0x388] ;  /* 0x0000e200ff027b82 */ /* 0x001e220000000a00 */
[----:B------:R-:W-:Y:S01]  /*0300*/  IADD3 R5, PT, PT, R6, R9, RZ ;  /* 0x0000000906057210 */ /* 0x000fe20007ffe0ff */
[----:B------:R-:W-:-:S06]  /*0310*/  VIADD R9, R9, 0x4 ;  /* 0x0000000409097836 */ /* 0x000fcc0000000000 */
[----:B------:R-:W1:Y:S01]  /*0320*/  LDC R11, c[0x0][0x384] ;  /* 0x0000e100ff0b7b82 */ /* 0x000e620000000800 */
[----:B0-----:R-:W-:-:S05]  /*0330*/  IMAD.WIDE R2, R5, 0x4, R2 ;  /* 0x0000000405027825 */ /* 0x001fca00078e0202 */
[----:B-1----:R1:W-:Y:S04]  /*0340*/  STG.E desc[UR6][R2.64], R11 ;  /* 0x0000000b02007986 */ /* 0x0023e8000c101906 */
[----:B------:R1:W-:Y:S04]  /*0350*/  STG.E desc[UR6][R2.64+0x4], R11 ;  /* 0x0000040b02007986 */ /* 0x0003e8000c101906 */
[----:B------:R1:W-:Y:S04]  /*0360*/  STG.E desc[UR6][R2.64+0x8], R11 ;  /* 0x0000080b02007986 */ /* 0x0003e8000c101906 */
[----:B------:R1:W-:Y:S02]  /*0370*/  STG.E desc[UR6][R2.64+0xc], R11 ;  /* 0x00000c0b02007986 */ /* 0x0003e4000c101906 */
.L_x_130:
[----:B------:R-:W-:Y:S05]  /*0380*/  BSYNC.RECONVERGENT B0 ;  /* 0x0000000000007941 */ /* 0x000fea0003800200 */
.L_x_129:
[----:B------:R-:W-:Y:S05]  /*0390*/  @!P1 EXIT ;  /* 0x000000000000994d */ /* 0x000fea0003800000 */
[----:B------:R-:W-:Y:S02]  /*03a0*/  ISETP.NE.AND P0, PT, R7, 0x1, PT ;  /* 0x000000010700780c */ /* 0x000fe40003f05270 */
[----:B------:R-:W-:-:S04]  /*03b0*/  LOP3.LUT R0, R0, 0x1, RZ, 0xc0, !PT ;  /* 0x0000000100007812 */ /* 0x000fc800078ec0ff */
[----:B------:R-:W-:-:S07]  /*03c0*/  ISETP.NE.U32.AND P1, PT, R0, 0x1, PT ;  /* 0x000000010000780c */ /* 0x000fce0003f25070 */
[----:B01----:R-:W0:Y:S01]  /*03d0*/  @P0 LDC.64 R2, c[0x0][0x388] ;  /* 0x0000e200ff020b82 */ /* 0x003e220000000a00 */
[----:B------:R-:W-:-:S07]  /*03e0*/  @P0 IADD3 R5, PT, PT, R6, R9, RZ ;  /* 0x0000000906050210 */ /* 0x000fce0007ffe0ff */
[----:B------:R-:W1:Y:S01]  /*03f0*/  @P0 LDC R7, c[0x0][0x384] ;  /* 0x0000e100ff070b82 */ /* 0x000e620000000800 */
[----:B0-----:R-:W-:-:S05]  /*0400*/  @P0 IMAD.WIDE R2, R5, 0x4, R2 ;  /* 0x0000000405020825 */ /* 0x001fca00078e0202 */
[----:B-1----:R0:W-:Y:S04]  /*0410*/  @P0 STG.E desc[UR6][R2.64], R7 ;  /* 0x0000000702000986 */ /* 0x0021e8000c101906 */
[----:B------:R0:W-:Y:S01]  /*0420*/  @P0 STG.E desc[UR6][R2.64+0x4], R7 ;  /* 0x0000040702000986 */ /* 0x0001e2000c101906 */
[----:B------:R-:W-:Y:S05]  /*0430*/  @!P1 EXIT ;  /* 0x000000000000994d */ /* 0x000fea0003800000 */
[----:B0-----:R-:W0:Y:S01]  /*0440*/  LDC.64 R2, c[0x0][0x388] ;  /* 0x0000e200ff027b82 */ /* 0x001e220000000a00 */
[----:B------:R-:W-:-:S05]  /*0450*/  @P0 VIADD R9, R9, 0x2 ;  /* 0x0000000209090836 */ /* 0x000fca0000000000 */
[----:B------:R-:W-:Y:S02]  /*0460*/  IADD3 R9, PT, PT, R6, R9, RZ ;  /* 0x0000000906097210 */ /* 0x000fe40007ffe0ff */
[----:B------:R-:W1:Y:S03]  /*0470*/  LDC R5, c[0x0][0x384] ;  /* 0x0000e100ff057b82 */ /* 0x000e660000000800 */
[----:B0-----:R-:W-:-:S05]  /*0480*/  IMAD.WIDE R2, R9, 0x4, R2 ;  /* 0x0000000409027825 */ /* 0x001fca00078e0202 */
[----:B-1----:R-:W-:Y:S01]  /*0490*/  STG.E desc[UR6][R2.64], R5 ;  /* 0x0000000502007986 */ /* 0x002fe2000c101906 */
[----:B------:R-:W-:Y:S05]  /*04a0*/  EXIT ;  /* 0x000000000000794d */ /* 0x000fea0003800000 */
.L_x_131:
        /* <DEDUP_REMOVED lines=13> */
.L_x_338:


//--------------------- .text.mask                --------------------------
	.section	.text.mask,"ax",@progbits
	.align	128
        .global         mask
        .type           mask,@function
        .size           mask,(.L_x_339 - mask)
        .other          mask,@"STO_CUDA_ENTRY STV_DEFAULT"
mask:
.text.mask:
        /* <DEDUP_REMOVED lines=10> */
[----:B------:R-:W2:Y:S01]  /*00a0*/  LDCU UR6, c[0x0][0x388] ;  /* 0x00007100ff0677ac */ /* 0x000ea20008000800 */
[----:B0-----:R-:W-:-:S06]  /*00b0*/  IMAD.WIDE R2, R5, 0x4, R2 ;  /* 0x0000000405027825 */ /* 0x001fcc00078e0202 */
[----:B-1----:R-:W2:Y:S02]  /*00c0*/  LDG.E.CONSTANT R2, desc[UR4][R2.64] ;  /* 0x0000000402027981 */ /* 0x002ea4000c1e9900 */
[----:B--2---:R-:W-:-:S13]  /*00d0*/  FSETP.NEU.AND P0, PT, R2, UR6, PT ;  /* 0x0000000602007c0b */ /* 0x004fda000bf0d000 */
[----:B------:R-:W-:Y:S05]  /*00e0*/  @P0 EXIT ;  /* 0x000000000000094d */ /* 0x000fea0003800000 */
[----:B------:R-:W0:Y:S08]  /*00f0*/  LDC.64 R2, c[0x0][0x390] ;  /* 0x0000e400ff027b82 */ /* 0x000e300000000a00 */
[----:B------:R-:W1:Y:S01]  /*0100*/  LDC R7, c[0x0][0x38c] ;  /* 0x0000e300ff077b82 */ /* 0x000e620000000800 */
[----:B0-----:R-:W-:-:S05]  /*0110*/  IMAD.WIDE R2, R5, 0x4, R2 ;  /* 0x0000000405027825 */ /* 0x001fca00078e0202 */
[----:B-1----:R-:W-:Y:S01]  /*0120*/  STG.E desc[UR4][R2.64], R7 ;  /* 0x0000000702007986 */ /* 0x002fe2000c101904 */
[----:B------:R-:W-:Y:S05]  /*0130*/  EXIT ;  /* 0x000000000000794d */ /* 0x000fea0003800000 */
.L_x_132:
        /* <DEDUP_REMOVED lines=12> */
.L_x_339:


//--------------------- .text.dropoutBack         --------------------------
	.section	.text.dropoutBack,"ax",@progbits
	.align	128
        .global         dropoutBack
        .type           dropoutBack,@function
        .size           dropoutBack,(.L_x_340 - dropoutBack)
        .other          dropoutBack,@"STO_CUDA_ENTRY STV_DEFAULT"
dropoutBack:
.text.dropoutBack:
        /* <DEDUP_REMOVED lines=10> */
[----:B0-----:R-:W-:-:S06]  /*00a0*/  IMAD.WIDE R2, R7, 0x4, R2 ;  /* 0x0000000407027825 */ /* 0x001fcc00078e0202 */
[----:B-1----:R-:W2:Y:S02]  /*00b0*/  LDG.E.CONSTANT R2, desc[UR4][R2.64] ;  /* 0x0000000402027981 */ /* 0x002ea4000c1e9900 */
[----:B--2---:R-:W-:-:S13]  /*00c0*/  FSETP.NEU.AND P0, PT, R2, RZ, PT ;  /* 0x000000ff0200720b */ /* 0x004fda0003f0d000 */
[----:B------:R-:W-:Y:S05]  /*00d0*/  @!P0 EXIT ;  /* 0x000000000000894d */ /* 0x000fea0003800000 */
[----:B------:R-:W0:Y:S01]  /*00e0*/  LDC.64 R2, c[0x0][0x388] ;  /* 0x0000e200ff027b82 */ /* 0x000e220000000a00 */
[----:B------:R-:W1:Y:S07]  /*00f0*/  LDCU UR6, c[0x0][0x390] ;  /* 0x00007200ff0677ac */ /* 0x000e6e0008000800 */
[----:B------:R-:W2:Y:S01]  /*0100*/  LDC.64 R4, c[0x0][0x398] ;  /* 0x0000e600ff047b82 */ /* 0x000ea20000000a00 */
[----:B0-----:R-:W-:-:S06]  /*0110*/  IMAD.WIDE R2, R7, 0x4, R2 ;  /* 0x0000000407027825 */ /* 0x001fcc00078e0202 */
[----:B------:R-:W1:Y:S01]  /*0120*/  LDG.E.CONSTANT R2, desc[UR4][R2.64] ;  /* 0x0000000402027981 */ /* 0x000e62000c1e9900 */
[----:B--2---:R-:W-:-:S04]  /*0130*/  IMAD.WIDE R4, R7, 0x4, R4 ;  /* 0x0000000407047825 */ /* 0x004fc800078e0204 */
[----:B-1----:R-:W-:-:S05]  /*0140*/  FMUL R7, R2, UR6 ;  /* 0x0000000602077c20 */ /* 0x002fca0008400000 */
[----:B------:R-:W-:Y:S01]  /*0150*/  STG.E desc[UR4][R4.64], R7 ;  /* 0x0000000704007986 */ /* 0x000fe2000c101904 */
[----:B------:R-:W-:Y:S05]  /*0160*/  EXIT ;  /* 0x000000000000794d */ /* 0x000fea0003800000 */
.L_x_133:
        /* <DEDUP_REMOVED lines=9> */
.L_x_340:


//--------------------- .text.addBackCopy         --------------------------
	.section	.text.addBackCopy,"ax",@progbits
	.align	128
        .global         addBackCopy
        .type           addBackCopy,@function
        .size           addBackCopy,(.L_x_341 - addBackCopy)
        .other          addBackCopy,@"STO_CUDA_ENTRY STV_DEFAULT"
addBackCopy:
.text.addBackCopy:
        /* <DEDUP_REMOVED lines=11> */
[----:B------:R-:W0:Y:S01]  /*00b0*/  LDC R3, c[0x0][0x390] ;  /* 0x0000e400ff037b82 */ /* 0x000e220000000800 */
[----:B------:R-:W1:Y:S01]  /*00c0*/  LDCU UR6, c[0x0][0x388] ;  /* 0x00007100ff0677ac */ /* 0x000e620008000800 */
[----:B------:R-:W2:Y:S06]  /*00d0*/  LDCU.64 UR4, c[0x0][0x358] ;  /* 0x00006b00ff0477ac */ /* 0x000eac0008000a00 */
[----:B------:R-:W3:Y:S01]  /*00e0*/  LDC.64 R4, c[0x0][0x380] ;  /* 0x0000e000ff047b82 */ /* 0x000ee20000000a00 */
[----:B0-----:R-:W-:-:S04]  /*00f0*/  IMAD R0, R0, R3, R0 ;  /* 0x0000000300007224 */ /* 0x001fc800078e0200 */
[----:B-1----:R-:W-:-:S05]  /*0100*/  IMAD R0, R7, UR6, R0 ;  /* 0x0000000607007c24 */ /* 0x002fca000f8e0200 */
[----:B------:R-:W-:-:S05]  /*0110*/  IADD3 R3, PT, PT, R0, -0x1, RZ ;  /* 0xffffffff00037810 */ /* 0x000fca0007ffe0ff */
[----:B---3--:R-:W-:Y:S02]  /*0120*/  IMAD.WIDE R4, R3, 0x4, R4 ;  /* 0x0000000403047825 */ /* 0x008fe400078e0204 */
[----:B------:R-:W0:Y:S04]  /*0130*/  LDC.64 R2, c[0x0][0x398] ;  /* 0x0000e600ff027b82 */ /* 0x000e280000000a00 */
[----:B--2---:R-:W2:Y:S01]  /*0140*/  LDG.E.CONSTANT R5, desc[UR4][R4.64] ;  /* 0x0000000404057981 */ /* 0x004ea2000c1e9900 */
[----:B0-----:R-:W-:-:S05]  /*0150*/  IMAD.WIDE R2, R7, 0x4, R2 ;  /* 0x0000000407027825 */ /* 0x001fca00078e0202 */
[----:B--2---:R-:W-:Y:S01]  /*0160*/  STG.E desc[UR4][R2.64], R5 ;  /* 0x0000000502007986 */ /* 0x004fe2000c101904 */
[----:B------:R-:W-:Y:S05]  /*0170*/  EXIT ;  /* 0x000000000000794d */ /* 0x000fea0003800000 */
.L_x_134:
        /* <DEDUP_REMOVED lines=16> */
.L_x_341:


//--------------------- .text.subDivSqrtNorm      --------------------------
	.section	.text.subDivSqrtNorm,"ax",@progbits
	.align	128
        .global         subDivSqrtNorm
        .type           subDivSqrtNorm,@function
        .size           subDivSqrtNorm,(.L_x_321 - subDivSqrtNorm)
        .other          subDivSqrtNorm,@"STO_CUDA_ENTRY STV_DEFAULT"
subDivSqrtNorm:
.text.subDivSqrtNorm:
        /* <DEDUP_REMOVED lines=8> */
[----:B------:R-:W0:Y:S01]  /*0080*/  LDCU.64 UR4, c[0x0][0x390] ;  /* 0x00007200ff0477ac */ /* 0x000e220008000a00 */
[----:B------:R-:W-:Y:S01]  /*0090*/  IMAD.MOV.U32 R2, RZ, RZ, 0x1 ;  /* 0x00000001ff027424 */ /* 0x000fe200078e00ff */
[----:B------:R-:W-:Y:S01]  /*00a0*/  UMOV UR6, 0x9abcaf48 ;  /* 0x9abcaf4800067882 */ /* 0x000fe20000000000 */
[----:B------:R-:W-:Y:S01]  /*00b0*/  UMOV UR7, 0x3e7ad7f2 ;  /* 0x3e7ad7f200077882 */ /* 0x000fe20000000000 */
[----:B0-----:R-:W0:Y:S02]  /*00c0*/  F2F.F64.F32 R6, UR5 ;  /* 0x0000000500067d10 */ /* 0x001e240008201800 */
[----:B0-----:R-:W-:-:S06]  /*00d0*/  DADD R6, R6, UR6 ;  /* 0x0000000606067e29 */ /* 0x001fcc0008000000 */
[----:B------:R-:W0:Y:S02]  /*00e0*/  MUFU.RCP64H R3, R7 ;  /* 0x0000000700037308 */ /* 0x000e240000001800 */
[----:B0-----:R-:W-:-:S08]  /*00f0*/  DFMA R8, -R6, R2, 1 ;  /* 0x3ff000000608742b */ /* 0x001fd00000000102 */
[----:B------:R-:W-:-:S08]  /*0100*/  DFMA R8, R8, R8, R8 ;  /* 0x000000080808722b */ /* 0x000fd00000000008 */
[----:B------:R-:W-:Y:S02]  /*0110*/  DFMA R2, R2, R8, R2 ;  /* 0x000000080202722b */ /* 0x000fe40000000002 */
[----:B------:R-:W0:Y:S01]  /*0120*/  F2F.F64.F32 R8, UR4 ;  /* 0x0000000400087d10 */ /* 0x000e220008201800 */
[----:B------:R-:W1:Y:S05]  /*0130*/  LDCU.64 UR4, c[0x0][0x358] ;  /* 0x00006b00ff0477ac */ /* 0x000e6a0008000a00 */
[----:B------:R-:W-:-:S08]  /*0140*/  DFMA R10, -R6, R2, 1 ;  /* 0x3ff00000060a742b */ /* 0x000fd00000000102 */
[----:B------:R-:W-:Y:S01]  /*0150*/  DFMA R2, R2, R10, R2 ;  /* 0x0000000a0202722b */ /* 0x000fe20000000002 */
[----:B0-----:R-:W-:-:S07]  /*0160*/  FSETP.GEU.AND P1, PT, |R9|, 6.5827683646048100446e-37, PT ;  /* 0x036000000900780b */ /* 0x001fce0003f2e200 */
[----:B------:R-:W-:-:S08]  /*0170*/  DMUL R10, R8, R2 ;  /* 0x00000002080a7228 */ /* 0x000fd00000000000 */
[----:B------:R-:W-:-:S08]  /*0180*/  DFMA R12, -R6, R10, R8 ;  /* 0x0000000a060c722b */ /* 0x000fd00000000108 */
[----:B------:R-:W-:-:S10]  /*0190*/  DFMA R2, R2, R12, R10 ;  /* 0x0000000c0202722b */ /* 0x000fd4000000000a */
[----:B------:R-:W-:-:S05]  /*01a0*/  FFMA R0, RZ, R7, R3 ;  /* 0x00000007ff007223 */ /* 0x000fca0000000003 */
[----:B------:R-:W-:-:S13]  /*01b0*/  FSETP.GT.AND P0, PT, |R0|, 1.469367938527859385e-39, PT ;  /* 0x001000000000780b */ /* 0x000fda0003f04200 */
[----:B-1----:R-:W-:Y:S05]  /*01c0*/  @P0 BRA P1, `(.L_x_135) ;  /* 0x0000000000180947 */ /* 0x002fea0000800000 */
[----:B------:R-:W-:Y:S01]  /*01d0*/  IMAD.MOV.U32 R5, RZ, RZ, R8 ;  /* 0x000000ffff057224 */ /* 0x000fe200078e0008 */
[----:B------:R-:W-:Y:S01]  /*01e0*/  MOV R0, 0x210 ;  /* 0x0000021000007802 */ /* 0x000fe20000000f00 */
[----:B------:R-:W-:-:S07]  /*01f0*/  IMAD.MOV.U32 R10, RZ, RZ, R9 ;  /* 0x000000ffff0a7224 */ /* 0x000fce00078e0009 */
[----:B------:R-:W-:Y:S05]  /*0200*/  CALL.REL.NOINC `($__internal_1_$__cuda_sm20_div_rn_f64_full) ;  /* 0x00000004003c7944 */ /* 0x000fea0003c00000 */
[----:B------:R-:W-:Y:S02]  /*0210*/  IMAD.MOV.U32 R2, RZ, RZ, R12 ;  /* 0x000000ffff027224 */ /* 0x000fe400078e000c */
[----:B------:R-:W-:-:S07]  /*0220*/  IMAD.MOV.U32 R3, RZ, RZ, R13 ;  /* 0x000000ffff037224 */ /* 0x000fce00078e000d */
.L_x_135:
[----:B------:R-:W0:Y:S08]  /*0230*/  LDC.64 R8, c[0x0][0x380] ;  /* 0x0000e000ff087b82 */ /* 0x000e300000000a00 */
[----:B------:R-:W1:Y:S08]  /*0240*/  LDC.64 R10, c[0x0][0x388] ;  /* 0x0000e200ff0a7b82 */ /* 0x000e700000000a00 */
[----:B------:R-:W2:Y:S01]  /*0250*/  LDC R13, c[0x0][0x398] ;  /* 0x0000e600ff0d7b82 */ /* 0x000ea20000000800 */
[----:B0-----:R-:W-:-:S06]  /*0260*/  IMAD.WIDE R8, R4, 0x4, R8 ;  /* 0x0000000404087825 */ /* 0x001fcc00078e0208 */
[----:B------:R-:W3:Y:S01]  /*0270*/  LDG.E.CONSTANT R8, desc[UR4][R8.64] ;  /* 0x0000000408087981 */ /* 0x000ee2000c1e9900 */
[----:B-1----:R-:W-:-:S05]  /*0280*/  IMAD.WIDE R10, R4, 0x4, R10 ;  /* 0x00000004040a7825 */ /* 0x002fca00078e020a */
[----:B------:R-:W4:Y:S01]  /*0290*/  LDG.E.CONSTANT R0, desc[UR4][R10.64] ;  /* 0x000000040a007981 */ /* 0x000f22000c1e9900 */
[----:B------:R-:W-:Y:S01]  /*02a0*/  BSSY.RECONVERGENT B0, `(.L_x_136) ;  /* 0x000000e000007945 */ /* 0x000fe20003800200 */
[----:B--2---:R-:W0:Y:S02]  /*02b0*/  MUFU.RCP R5, R13 ;  /* 0x0000000d00057308 */ /* 0x004e240000001000 */
[----:B0-----:R-:W-:-:S04]  /*02c0*/  FFMA R12, R5, -R13, 1 ;  /* 0x3f800000050c7423 */ /* 0x001fc8000000080d */
[----:B------:R-:W-:Y:S02]  /*02d0*/  FFMA R5, R5, R12, R5 ;  /* 0x0000000c05057223 */ /* 0x000fe40000000005 */
[----:B---3--:R-:W0:Y:S02]  /*02e0*/  F2F.F64.F32 R6, R8 ;  /* 0x0000000800067310 */ /* 0x008e240000201800 */
[----:B----4-:R-:W-:-:S06]  /*02f0*/  FFMA R12, R0, R5, RZ ;  /* 0x00000005000c7223 */ /* 0x010fcc00000000ff */
[----:B------:R-:W1:Y:S01]  /*0300*/  FCHK P0, R0, R13 ;  /* 0x0000000d00007302 */ /* 0x000e620000000000 */
[----:B0-----:R-:W-:Y:S01]  /*0310*/  DMUL R6, R6, R2 ;  /* 0x0000000206067228 */ /* 0x001fe20000000000 */
[----:B------:R-:W-:-:S04]  /*0320*/  FFMA R2, R12, -R13, R0 ;  /* 0x8000000d0c027223 */ /* 0x000fc80000000000 */
[----:B------:R-:W-:Y:S01]  /*0330*/  FFMA R9, R5, R2, R12 ;  /* 0x0000000205097223 */ /* 0x000fe2000000000c */
[----:B-1----:R-:W-:Y:S06]  /*0340*/  @!P0 BRA `(.L_x_137) ;  /* 0x00000000000c8947 */ /* 0x002fec0003800000 */
[----:B------:R-:W-:-:S07]  /*0350*/  MOV R2, 0x370 ;  /* 0x0000037000027802 */ /* 0x000fce0000000f00 */
[----:B------:R-:W-:Y:S05]  /*0360*/  CALL.REL.NOINC `($__internal_3_$__cuda_sm3x_div_rn_noftz_f32_slowpath) ;  /* 0x0000000c00107944 */ /* 0x000fea0003c00000 */
[----:B------:R-:W-:-:S07]  /*0370*/  IMAD.MOV.U32 R9, RZ, RZ, R0 ;  /* 0x000000ffff097224 */ /* 0x000fce00078e0000 */
.L_x_137:
[----:B------:R-:W-:Y:S05]  /*0380*/  BSYNC.RECONVERGENT B0 ;  /* 0x0000000000007941 */ /* 0x000fea0003800200 */
.L_x_136:
[----:B------:R-:W0:Y:S01]  /*0390*/  F2F.F64.F32 R8, R9 ;  /* 0x0000000900087310 */ /* 0x000e220000201800 */
[----:B------:R-:W-:Y:S01]  /*03a0*/  IMAD.MOV.U32 R12, RZ, RZ, 0x0 ;  /* 0x00000000ff0c7424 */ /* 0x000fe200078e00ff */
[----:B------:R-:W-:Y:S01]  /*03b0*/  BSSY.RECONVERGENT B0, `(.L_x_138) ;  /* 0x0000012000007945 */ /* 0x000fe20003800200 */
[----:B------:R-:W-:-:S05]  /*03c0*/  IMAD.MOV.U32 R13, RZ, RZ, 0x3fd80000 ;  /* 0x3fd80000ff0d7424 */ /* 0x000fca00078e00ff */
[----:B0-----:R-:W0:Y:S01]  /*03d0*/  MUFU.RSQ64H R3, R9 ;  /* 0x0000000900037308 */ /* 0x001e220000001c00 */
[----:B------:R-:W-:-:S05]  /*03e0*/  VIADD R2, R9, 0xfcb00000 ;  /* 0xfcb0000009027836 */ /* 0x000fca0000000000 */
[----:B------:R-:W-:Y:S01]  /*03f0*/  ISETP.GE.U32.AND P0, PT, R2, 0x7ca00000, PT ;  /* 0x7ca000000200780c */ /* 0x000fe20003f06070 */
[----:B0-----:R-:W-:-:S08]  /*0400*/  DMUL R10, R2, R2 ;  /* 0x00000002020a7228 */ /* 0x001fd00000000000 */
[----:B------:R-:W-:-:S08]  /*0410*/  DFMA R10, R8, -R10, 1 ;  /* 0x3ff00000080a742b */ /* 0x000fd0000000080a */
[----:B------:R-:W-:Y:S02]  /*0420*/  DFMA R12, R10, R12, 0.5 ;  /* 0x3fe000000a0c742b */ /* 0x000fe4000000000c */
[----:B------:R-:W-:-:S08]  /*0430*/  DMUL R10, R2, R10 ;  /* 0x0000000a020a7228 */ /* 0x000fd00000000000 */
[----:B------:R-:W-:-:S08]  /*0440*/  DFMA R14, R12, R10, R2 ;  /* 0x0000000a0c0e722b */ /* 0x000fd00000000002 */
[----:B------:R-:W-:Y:S02]  /*0450*/  DMUL R16, R8, R14 ;  /* 0x0000000e08107228 */ /* 0x000fe40000000000 */
[----:B------:R-:W-:Y:S02]  /*0460*/  VIADD R13, R15, 0xfff00000 ;  /* 0xfff000000f0d7836 */ /* 0x000fe40000000000 */
[----:B------:R-:W-:-:S04]  /*0470*/  IMAD.MOV.U32 R12, RZ, RZ, R14 ;  /* 0x000000ffff0c7224 */ /* 0x000fc800078e000e */
[----:B------:R-:W-:-:S08]  /*0480*/  DFMA R18, R16, -R16, R8 ;  /* 0x800000101012722b */ /* 0x000fd00000000008 */
[----:B------:R-:W-:Y:S01]  /*0490*/  DFMA R10, R18, R12, R16 ;  /* 0x0000000c120a722b */ /* 0x000fe20000000010 */
[----:B------:R-:W-:Y:S10]  /*04a0*/  @!P0 BRA `(.L_x_139) ;  /* 0x0000000000088947 */ /* 0x000ff40003800000 */
[----:B------:R-:W-:-:S07]  /*04b0*/  MOV R0, 0x4d0 ;  /* 0x000004d000007802 */ /* 0x000fce0000000f00 */
[----:B------:R-:W-:Y:S05]  /*04c0*/  CALL.REL.NOINC `($__internal_2_$__cuda_sm20_dsqrt_rn_f64_mediumpath_v1) ;  /* 0x0000000800047944 */ /* 0x000fea0003c00000 */
.L_x_139:
[----:B------:R-:W-:Y:S05]  /*04d0*/  BSYNC.RECONVERGENT B0 ;  /* 0x0000000000007941 */ /* 0x000fea0003800200 */
.L_x_138:
[----:B------:R-:W-:Y:S01]  /*04e0*/  UMOV UR6, 0x9abcaf48 ;  /* 0x9abcaf4800067882 */ /* 0x000fe20000000000 */
[----:B------:R-:W-:Y:S01]  /*04f0*/  UMOV UR7, 0x3e7ad7f2 ;  /* 0x3e7ad7f200077882 */ /* 0x000fe20000000000 */
[----:B------:R-:W-:Y:S01]  /*0500*/  IMAD.MOV.U32 R2, RZ, RZ, 0x1 ;  /* 0x00000001ff027424 */ /* 0x000fe200078e00ff */
[----:B------:R-:W-:Y:S01]  /*0510*/  DADD R8, R10, UR6 ;  /* 0x000000060a087e29 */ /* 0x000fe20008000000 */
[----:B------:R-:W-:Y:S01]  /*0520*/  FSETP.GEU.AND P1, PT, |R7|, 6.5827683646048100446e-37, PT ;  /* 0x036000000700780b */ /* 0x000fe20003f2e200 */
[----:B------:R-:W-:Y:S04]  /*0530*/  BSSY.RECONVERGENT B0, `(.L_x_140) ;  /* 0x0000015000007945 */ /* 0x000fe80003800200 */
[----:B------:R-:W0:Y:S02]  /*0540*/  MUFU.RCP64H R3, R9 ;  /* 0x0000000900037308 */ /* 0x000e240000001800 */
[----:B0-----:R-:W-:-:S08]  /*0550*/  DFMA R10, -R8, R2, 1 ;  /* 0x3ff00000080a742b */ /* 0x001fd00000000102 */
[----:B------:R-:W-:-:S08]  /*0560*/  DFMA R10, R10, R10, R10 ;  /* 0x0000000a0a0a722b */ /* 0x000fd0000000000a */
[----:B------:R-:W-:-:S08]  /*0570*/  DFMA R10, R2, R10, R2 ;  /* 0x0000000a020a722b */ /* 0x000fd00000000002 */
[----:B------:R-:W-:-:S08]  /*0580*/  DFMA R2, -R8, R10, 1 ;  /* 0x3ff000000802742b */ /* 0x000fd0000000010a */
[----:B------:R-:W-:-:S08]  /*0590*/  DFMA R2, R10, R2, R10 ;  /* 0x000000020a02722b */ /* 0x000fd0000000000a */
[----:B------:R-:W-:-:S08]  /*05a0*/  DMUL R10, R6, R2 ;  /* 0x00000002060a7228 */ /* 0x000fd00000000000 */
[----:B------:R-:W-:-:S08]  /*05b0*/  DFMA R12, -R8, R10, R6 ;  /* 0x0000000a080c722b */ /* 0x000fd00000000106 */
[----:B------:R-:W-:-:S10]  /*05c0*/  DFMA R2, R2, R12, R10 ;  /* 0x0000000c0202722b */ /* 0x000fd4000000000a */
[----:B------:R-:W-:-:S05]  /*05d0*/  FFMA R0, RZ, R9, R3 ;  /* 0x00000009ff007223 */ /* 0x000fca0000000003 */
[----:B------:R-:W-:-:S13]  /*05e0*/  FSETP.GT.AND P0, PT, |R0|, 1.469367938527859385e-39, PT ;  /* 0x001000000000780b */ /* 0x000fda0003f04200 */
[----:B------:R-:W-:Y:S05]  /*05f0*/  @P0 BRA P1, `(.L_x_141) ;  /* 0x0000000000200947 */ /* 0x000fea0000800000 */
[----:B------:R-:W-:Y:S01]  /*0600*/  IMAD.MOV.U32 R5, RZ, RZ, R6 ;  /* 0x000000ffff057224 */ /* 0x000fe200078e0006 */
[----:B------:R-:W-:Y:S01]  /*0610*/  MOV R0, 0x660 ;  /* 0x0000066000007802 */ /* 0x000fe20000000f00 */
[----:B------:R-:W-:Y:S02]  /*0620*/  IMAD.MOV.U32 R10, RZ, RZ, R7 ;  /* 0x000000ffff0a7224 */ /* 0x000fe400078e0007 */
[----:B------:R-:W-:Y:S02]  /*0630*/  IMAD.MOV.U32 R6, RZ, RZ, R8 ;  /* 0x000000ffff067224 */ /* 0x000fe400078e0008 */
[----:B------:R-:W-:-:S07]  /*0640*/  IMAD.MOV.U32 R7, RZ, RZ, R9 ;  /* 0x000000ffff077224 */ /* 0x000fce00078e0009 */
[----:B------:R-:W-:Y:S05]  /*0650*/  CALL.REL.NOINC `($__internal_1_$__cuda_sm20_div_rn_f64_full) ;  /* 0x0000000000287944 */ /* 0x000fea0003c00000 */
[----:B------:R-:W-:Y:S02]  /*0660*/  IMAD.MOV.U32 R2, RZ, RZ, R12 ;  /* 0x000000ffff027224 */ /* 0x000fe400078e000c */
[----:B------:R-:W-:-:S07]  /*0670*/  IMAD.MOV.U32 R3, RZ, RZ, R13 ;  /* 0x000000ffff037224 */ /* 0x000fce00078e000d */
.L_x_141:
[----:B------:R-:W-:Y:S05]  /*0680*/  BSYNC.RECONVERGENT B0 ;  /* 0x0000000000007941 */ /* 0x000fea0003800200 */
.L_x_140:
[----:B------:R-:W0:Y:S02]  /*0690*/  LDC.64 R6, c[0x0][0x3a0] ;  /* 0x0000e800ff067b82 */ /* 0x000e240000000a00 */
[----:B0-----:R-:W-:-:S05]  /*06a0*/  IMAD.WIDE R4, R4, 0x4, R6 ;  /* 0x0000000404047825 */ /* 0x001fca00078e0206 */
[----:B------:R-:W2:Y:S01]  /*06b0*/  LDG.E R7, desc[UR4][R4.64] ;  /* 0x0000000404077981 */ /* 0x000ea2000c1e1900 */
[----:B------:R-:W2:Y:S02]  /*06c0*/  F2F.F32.F64 R2, R2 ;  /* 0x0000000200027310 */ /* 0x000ea40000301000 */
[----:B--2---:R-:W-:-:S05]  /*06d0*/  FADD R7, -R2, R7 ;  /* 0x0000000702077221 */ /* 0x004fca0000000100 */
[----:B------:R-:W-:Y:S01]  /*06e0*/  STG.E desc[UR4][R4.64], R7 ;  /* 0x0000000704007986 */ /* 0x000fe2000c101904 */
[----:B------:R-:W-:Y:S05]  /*06f0*/  EXIT ;  /* 0x000000000000794d */ /* 0x000fea0003800000 */
        .weak           $__internal_1_$__cuda_sm20_div_rn_f64_full
        .type           $__internal_1_$__cuda_sm20_div_rn_f64_full,@function
        .size           $__internal_1_$__cuda_sm20_div_rn_f64_full,($__internal_2_$__cuda_sm20_dsqrt_rn_f64_mediumpath_v1 - $__internal_1_$__cuda_sm20_div_rn_f64_full)
$__internal_1_$__cuda_sm20_div_rn_f64_full:
[C---:B------:R-:W-:Y:S01]  /*0700*/  FSETP.GEU.AND P0, PT, |R7|.reuse, 1.469367938527859385e-39, PT ;  /* 0x001000000700780b */ /* 0x040fe20003f0e200 */
[----:B------:R-:W-:Y:S01]  /*0710*/  IMAD.MOV.U32 R9, RZ, RZ, R10 ;  /* 0x000000ffff097224 */ /* 0x000fe200078e000a */
[C---:B------:R-:W-:Y:S01]  /*0720*/  LOP3.LUT R2, R7.reuse, 0x800fffff, RZ, 0xc0, !PT ;  /* 0x800fffff07027812 */ /* 0x040fe200078ec0ff */
[----:B------:R-:W-:Y:S01]  /*0730*/  IMAD.MOV.U32 R16, RZ, RZ, 0x1 ;  /* 0x00000001ff107424 */ /* 0x000fe200078e00ff */
[----:B------:R-:W-:Y:S01]  /*0740*/  LOP3.LUT R14, R7, 0x7ff00000, RZ, 0xc0, !PT ;  /* 0x7ff00000070e7812 */ /* 0x000fe200078ec0ff */
[----:B------:R-:W-:Y:S01]  /*0750*/  IMAD.MOV.U32 R8, RZ, RZ, R5 ;  /* 0x000000ffff087224 */ /* 0x000fe200078e0005 */
[----:B------:R-:W-:Y:S01]  /*0760*/  LOP3.LUT R3, R2, 0x3ff00000, RZ, 0xfc, !PT ;  /* 0x3ff0000002037812 */ /* 0x000fe200078efcff */
[----:B------:R-:W-:Y:S01]  /*0770*/  IMAD.MOV.U32 R2, RZ, RZ, R6 ;  /* 0x000000ffff027224 */ /* 0x000fe200078e0006 */
[C---:B------:R-:W-:Y:S01]  /*0780*/  FSETP.GEU.AND P2, PT, |R9|.reuse, 1.469367938527859385e-39, PT ;  /* 0x001000000900780b */ /* 0x040fe20003f4e200 */
[----:B------:R-:W-:Y:S01]  /*0790*/  BSSY.RECONVERGENT B1, `(.L_x_142) ;  /* 0x0000051000017945 */ /* 0x000fe20003800200 */
[----:B------:R-:W-:-:S03]  /*07a0*/  LOP3.LUT R5, R9, 0x7ff00000, RZ, 0xc0, !PT ;  /* 0x7ff0000009057812 */ /* 0x000fc600078ec0ff */
[----:B------:R-:W-:Y:S01]  /*07b0*/  @!P0 DMUL R2, R6, 8.98846567431157953865e+307 ;  /* 0x7fe0000006028828 */ /* 0x000fe20000000000 */
[----:B------:R-:W-:-:S05]  /*07c0*/  ISETP.GE.U32.AND P1, PT, R5, R14, PT ;  /* 0x0000000e0500720c */ /* 0x000fca0003f26070 */
[----:B------:R-:W0:Y:S02]  /*07d0*/  MUFU.RCP64H R17, R3 ;  /* 0x0000000300117308 */ /* 0x000e240000001800 */
[----:B------:R-:W-:Y:S01]  /*07e0*/  @!P2 LOP3.LUT R12, R7, 0x7ff00000, RZ, 0xc0, !PT ;  /* 0x7ff00000070ca812 */ /* 0x000fe200078ec0ff */
[----:B------:R-:W-:-:S03]  /*07f0*/  @!P2 IMAD.MOV.U32 R18, RZ, RZ, RZ ;  /* 0x000000ffff12a224 */ /* 0x000fc600078e00ff */
[----:B------:R-:W-:Y:S01]  /*0800*/  @!P2 ISETP.GE.U32.AND P3, PT, R5, R12, PT ;  /* 0x0000000c0500a20c */ /* 0x000fe20003f66070 */
[----:B------:R-:W-:-:S05]  /*0810*/  IMAD.MOV.U32 R12, RZ, RZ, 0x1ca00000 ;  /* 0x1ca00000ff0c7424 */ /* 0x000fca00078e00ff */
[----:B------:R-:W-:-:S04]  /*0820*/  @!P2 SEL R13, R12, 0x63400000, !P3 ;  /* 0x634000000c0da807 */ /* 0x000fc80005800000 */
[----:B------:R-:W-:Y:S01]  /*0830*/  @!P2 LOP3.LUT R13, R13, 0x80000000, R9, 0xf8, !PT ;  /* 0x800000000d0da812 */ /* 0x000fe200078ef809 */
[----:B0-----:R-:W-:-:S03]  /*0840*/  DFMA R10, R16, -R2, 1 ;  /* 0x3ff00000100a742b */ /* 0x001fc60000000802 */
[----:B------:R-:W-:-:S05]  /*0850*/  @!P2 LOP3.LUT R19, R13, 0x100000, RZ, 0xfc, !PT ;  /* 0x001000000d13a812 */ /* 0x000fca00078efcff */
[----:B------:R-:W-:-:S08]  /*0860*/  DFMA R10, R10, R10, R10 ;  /* 0x0000000a0a0a722b */ /* 0x000fd0000000000a */
[----:B------:R-:W-:Y:S01]  /*0870*/  DFMA R16, R16, R10, R16 ;  /* 0x0000000a1010722b */ /* 0x000fe20000000010 */
[----:B------:R-:W-:Y:S01]  /*0880*/  SEL R11, R12, 0x63400000, !P1 ;  /* 0x634000000c0b7807 */ /* 0x000fe20004800000 */
[----:B------:R-:W-:-:S03]  /*0890*/  IMAD.MOV.U32 R10, RZ, RZ, R8 ;  /* 0x000000ffff0a7224 */ /* 0x000fc600078e0008 */
[----:B------:R-:W-:-:S03]  /*08a0*/  LOP3.LUT R11, R11, 0x800fffff, R9, 0xf8, !PT ;  /* 0x800fffff0b0b7812 */ /* 0x000fc600078ef809 */
[----:B------:R-:W-:-:S03]  /*08b0*/  DFMA R20, R16, -R2, 1 ;  /* 0x3ff000001014742b */ /* 0x000fc60000000802 */
[----:B------:R-:W-:-:S05]  /*08c0*/  @!P2 DFMA R10, R10, 2, -R18 ;  /* 0x400000000a0aa82b */ /* 0x000fca0000000812 */
[----:B------:R-:W-:Y:S01]  /*08d0*/  DFMA R16, R16, R20, R16 ;  /* 0x000000141010722b */ /* 0x000fe20000000010 */
[----:B------:R-:W-:Y:S02]  /*08e0*/  IMAD.MOV.U32 R21, RZ, RZ, R5 ;  /* 0x000000ffff157224 */ /* 0x000fe400078e0005 */
[----:B------:R-:W-:Y:S01]  /*08f0*/  IMAD.MOV.U32 R20, RZ, RZ, R14 ;  /* 0x000000ffff147224 */ /* 0x000fe200078e000e */
[----:B------:R-:W-:Y:S02]  /*0900*/  @!P0 LOP3.LUT R20, R3, 0x7ff00000, RZ, 0xc0, !PT ;  /* 0x7ff0000003148812 */ /* 0x000fe400078ec0ff */
[----:B------:R-:W-:Y:S02]  /*0910*/  @!P2 LOP3.LUT R21, R11, 0x7ff00000, RZ, 0xc0, !PT ;  /* 0x7ff000000b15a812 */ /* 0x000fe400078ec0ff */
[----:B------:R-:W-:Y:S01]  /*0920*/  DMUL R18, R16, R10 ;  /* 0x0000000a10127228 */ /* 0x000fe20000000000 */
[----:B------:R-:W-:Y:S02]  /*0930*/  VIADD R22, R20, 0xffffffff ;  /* 0xffffffff14167836 */ /* 0x000fe40000000000 */
[----:B------:R-:W-:-:S05]  /*0940*/  VIADD R13, R21, 0xffffffff ;  /* 0xffffffff150d7836 */ /* 0x000fca0000000000 */
[----:B------:R-:W-:Y:S01]  /*0950*/  DFMA R14, R18, -R2, R10 ;  /* 0x80000002120e722b */ /* 0x000fe2000000000a */
[----:B------:R-:W-:-:S04]  /*0960*/  ISETP.GT.U32.AND P0, PT, R13, 0x7feffffe, PT ;  /* 0x7feffffe0d00780c */ /* 0x000fc80003f04070 */
[----:B------:R-:W-:-:S03]  /*0970*/  ISETP.GT.U32.OR P0, PT, R22, 0x7feffffe, P0 ;  /* 0x7feffffe1600780c */ /* 0x000fc60000704470 */
[----:B------:R-:W-:-:S10]  /*0980*/  DFMA R14, R16, R14, R18 ;  /* 0x0000000e100e722b */ /* 0x000fd40000000012 */
[----:B------:R-:W-:Y:S05]  /*0990*/  @P0 BRA `(.L_x_143) ;  /* 0x00000000006c0947 */ /* 0x000fea0003800000 */
[----:B------:R-:W-:-:S04]  /*09a0*/  LOP3.LUT R16, R7, 0x7ff00000, RZ, 0xc0, !PT ;  /* 0x7ff0000007107812 */ /* 0x000fc800078ec0ff */
[CC--:B------:R-:W-:Y:S02]  /*09b0*/  VIADDMNMX R8, R5.reuse, -R16.reuse, 0xb9600000, !PT ;  /* 0xb960000005087446 */ /* 0x0c0fe40007800910 */
[----:B------:R-:W-:Y:S02]  /*09c0*/  ISETP.GE.U32.AND P0, PT, R5, R16, PT ;  /* 0x000000100500720c */ /* 0x000fe40003f06070 */
[----:B------:R-:W-:Y:S02]  /*09d0*/  VIMNMX R8, PT, PT, R8, 0x46a00000, PT ;  /* 0x46a0000008087848 */ /* 0x000fe40003fe0100 */
[----:B------:R-:W-:-:S05]  /*09e0*/  SEL R5, R12, 0x63400000, !P0 ;  /* 0x634000000c057807 */ /* 0x000fca0004000000 */
[----:B------:R-:W-:Y:S02]  /*09f0*/  IMAD.IADD R5, R8, 0x1, -R5 ;  /* 0x0000000108057824 */ /* 0x000fe400078e0a05 */
[----:B------:R-:W-:Y:S02]  /*0a00*/  IMAD.MOV.U32 R8, RZ, RZ, RZ ;  /* 0x000000ffff087224 */ /* 0x000fe400078e00ff */
[----:B------:R-:W-:-:S06]  /*0a10*/  VIADD R9, R5, 0x7fe00000 ;  /* 0x7fe0000005097836 */ /* 0x000fcc0000000000 */
[----:B------:R-:W-:-:S10]  /*0a20*/  DMUL R12, R14, R8 ;  /* 0x000000080e0c7228 */ /* 0x000fd40000000000 */
[----:B------:R-:W-:-:S13]  /*0a30*/  FSETP.GTU.AND P0, PT, |R13|, 1.469367938527859385e-39, PT ;  /* 0x001000000d00780b */ /* 0x000fda0003f0c200 */
[----:B------:R-:W-:Y:S05]  /*0a40*/  @P0 BRA `(.L_x_144) ;  /* 0x0000000000940947 */ /* 0x000fea0003800000 */
[----:B------:R-:W-:Y:S01]  /*0a50*/  DFMA R2, R14, -R2, R10 ;  /* 0x800000020e02722b */ /* 0x000fe2000000000a */
[----:B------:R-:W-:-:S09]  /*0a60*/  IMAD.MOV.U32 R8, RZ, RZ, RZ ;  /* 0x000000ffff087224 */ /* 0x000fd200078e00ff */
[C---:B------:R-:W-:Y:S02]  /*0a70*/  FSETP.NEU.AND P0, PT, R3.reuse, RZ, PT ;  /* 0x000000ff0300720b */ /* 0x040fe40003f0d000 */
[----:B------:R-:W-:-:S04]  /*0a80*/  LOP3.LUT R7, R3, 0x80000000, R7, 0x48, !PT ;  /* 0x8000000003077812 */ /* 0x000fc800078e4807 */
[----:B------:R-:W-:-:S07]  /*0a90*/  LOP3.LUT R9, R7, R9, RZ, 0xfc, !PT ;  /* 0x0000000907097212 */ /* 0x000fce00078efcff */
[----:B------:R-:W-:Y:S05]  /*0aa0*/  @!P0 BRA `(.L_x_144) ;  /* 0x00000000007c8947 */ /* 0x000fea0003800000 */
[----:B------:R-:W-:Y:S01]  /*0ab0*/  IMAD.MOV R3, RZ, RZ, -R5 ;  /* 0x000000ffff037224 */ /* 0x000fe200078e0a05 */
[----:B------:R-:W-:Y:S01]  /*0ac0*/  DMUL.RP R8, R14, R8 ;  /* 0x000000080e087228 */ /* 0x000fe20000008000 */
[----:B------:R-:W-:-:S06]  /*0ad0*/  IMAD.MOV.U32 R2, RZ, RZ, RZ ;  /* 0x000000ffff027224 */ /* 0x000fcc00078e00ff */
[----:B------:R-:W-:-:S03]  /*0ae0*/  DFMA R2, R12, -R2, R14 ;  /* 0x800000020c02722b */ /* 0x000fc6000000000e */
[----:B------:R-:W-:-:S03]  /*0af0*/  LOP3.LUT R7, R9, R7, RZ, 0x3c, !PT ;  /* 0x0000000709077212 */ /* 0x000fc600078e3cff */
[----:B------:R-:W-:-:S04]  /*0b00*/  IADD3 R2, PT, PT, -R5, -0x43300000, RZ ;  /* 0xbcd0000005027810 */ /* 0x000fc80007ffe1ff */
[----:B------:R-:W-:-:S04]  /*0b10*/  FSETP.NEU.AND P0, PT, |R3|, R2, PT ;  /* 0x000000020300720b */ /* 0x000fc80003f0d200 */
[----:B------:R-:W-:Y:S02]  /*0b20*/  FSEL R12, R8, R12, !P0 ;  /* 0x0000000c080c7208 */ /* 0x000fe40004000000 */
[----:B------:R-:W-:Y:S01]  /*0b30*/  FSEL R13, R7, R13, !P0 ;  /* 0x0000000d070d7208 */ /* 0x000fe20004000000 */
[----:B------:R-:W-:Y:S06]  /*0b40*/  BRA `(.L_x_144) ;  /* 0x0000000000547947 */ /* 0x000fec0003800000 */
.L_x_143:
[----:B------:R-:W-:-:S14]  /*0b50*/  DSETP.NAN.AND P0, PT, R8, R8, PT ;  /* 0x000000080800722a */ /* 0x000fdc0003f08000 */
[----:B------:R-:W-:Y:S05]  /*0b60*/  @P0 BRA `(.L_x_145) ;  /* 0x0000000000440947 */ /* 0x000fea0003800000 */
[----:B------:R-:W-:-:S14]  /*0b70*/  DSETP.NAN.AND P0, PT, R6, R6, PT ;  /* 0x000000060600722a */ /* 0x000fdc0003f08000 */
[----:B------:R-:W-:Y:S05]  /*0b80*/  @P0 BRA `(.L_x_146) ;  /* 0x0000000000300947 */ /* 0x000fea0003800000 */
[----:B------:R-:W-:Y:S01]  /*0b90*/  ISETP.NE.AND P0, PT, R21, R20, PT ;  /* 0x000000141500720c */ /* 0x000fe20003f05270 */
[----:B------:R-:W-:Y:S02]  /*0ba0*/  IMAD.MOV.U32 R12, RZ, RZ, 0x0 ;  /* 0x00000000ff0c7424 */ /* 0x000fe400078e00ff */
[----:B------:R-:W-:-:S10]  /*0bb0*/  IMAD.MOV.U32 R13, RZ, RZ, -0x80000 ;  /* 0xfff80000ff0d7424 */ /* 0x000fd400078e00ff */
[----:B------:R-:W-:Y:S05]  /*0bc0*/  @!P0 BRA `(.L_x_144) ;  /* 0x0000000000348947 */ /* 0x000fea0003800000 */
[----:B------:R-:W-:Y:S02]  /*0bd0*/  ISETP.NE.AND P0, PT, R21, 0x7ff00000, PT ;  /* 0x7ff000001500780c */ /* 0x000fe40003f05270 */
[----:B------:R-:W-:Y:S02]  /*0be0*/  LOP3.LUT R13, R9, 0x80000000, R7, 0x48, !PT ;  /* 0x80000000090d7812 */ /* 0x000fe400078e4807 */
[----:B------:R-:W-:-:S13]  /*0bf0*/  ISETP.EQ.OR P0, PT, R20, RZ, !P0 ;  /* 0x000000ff1400720c */ /* 0x000fda0004702670 */
[----:B------:R-:W-:Y:S01]  /*0c00*/  @P0 LOP3.LUT R2, R13, 0x7ff00000, RZ, 0xfc, !PT ;  /* 0x7ff000000d020812 */ /* 0x000fe200078efcff */
[----:B------:R-:W-:Y:S01]  /*0c10*/  @!P0 IMAD.MOV.U32 R12, RZ, RZ, RZ ;  /* 0x000000ffff0c8224 */ /* 0x000fe200078e00ff */
[----:B------:R-:W-:-:S03]  /*0c20*/  @P0 MOV R12, RZ ;  /* 0x000000ff000c0202 */ /* 0x000fc60000000f00 */
[----:B------:R-:W-:Y:S01]  /*0c30*/  @P0 IMAD.MOV.U32 R13, RZ, RZ, R2 ;  /* 0x000000ffff0d0224 */ /* 0x000fe200078e0002 */
[----:B------:R-:W-:Y:S06]  /*0c40*/  BRA `(.L_x_144) ;  /* 0x0000000000147947 */ /* 0x000fec0003800000 */
.L_x_146:
[----:B------:R-:W-:Y:S01]  /*0c50*/  LOP3.LUT R13, R7, 0x80000, RZ, 0xfc, !PT ;  /* 0x00080000070d7812 */ /* 0x000fe200078efcff */
[----:B------:R-:W-:Y:S01]  /*0c60*/  IMAD.MOV.U32 R12, RZ, RZ, R6 ;  /* 0x000000ffff0c7224 */ /* 0x000fe200078e0006 */
[----:B------:R-:W-:Y:S06]  /*0c70*/  BRA `(.L_x_144) ;  /* 0x0000000000087947 */ /* 0x000fec0003800000 */
.L_x_145:
[----:B------:R-:W-:Y:S01]  /*0c80*/  LOP3.LUT R13, R9, 0x80000, RZ, 0xfc, !PT ;  /* 0x00080000090d7812 */ /* 0x000fe200078efcff */
[----:B------:R-:W-:-:S07]  /*0c90*/  IMAD.MOV.U32 R12, RZ, RZ, R8 ;  /* 0x000000ffff0c7224 */ /* 0x000fce00078e0008 */
.L_x_144:
[----:B------:R-:W-:Y:S05]  /*0ca0*/  BSYNC.RECONVERGENT B1 ;  /* 0x0000000000017941 */ /* 0x000fea0003800200 */
.L_x_142:
[----:B------:R-:W-:Y:S02]  /*0cb0*/  IMAD.MOV.U32 R2, RZ, RZ, R0 ;  /* 0x000000ffff027224 */ /* 0x000fe400078e0000 */
[----:B------:R-:W-:-:S04]  /*0cc0*/  IMAD.MOV.U32 R3, RZ, RZ, 0x0 ;  /* 0x00000000ff037424 */ /* 0x000fc800078e00ff */
[----:B------:R-:W-:Y:S05]  /*0cd0*/  RET.REL.NODEC R2 `(subDivSqrtNorm) ;  /* 0xfffffff002c87950 */ /* 0x000fea0003c3ffff */
        .weak           $__internal_2_$__cuda_sm20_dsqrt_rn_f64_mediumpath_v1
        .type           $__internal_2_$__cuda_sm20_dsqrt_rn_f64_mediumpath_v1,@function
        .size           $__internal_2_$__cuda_sm20_dsqrt_rn_f64_mediumpath_v1,($__internal_3_$__cuda_sm3x_div_rn_noftz_f32_slowpath - $__internal_2_$__cuda_sm20_dsqrt_rn_f64_mediumpath_v1)
$__internal_2_$__cuda_sm20_dsqrt_rn_f64_mediumpath_v1:
[----:B------:R-:W-:Y:S01]  /*0ce0*/  ISETP.GE.U32.AND P0, PT, R2, -0x3400000, PT ;  /* 0xfcc000000200780c */ /* 0x000fe20003f06070 */
[----:B------:R-:W-:Y:S01]  /*0cf0*/  BSSY.RECONVERGENT B1, `(.L_x_147) ;  /* 0x0000026000017945 */ /* 0x000fe20003800200 */
[----:B------:R-:W-:Y:S02]  /*0d00*/  IMAD.MOV.U32 R12, RZ, RZ, R14 ;  /* 0x000000ffff0c7224 */ /* 0x000fe400078e000e */
[----:B------:R-:W-:Y:S02]  /*0d10*/  IMAD.MOV.U32 R2, RZ, RZ, R18 ;  /* 0x000000ffff027224 */ /* 0x000fe400078e0012 */
[----:B------:R-:W-:-:S07]  /*0d20*/  IMAD.MOV.U32 R3, RZ, RZ, R19 ;  /* 0x000000ffff037224 */ /* 0x000fce00078e0013 */
[----:B------:R-:W-:Y:S05]  /*0d30*/  @!P0 BRA `(.L_x_148) ;  /* 0x0000000000208947 */ /* 0x000fea0003800000 */
[----:B------:R-:W-:-:S10]  /*0d40*/  DFMA.RM R2, R2, R12, R16 ;  /* 0x0000000c0202722b */ /* 0x000fd40000004010 */
[----:B------:R-:W-:-:S05]  /*0d50*/  IADD3 R10, P0, PT, R2, 0x1, RZ ;  /* 0x00000001020a7810 */ /* 0x000fca0007f1e0ff */
[----:B------:R-:W-:-:S06]  /*0d60*/  IMAD.X R11, RZ, RZ, R3, P0 ;  /* 0x000000ffff0b7224 */ /* 0x000fcc00000e0603 */
[----:B------:R-:W-:-:S08]  /*0d70*/  DFMA.RP R8, -R2, R10, R8 ;  /* 0x0000000a0208722b */ /* 0x000fd00000008108 */
[----:B------:R-:W-:-:S06]  /*0d80*/  DSETP.GT.AND P0, PT, R8, RZ, PT ;  /* 0x000000ff0800722a */ /* 0x000fcc0003f04000 */
[----:B------:R-:W-:Y:S02]  /*0d90*/  FSEL R2, R10, R2, P0 ;  /* 0x000000020a027208 */ /* 0x000fe40000000000 */
[----:B------:R-:W-:Y:S01]  /*0da0*/  FSEL R3, R11, R3, P0 ;  /* 0x000000030b037208 */ /* 0x000fe20000000000 */
[----:B------:R-:W-:Y:S06]  /*0db0*/  BRA `(.L_x_149) ;  /* 0x0000000000647947 */ /* 0x000fec0003800000 */
.L_x_148:
[----:B------:R-:W-:-:S14]  /*0dc0*/  DSETP.NE.AND P0, PT, R8, RZ, PT ;  /* 0x000000ff0800722a */ /* 0x000fdc0003f05000 */
[----:B------:R-:W-:Y:S05]  /*0dd0*/  @!P0 BRA `(.L_x_150) ;  /* 0x0000000000588947 */ /* 0x000fea0003800000 */
[----:B------:R-:W-:-:S13]  /*0de0*/  ISETP.GE.AND P0, PT, R9, RZ, PT ;  /* 0x000000ff0900720c */ /* 0x000fda0003f06270 */
[----:B------:R-:W-:Y:S02]  /*0df0*/  @!P0 IMAD.MOV.U32 R2, RZ, RZ, 0x0 ;  /* 0x00000000ff028424 */ /* 0x000fe400078e00ff */
[----:B------:R-:W-:Y:S01]  /*0e00*/  @!P0 IMAD.MOV.U32 R3, RZ, RZ, -0x80000 ;  /* 0xfff80000ff038424 */ /* 0x000fe200078e00ff */
[----:B------:R-:W-:Y:S06]  /*0e10*/  @!P0 BRA `(.L_x_149) ;  /* 0x00000000004c8947 */ /* 0x000fec0003800000 */
[----:B------:R-:W-:-:S13]  /*0e20*/  ISETP.GT.AND P0, PT, R9, 0x7fefffff, PT ;  /* 0x7fefffff0900780c */ /* 0x000fda0003f04270 */
[----:B------:R-:W-:Y:S05]  /*0e30*/  @P0 BRA `(.L_x_150) ;  /* 0x0000000000400947 */ /* 0x000fea0003800000 */
[----:B------:R-:W-:Y:S01]  /*0e40*/  DMUL R2, R8, 8.11296384146066816958e+31 ;  /* 0x4690000008027828 */ /* 0x000fe20000000000 */
[----:B------:R-:W-:Y:S02]  /*0e50*/  IMAD.MOV.U32 R12, RZ, RZ, 0x0 ;  /* 0x00000000ff0c7424 */ /* 0x000fe400078e00ff */
[----:B------:R-:W-:Y:S02]  /*0e60*/  IMAD.MOV.U32 R8, RZ, RZ, RZ ;  /* 0x000000ffff087224 */ /* 0x000fe400078e00ff */
[----:B------:R-:W-:Y:S01]  /*0e70*/  IMAD.MOV.U32 R13, RZ, RZ, 0x3fd80000 ;  /* 0x3fd80000ff0d7424 */ /* 0x000fe200078e00ff */
[----:B------:R-:W0:Y:S03]  /*0e80*/  MUFU.RSQ64H R9, R3 ;  /* 0x0000000300097308 */ /* 0x000e260000001c00 */
[----:B0-----:R-:W-:-:S08]  /*0e90*/  DMUL R10, R8, R8 ;  /* 0x00000008080a7228 */ /* 0x001fd00000000000 */
[----:B------:R-:W-:-:S08]  /*0ea0*/  DFMA R10, R2, -R10, 1 ;  /* 0x3ff00000020a742b */ /* 0x000fd0000000080a */
[----:B------:R-:W-:Y:S02]  /*0eb0*/  DFMA R12, R10, R12, 0.5 ;  /* 0x3fe000000a0c742b */ /* 0x000fe4000000000c */
[----:B------:R-:W-:-:S08]  /*0ec0*/  DMUL R10, R8, R10 ;  /* 0x0000000a080a7228 */ /* 0x000fd00000000000 */
[----:B------:R-:W-:-:S08]  /*0ed0*/  DFMA R10, R12, R10, R8 ;  /* 0x0000000a0c0a722b */ /* 0x000fd00000000008 */
[----:B------:R-:W-:Y:S02]  /*0ee0*/  DMUL R8, R2, R10 ;  /* 0x0000000a02087228 */ /* 0x000fe40000000000 */
[----:B------:R-:W-:-:S06]  /*0ef0*/  VIADD R11, R11, 0xfff00000 ;  /* 0xfff000000b0b7836 */ /* 0x000fcc0000000000 */
[----:B------:R-:W-:-:S08]  /*0f00*/  DFMA R12, R8, -R8, R2 ;  /* 0x80000008080c722b */ /* 0x000fd00000000002 */
[----:B------:R-:W-:-:S10]  /*0f10*/  DFMA R2, R10, R12, R8 ;  /* 0x0000000c0a02722b */ /* 0x000fd40000000008 */
[----:B------:R-:W-:Y:S01]  /*0f20*/  VIADD R3, R3, 0xfcb00000 ;  /* 0xfcb0000003037836 */ /* 0x000fe20000000000 */
[----:B------:R-:W-:Y:S06]  /*0f30*/  BRA `(.L_x_149) ;  /* 0x0000000000047947 */ /* 0x000fec0003800000 */
.L_x_150:
[----:B------:R-:W-:-:S11]  /*0f40*/  DADD R2, R8, R8 ;  /* 0x0000000008027229 */ /* 0x000fd60000000008 */
.L_x_149:
[----:B------:R-:W-:Y:S05]  /*0f50*/  BSYNC.RECONVERGENT B1 ;  /* 0x0000000000017941 */ /* 0x000fea0003800200 */
.L_x_147:
[----:B------:R-:W-:Y:S02]  /*0f60*/  IMAD.MOV.U32 R10, RZ, RZ, R2 ;  /* 0x000000ffff0a7224 */ /* 0x000fe400078e0002 */
[----:B------:R-:W-:Y:S01]  /*0f70*/  IMAD.MOV.U32 R11, RZ, RZ, R3 ;  /* 0x000000ffff0b7224 */ /* 0x000fe200078e0003 */
[----:B------:R-:W-:Y:S01]  /*0f80*/  MOV R3, 0x0 ;  /* 0x0000000000037802 */ /* 0x000fe20000000f00 */
[----:B------:R-:W-:-:S04]  /*0f90*/  IMAD.MOV.U32 R2, RZ, RZ, R0 ;  /* 0x000000ffff027224 */ /* 0x000fc800078e0000 */
[----:B------:R-:W-:Y:S05]  /*0fa0*/  RET.REL.NODEC R2 `(subDivSqrtNorm) ;  /* 0xfffffff002147950 */ /* 0x000fea0003c3ffff */
        .weak           $__internal_3_$__cuda_sm3x_div_rn_noftz_f32_slowpath
        .type           $__internal_3_$__cuda_sm3x_div_rn_noftz_f32_slowpath,@function
        .size           $__internal_3_$__cuda_sm3x_div_rn_noftz_f32_slowpath,(.L_x_321 - $__internal_3_$__cuda_sm3x_div_rn_noftz_f32_slowpath)
$__internal_3_$__cuda_sm3x_div_rn_noftz_f32_slowpath:
[----:B------:R-:W0:Y:S01]  /*0fb0*/  LDC R3, c[0x0][0x398] ;  /* 0x0000e600ff037b82 */ /* 0x000e220000000800 */
[--C-:B------:R-:W-:Y:S01]  /*0fc0*/  SHF.R.U32.HI R5, RZ, 0x17, R0.reuse ;  /* 0x00000017ff057819 */ /* 0x100fe20000011600 */
[----:B------:R-:W1:Y:S01]  /*0fd0*/  LDCU UR6, c[0x0][0x398] ;  /* 0x00007300ff0677ac */ /* 0x000e620008000800 */
[----:B------:R-:W-:Y:S01]  /*0fe0*/  BSSY.RECONVERGENT B1, `(.L_x_151) ;  /* 0x0000064000017945 */ /* 0x000fe20003800200 */
[----:B------:R-:W-:Y:S01]  /*0ff0*/  IMAD.MOV.U32 R9, RZ, RZ, R0 ;  /* 0x000000ffff097224 */ /* 0x000fe200078e0000 */
[----:B------:R-:W-:-:S05]  /*1000*/  LOP3.LUT R5, R5, 0xff, RZ, 0xc0, !PT ;  /* 0x000000ff05057812 */ /* 0x000fca00078ec0ff */
[----:B------:R-:W-:Y:S02]  /*1010*/  VIADD R12, R5, 0xffffffff ;  /* 0xffffffff050c7836 */ /* 0x000fe40000000000 */
[----:B-1----:R-:W-:Y:S01]  /*1020*/  IMAD.U32 R10, RZ, RZ, UR6 ;  /* 0x00000006ff0a7e24 */ /* 0x002fe2000f8e00ff */
[----:B0-----:R-:W-:-:S04]  /*1030*/  SHF.R.U32.HI R8, RZ, 0x17, R3 ;  /* 0x00000017ff087819 */ /* 0x001fc80000011603 */
[----:B------:R-:W-:-:S05]  /*1040*/  LOP3.LUT R8, R8, 0xff, RZ, 0xc0, !PT ;  /* 0x000000ff08087812 */ /* 0x000fca00078ec0ff */
[----:B------:R-:W-:-:S05]  /*1050*/  VIADD R13, R8, 0xffffffff ;  /* 0xffffffff080d7836 */ /* 0x000fca0000000000 */
[----:B------:R-:W-:-:S04]  /*1060*/  ISETP.GT.U32.AND P0, PT, R13, 0xfd, PT ;  /* 0x000000fd0d00780c */ /* 0x000fc80003f04070 */
[----:B------:R-:W-:-:S13]  /*1070*/  ISETP.GT.U32.OR P0, PT, R12, 0xfd, P0 ;  /* 0x000000fd0c00780c */ /* 0x000fda0000704470 */
[----:B------:R-:W-:Y:S01]  /*1080*/  @!P0 IMAD.MOV.U32 R11, RZ, RZ, RZ ;  /* 0x000000ffff0b8224 */ /* 0x000fe200078e00ff */
        /* <DEDUP_REMOVED lines=19> */
[----:B------:R-:W-:Y:S02]  /*11c0*/  @P0 IMAD.MOV.U32 R11, RZ, RZ, RZ ;  /* 0x000000ffff0b0224 */ /* 0x000fe400078e00ff */
[----:B------:R-:W-:Y:S01]  /*11d0*/  @!P0 FFMA R9, R0, 1.84467440737095516160e+19, RZ ;  /* 0x5f80000000098823 */ /* 0x000fe200000000ff */
[----:B------:R-:W-:Y:S02]  /*11e0*/  @!P0 IMAD.MOV.U32 R11, RZ, RZ, -0x40 ;  /* 0xffffffc0ff0b8424 */ /* 0x000fe400078e00ff */
[----:B------:R-:W-:Y:S02]  /*11f0*/  @!P1 FFMA R10, R3, 1.84467440737095516160e+19, RZ ;  /* 0x5f800000030a9823 */ /* 0x000fe400000000ff */
[----:B------:R-:W-:-:S07]  /*1200*/  @!P1 VIADD R11, R11, 0x40 ;  /* 0x000000400b0b9836 */ /* 0x000fce0000000000 */
.L_x_152:
[----:B------:R-:W-:Y:S01]  /*1210*/  LEA R3, R8, 0xc0800000, 0x17 ;  /* 0xc080000008037811 */ /* 0x000fe200078eb8ff */
[----:B------:R-:W-:Y:S01]  /*1220*/  VIADD R5, R5, 0xffffff81 ;  /* 0xffffff8105057836 */ /* 0x000fe20000000000 */
[----:B------:R-:W-:Y:S03]  /*1230*/  BSSY.RECONVERGENT B2, `(.L_x_157) ;  /* 0x0000035000027945 */ /* 0x000fe60003800200 */
[----:B------:R-:W-:Y:S01]  /*1240*/  IMAD.IADD R3, R10, 0x1, -R3 ;  /* 0x000000010a037824 */ /* 0x000fe200078e0a03 */
[C---:B------:R-:W-:Y:S01]  /*1250*/  IADD3 R8, PT, PT, R5.reuse, 0x7f, -R8 ;  /* 0x0000007f05087810 */ /* 0x040fe20007ffe808 */
[----:B------:R-:W-:Y:S02]  /*1260*/  IMAD R0, R5, -0x800000, R9 ;  /* 0xff80000005007824 */ /* 0x000fe400078e0209 */
[----:B------:R-:W0:Y:S01]  /*1270*/  MUFU.RCP R10, R3 ;  /* 0x00000003000a7308 */ /* 0x000e220000001000 */
[----:B------:R-:W-:Y:S01]  /*1280*/  FADD.FTZ R13, -R3, -RZ ;  /* 0x800000ff030d7221 */ /* 0x000fe20000010100 */
[----:B------:R-:W-:-:S03]  /*1290*/  IMAD.IADD R8, R8, 0x1, R11 ;  /* 0x0000000108087824 */ /* 0x000fc600078e020b */
[----:B0-----:R-:W-:-:S04]  /*12a0*/  FFMA R15, R10, R13, 1 ;  /* 0x3f8000000a0f7423 */ /* 0x001fc8000000000d */
        /* <DEDUP_REMOVED lines=8> */
[----:B------:R-:W-:-:S04]  /*1330*/  IMAD.IADD R11, R3, 0x1, R8 ;  /* 0x00000001030b7824 */ /* 0x000fc800078e0208 */
[----:B------:R-:W-:-:S05]  /*1340*/  VIADD R3, R11, 0xffffffff ;  /* 0xffffffff0b037836 */ /* 0x000fca0000000000 */
        /* <DEDUP_REMOVED lines=10> */
[CCC-:B------:R-:W-:Y:S01]  /*13f0*/  FFMA.RM R8, R12.reuse, R10.reuse, R9.reuse ;  /* 0x0000000a0c087223 */ /* 0x1c0fe20000004009 */
[C---:B------:R-:W-:Y:S02]  /*1400*/  ISETP.NE.AND P2, PT, R11.reuse, RZ, PT ;  /* 0x000000ff0b00720c */ /* 0x040fe40003f45270 */
[----:B------:R-:W-:Y:S02]  /*1410*/  ISETP.NE.AND P1, PT, R11, RZ, PT ;  /* 0x000000ff0b00720c */ /* 0x000fe40003f25270 */
[----:B------:R-:W-:Y:S01]  /*1420*/  LOP3.LUT R5, R3, 0x7fffff, RZ, 0xc0, !PT ;  /* 0x007fffff03057812 */ /* 0x000fe200078ec0ff */
[----:B------:R-:W-:Y:S01]  /*1430*/  FFMA.RP R3, R12, R10, R9 ;  /* 0x0000000a0c037223 */ /* 0x000fe20000008009 */
[----:B------:R-:W-:Y:S02]  /*1440*/  VIADD R10, R11, 0x20 ;  /* 0x000000200b0a7836 */ /* 0x000fe40000000000 */
[----:B------:R-:W-:Y:S01]  /*1450*/  LOP3.LUT R5, R5, 0x800000, RZ, 0xfc, !PT ;  /* 0x0080000005057812 */ /* 0x000fe200078efcff */
[----:B------:R-:W-:Y:S01]  /*1460*/  IMAD.MOV R9, RZ, RZ, -R11 ;  /* 0x000000ffff097224 */ /* 0x000fe200078e0a0b */
[----:B------:R-:W-:-:S02]  /*1470*/  FSETP.NEU.FTZ.AND P0, PT, R3, R8, PT ;  /* 0x000000080300720b */ /* 0x000fc40003f1d000 */
[----:B------:R-:W-:Y:S02]  /*1480*/  SHF.L.U32 R10, R5, R10, RZ ;  /* 0x0000000a050a7219 */ /* 0x000fe400000006ff */
[----:B------:R-:W-:Y:S02]  /*1490*/  SEL R8, R9, RZ, P2 ;  /* 0x000000ff09087207 */ /* 0x000fe40001000000 */
[----:B------:R-:W-:Y:S02]  /*14a0*/  ISETP.NE.AND P1, PT, R10, RZ, P1 ;  /* 0x000000ff0a00720c */ /* 0x000fe40000f25270 */
[----:B------:R-:W-:Y:S02]  /*14b0*/  SHF.R.U32.HI R8, RZ, R8, R5 ;  /* 0x00000008ff087219 */ /* 0x000fe40000011605 */
[----:B------:R-:W-:Y:S02]  /*14c0*/  PLOP3.LUT P0, PT, P0, P1, PT, 0xf8, 0x8f ;  /* 0x00000000008f781c */ /* 0x000fe40000703f70 */
[----:B------:R-:W-:-:S02]  /*14d0*/  SHF.R.U32.HI R10, RZ, 0x1, R8 ;  /* 0x00000001ff0a7819 */ /* 0x000fc40000011608 */
[----:B------:R-:W-:-:S04]  /*14e0*/  SEL R3, RZ, 0x1, !P0 ;  /* 0x00000001ff037807 */ /* 0x000fc80004000000 */
[----:B------:R-:W-:-:S04]  /*14f0*/  LOP3.LUT R3, R3, 0x1, R10, 0xf8, !PT ;  /* 0x0000000103037812 */ /* 0x000fc800078ef80a */
[----:B------:R-:W-:-:S05]  /*1500*/  LOP3.LUT R3, R3, R8, RZ, 0xc0, !PT ;  /* 0x0000000803037212 */ /* 0x000fca00078ec0ff */
[----:B------:R-:W-:-:S05]  /*1510*/  IMAD.IADD R3, R10, 0x1, R3 ;  /* 0x000000010a037824 */ /* 0x000fca00078e0203 */
[----:B------:R-:W-:Y:S01]  /*1520*/  LOP3.LUT R0, R3, R0, RZ, 0xfc, !PT ;  /* 0x0000000003007212 */ /* 0x000fe200078efcff */
[----:B------:R-:W-:Y:S06]  /*1530*/  BRA `(.L_x_160) ;  /* 0x0000000000107947 */ /* 0x000fec0003800000 */
.L_x_159:
[----:B------:R-:W-:-:S04]  /*1540*/  LOP3.LUT R0, R0, 0x80000000, RZ, 0xc0, !PT ;  /* 0x8000000000007812 */ /* 0x000fc800078ec0ff */
[----:B------:R-:W-:Y:S01]  /*1550*/  LOP3.LUT R0, R0, 0x7f800000, RZ, 0xfc, !PT ;  /* 0x7f80000000007812 */ /* 0x000fe200078efcff */
[----:B------:R-:W-:Y:S06]  /*1560*/  BRA `(.L_x_160) ;  /* 0x0000000000047947 */ /* 0x000fec0003800000 */
.L_x_158:
[----:B------:R-:W-:-:S07]  /*1570*/  IMAD R0, R8, 0x800000, R0 ;  /* 0x0080000008007824 */ /* 0x000fce00078e0200 */
.L_x_160:
[----:B------:R-:W-:Y:S05]  /*1580*/  BSYNC.RECONVERGENT B2 ;  /* 0x0000000000027941 */ /* 0x000fea0003800200 */
.L_x_157:
[----:B------:R-:W-:Y:S05]  /*1590*/  BRA `(.L_x_161) ;  /* 0x0000000000207947 */ /* 0x000fea0003800000 */
.L_x_156:
[----:B------:R-:W-:-:S04]  /*15a0*/  LOP3.LUT R0, R10, 0x80000000, R9, 0x48, !PT ;  /* 0x800000000a007812 */ /* 0x000fc800078e4809 */
[----:B------:R-:W-:Y:S01]  /*15b0*/  LOP3.LUT R0, R0, 0x7f800000, RZ, 0xfc, !PT ;  /* 0x7f80000000007812 */ /* 0x000fe200078efcff */
[----:B------:R-:W-:Y:S06]  /*15c0*/  BRA `(.L_x_161) ;  /* 0x0000000000147947 */ /* 0x000fec0003800000 */
.L_x_155:
[----:B------:R-:W-:Y:S01]  /*15d0*/  LOP3.LUT R0, R10, 0x80000000, R9, 0x48, !PT ;  /* 0x800000000a007812 */ /* 0x000fe200078e4809 */
[----:B------:R-:W-:Y:S06]  /*15e0*/  BRA `(.L_x_161) ;  /* 0x00000000000c7947 */ /* 0x000fec0003800000 */
.L_x_154:
[----:B------:R-:W0:Y:S01]  /*15f0*/  MUFU.RSQ R0, -QNAN ;  /* 0xffc0000000007908 */ /* 0x000e220000001400 */
[----:B------:R-:W-:Y:S05]  /*1600*/  BRA `(.L_x_161) ;  /* 0x0000000000047947 */ /* 0x000fea0003800000 */
.L_x_153:
[----:B------:R-:W-:-:S07]  /*1610*/  FADD.FTZ R0, R0, R3 ;  /* 0x0000000300007221 */ /* 0x000fce0000010000 */
.L_x_161:
[----:B------:R-:W-:Y:S05]  /*1620*/  BSYNC.RECONVERGENT B1 ;  /* 0x0000000000017941 */ /* 0x000fea0003800200 */
.L_x_151:
[----:B------:R-:W-:-:S04]  /*1630*/  IMAD.MOV.U32 R3, RZ, RZ, 0x0 ;  /* 0x00000000ff037424 */ /* 0x000fc800078e00ff */
[----:B0-----:R-:W-:Y:S05]  /*1640*/  RET.REL.NODEC R2 `(subDivSqrtNorm) ;  /* 0xffffffe8026c7950 */ /* 0x001fea0003c3ffff */
.L_x_162:
        /* <DEDUP_REMOVED lines=11> */
.L_x_321:


//--------------------- .text.momentumPow2        --------------------------
	.section	.text.momentumPow2,"ax",@progbits
	.align	128
        .global         momentumPow2
        .type           momentumPow2,@function
        .size           momentumPow2,(.L_x_343 - momentumPow2)
        .other          momentumPow2,@"STO_CUDA_ENTRY STV_DEFAULT"
momentumPow2:
.text.momentumPow2:
        /* <DEDUP_REMOVED lines=9> */
[----:B------:R-:W1:Y:S07]  /*0090*/  LDCU.64 UR4, c[0x0][0x358] ;  /* 0x00006b00ff0477ac */ /* 0x000e6e0008000a00 */
[----:B------:R-:W2:Y:S08]  /*00a0*/  LDC.64 R2, c[0x0][0x380] ;  /* 0x0000e000ff027b82 */ /* 0x000eb00000000a00 */
[----:B------:R-:W3:Y:S01]  /*00b0*/  LDC R8, c[0x0][0x390] ;  /* 0x0000e400ff087b82 */ /* 0x000ee20000000800 */
[----:B0-----:R-:W-:-:S06]  /*00c0*/  IMAD.WIDE R4, R7, 0x4, R4 ;  /* 0x0000000407047825 */ /* 0x001fcc00078e0204 */
[----:B-1----:R-:W4:Y:S01]  /*00d0*/  LDG.E.CONSTANT R5, desc[UR4][R4.64] ;  /* 0x0000000404057981 */ /* 0x002f22000c1e9900 */
[----:B--2---:R-:W-:-:S05]  /*00e0*/  IMAD.WIDE R2, R7, 0x4, R2 ;  /* 0x0000000407027825 */ /* 0x004fca00078e0202 */
[----:B------:R-:W2:Y:S01]  /*00f0*/  LDG.E R0, desc[UR4][R2.64] ;  /* 0x0000000402007981 */ /* 0x000ea2000c1e1900 */
[----:B---3--:R-:W-:-:S04]  /*0100*/  FADD R6, -R8, 1 ;  /* 0x3f80000008067421 */ /* 0x008fc80000000100 */
[----:B----4-:R-:W-:-:S04]  /*0110*/  FMUL R6, R6, R5 ;  /* 0x0000000506067220 */ /* 0x010fc80000400000 */
[----:B------:R-:W-:-:S04]  /*0120*/  FMUL R7, R5, R6 ;  /* 0x0000000605077220 */ /* 0x000fc80000400000 */
[----:B--2---:R-:W-:-:S05]  /*0130*/  FFMA R7, R0, R8, R7 ;  /* 0x0000000800077223 */ /* 0x004fca0000000007 */
[----:B------:R-:W-:Y:S01]  /*0140*/  STG.E desc[UR4][R2.64], R7 ;  /* 0x0000000702007986 */ /* 0x000fe2000c101904 */
[----:B------:R-:W-:Y:S05]  /*0150*/  EXIT ;  /* 0x000000000000794d */ /* 0x000fea0003800000 */
.L_x_163:
        /* <DEDUP_REMOVED lines=10> */
.L_x_343:


//--------------------- .text.momentum            --------------------------
	.section	.text.momentum,"ax",@progbits
	.align	128
        .global         momentum
        .type           momentum,@function
        .size           momentum,(.L_x_344 - momentum)
        .other          momentum,@"STO_CUDA_ENTRY STV_DEFAULT"
momentum:
.text.momentum:
        /* <DEDUP_REMOVED lines=10> */
[----:B------:R-:W2:Y:S06]  /*00a0*/  LDCU UR6, c[0x0][0x390] ;  /* 0x00007200ff0677ac */ /* 0x000eac0008000800 */
[----:B------:R-:W3:Y:S01]  /*00b0*/  LDC.64 R6, c[0x0][0x388] ;  /* 0x0000e200ff067b82 */ /* 0x000ee20000000a00 */
[----:B0-----:R-:W-:-:S05]  /*00c0*/  IMAD.WIDE R2, R5, 0x4, R2 ;  /* 0x0000000405027825 */ /* 0x001fca00078e0202 */
[----:B-1----:R-:W4:Y:S01]  /*00d0*/  LDG.E R0, desc[UR4][R2.64] ;  /* 0x0000000402007981 */ /* 0x002f22000c1e1900 */
[----:B---3--:R-:W-:-:S06]  /*00e0*/  IMAD.WIDE R6, R5, 0x4, R6 ;  /* 0x0000000405067825 */ /* 0x008fcc00078e0206 */
[----:B------:R-:W3:Y:S01]  /*00f0*/  LDG.E.CONSTANT R6, desc[UR4][R6.64] ;  /* 0x0000000406067981 */ /* 0x000ee2000c1e9900 */
[----:B--2---:R-:W0:Y:S02]  /*0100*/  F2F.F64.F32 R10, UR6 ;  /* 0x00000006000a7d10 */ /* 0x004e240008201800 */
[----:B0-----:R-:W-:Y:S01]  /*0110*/  DADD R10, -R10, 1 ;  /* 0x3ff000000a0a7429 */ /* 0x001fe20000000100 */
[----:B----4-:R-:W-:-:S05]  /*0120*/  FMUL R0, R0, UR6 ;  /* 0x0000000600007c20 */ /* 0x010fca0008400000 */
[----:B------:R-:W-:Y:S08]  /*0130*/  F2F.F64.F32 R4, R0 ;  /* 0x0000000000047310 */ /* 0x000ff00000201800 */
[----:B---3--:R-:W0:Y:S02]  /*0140*/  F2F.F64.F32 R8, R6 ;  /* 0x0000000600087310 */ /* 0x008e240000201800 */
[----:B0-----:R-:W-:-:S10]  /*0150*/  DFMA R4, R8, R10, R4 ;  /* 0x0000000a0804722b */ /* 0x001fd40000000004 */
[----:B------:R-:W0:Y:S02]  /*0160*/  F2F.F32.F64 R5, R4 ;  /* 0x0000000400057310 */ /* 0x000e240000301000 */
[----:B0-----:R-:W-:Y:S01]  /*0170*/  STG.E desc[UR4][R2.64], R5 ;  /* 0x0000000502007986 */ /* 0x001fe2000c101904 */
[----:B------:R-:W-:Y:S05]  /*0180*/  EXIT ;  /* 0x000000000000794d */ /* 0x000fea0003800000 */
.L_x_164:
        /* <DEDUP_REMOVED lines=15> */
.L_x_344:


//--------------------- .text.divide_add          --------------------------
	.section	.text.divide_add,"ax",@progbits
	.align	128
        .global         divide_add
        .type           divide_add,@function
        .size           divide_add,(.L_x_345 - divide_add)
        .other          divide_add,@"STO_CUDA_ENTRY STV_DEFAULT"
divide_add:
.text.divide_add:
[----:B------:R-:W-:Y:S01]  /*0000*/  LDC R1, c[0x0][0x37c] ;  /* 0x0000df00ff017b82 */ /* 0x000fe20000000800 */
[----:B------:R-:W-:Y:S05]  /*0010*/  EXIT ;  /* 0x000000000000794d */ /* 0x000fea0003800000 */
.L_x_165:
        /* <DEDUP_REMOVED lines=14> */
.L_x_345:


//--------------------- .text.isnan               --------------------------
	.section	.text.isnan,"ax",@progbits
	.align	128
        .global         isnan
        .type           isnan,@function
        .size           isnan,(.L_x_346 - isnan)
        .other          isnan,@"STO_CUDA_ENTRY STV_DEFAULT"
isnan:
.text.isnan:
        /* <DEDUP_REMOVED lines=9> */
[----:B------:R-:W0:Y:S02]  /*0090*/  LDCU.64 UR4, c[0x0][0x358] ;  /* 0x00006b00ff0477ac */ /* 0x000e240008000a00 */
[----:B0-----:R-:W2:Y:S02]  /*00a0*/  LDG.E R0, desc[UR4][R2.64] ;  /* 0x0000000402007981 */ /* 0x001ea4000c1e1900 */
[----:B--2---:R-:W-:-:S13]  /*00b0*/  ISETP.NE.AND P0, PT, R0, RZ, PT ;  /* 0x000000ff0000720c */ /* 0x004fda0003f05270 */
[----:B------:R-:W-:Y:S05]  /*00c0*/  @P0 EXIT ;  /* 0x000000000000094d */ /* 0x000fea0003800000 */
[----:B------:R-:W0:Y:S02]  /*00d0*/  LDC.64 R4, c[0x0][0x380] ;  /* 0x0000e000ff047b82 */ /* 0x000e240000000a00 */
[----:B0-----:R-:W-:-:S06]  /*00e0*/  IMAD.WIDE R4, R7, 0x4, R4 ;  /* 0x0000000407047825 */ /* 0x001fcc00078e0204 */
[----:B------:R-:W2:Y:S02]  /*00f0*/  LDG.E.CONSTANT R4, desc[UR4][R4.64] ;  /* 0x0000000404047981 */ /* 0x000ea4000c1e9900 */
[----:B--2---:R-:W-:-:S13]  /*0100*/  FSETP.NAN.AND P0, PT, |R4|, |R4|, PT ;  /* 0x400000040400720b */ /* 0x004fda0003f08200 */
[----:B------:R-:W-:Y:S05]  /*0110*/  @!P0 EXIT ;  /* 0x000000000000894d */ /* 0x000fea0003800000 */
[----:B------:R-:W-:-:S05]  /*0120*/  HFMA2 R5, -RZ, RZ, 0, 5.9604644775390625e-08 ;  /* 0x00000001ff057431 */ /* 0x000fca00000001ff */
[----:B------:R-:W-:Y:S01]  /*0130*/  STG.E desc[UR4][R2.64], R5 ;  /* 0x0000000502007986 */ /* 0x000fe2000c101904 */
[----:B------:R-:W-:Y:S05]  /*0140*/  EXIT ;  /* 0x000000000000794d */ /* 0x000fea0003800000 */
.L_x_166:
        /* <DEDUP_REMOVED lines=11> */
.L_x_346:


//--------------------- .text.sum                 --------------------------
	.section	.text.sum,"ax",@progbits
	.align	128
        .global         sum
        .type           sum,@function
        .size           sum,(.L_x_347 - sum)
        .other          sum,@"STO_CUDA_ENTRY STV_DEFAULT"
sum:
.text.sum:
        /* <DEDUP_REMOVED lines=10> */
[----:B------:R-:W2:Y:S01]  /*00a0*/  LDC.64 R4, c[0x0][0x388] ;  /* 0x0000e200ff047b82 */ /* 0x000ea20000000a00 */
[----:B0-----:R-:W-:-:S06]  /*00b0*/  IMAD.WIDE R2, R7, 0x4, R2 ;  /* 0x0000000407027825 */ /* 0x001fcc00078e0202 */
[----:B-1----:R-:W3:Y:S04]  /*00c0*/  LDG.E.CONSTANT R2, desc[UR4][R2.64] ;  /* 0x0000000402027981 */ /* 0x002ee8000c1e9900 */
[----:B--2---:R-:W3:Y:S02]  /*00d0*/  LDG.E R7, desc[UR4][R4.64] ;  /* 0x0000000404077981 */ /* 0x004ee4000c1e1900 */
[----:B---3--:R-:W-:-:S05]  /*00e0*/  FADD R7, R2, R7 ;  /* 0x0000000702077221 */ /* 0x008fca0000000000 */
[----:B------:R-:W-:Y:S01]  /*00f0*/  STG.E desc[UR4][R4.64], R7 ;  /* 0x0000000704007986 */ /* 0x000fe2000c101904 */
[----:B------:R-:W-:Y:S05]  /*0100*/  EXIT ;  /* 0x000000000000794d */ /* 0x000fea0003800000 */
.L_x_167:
        /* <DEDUP_REMOVED lines=15> */
.L_x_347:


//--------------------- .text.pow2                --------------------------
	.section	.text.pow2,"ax",@progbits
	.align	128
        .global         pow2
        .type           pow2,@function
        .size           pow2,(.L_x_348 - pow2)
        .other          pow2,@"STO_CUDA_ENTRY STV_DEFAULT"
pow2:
.text.pow2:
        /* <DEDUP_REMOVED lines=11> */
[----:B-1----:R-:W2:Y:S02]  /*00b0*/  LDG.E R0, desc[UR4][R2.64] ;  /* 0x0000000402007981 */ /* 0x002ea4000c1e1900 */
[----:B--2---:R-:W-:-:S05]  /*00c0*/  FMUL R5, R0, R0 ;  /* 0x0000000000057220 */ /* 0x004fca0000400000 */
[----:B------:R-:W-:Y:S01]  /*00d0*/  STG.E desc[UR4][R2.64], R5 ;  /* 0x0000000502007986 */ /* 0x000fe2000c101904 */
[----:B------:R-:W-:Y:S05]  /*00e0*/  EXIT ;  /* 0x000000000000794d */ /* 0x000fea0003800000 */
.L_x_168:
        /* <DEDUP_REMOVED lines=9> */
.L_x_348:


//--------------------- .text.derNorm_part_1      --------------------------
	.section	.text.derNorm_part_1,"ax",@progbits
	.align	128
        .global         derNorm_part_1
        .type           derNorm_part_1,@function
        .size           derNorm_part_1,(.L_x_323 - derNorm_part_1)
        .other          derNorm_part_1,@"STO_CUDA_ENTRY STV_DEFAULT"
derNorm_part_1:
.text.derNorm_part_1:
        /* <DEDUP_REMOVED lines=12> */
[----:B-1----:R-:W2:Y:S01]  /*00c0*/  LDG.E.CONSTANT R2, desc[UR4][R2.64] ;  /* 0x0000000402027981 */ /* 0x002ea2000c1e9900 */
[----:B------:R-:W-:Y:S01]  /*00d0*/  IMAD.MOV.U32 R10, RZ, RZ, 0x0 ;  /* 0x00000000ff0a7424 */ /* 0x000fe200078e00ff */
[----:B------:R-:W-:Y:S01]  /*00e0*/  BSSY.RECONVERGENT B0, `(.L_x_169) ;  /* 0x0000016000007945 */ /* 0x000fe20003800200 */
[----:B------:R-:W-:Y:S02]  /*00f0*/  IMAD.MOV.U32 R11, RZ, RZ, 0x3fd80000 ;  /* 0x3fd80000ff0b7424 */ /* 0x000fe400078e00ff */
[----:B--2---:R-:W-:-:S06]  /*0100*/  FADD R4, R2, UR6 ;  /* 0x0000000602047e21 */ /* 0x004fcc0008000000 */
[----:B------:R-:W0:Y:S08]  /*0110*/  F2F.F64.F32 R4, R4 ;  /* 0x0000000400047310 */ /* 0x000e300000201800 */
        /* <DEDUP_REMOVED lines=9> */
[----:B------:R-:W-:Y:S01]  /*01b0*/  IADD3 R15, PT, PT, R9, -0x100000, RZ ;  /* 0xfff00000090f7810 */ /* 0x000fe20007ffe0ff */
[----:B------:R-:W-:-:S05]  /*01c0*/  IMAD.MOV.U32 R14, RZ, RZ, R8 ;  /* 0x000000ffff0e7224 */ /* 0x000fca00078e0008 */
[----:B------:R-:W-:-:S08]  /*01d0*/  DFMA R12, R10, -R10, R4 ;  /* 0x8000000a0a0c722b */ /* 0x000fd00000000004 */
[----:B------:R-:W-:Y:S01]  /*01e0*/  DFMA R2, R12, R14, R10 ;  /* 0x0000000e0c02722b */ /* 0x000fe2000000000a */
[----:B------:R-:W-:Y:S10]  /*01f0*/  @!P0 BRA `(.L_x_170) ;  /* 0x0000000000108947 */ /* 0x000ff40003800000 */
[----:B------:R-:W-:-:S07]  /*0200*/  MOV R2, 0x220 ;  /* 0x0000022000027802 */ /* 0x000fce0000000f00 */
[----:B------:R-:W-:Y:S05]  /*0210*/  CALL.REL.NOINC `($__internal_5_$__cuda_sm20_dsqrt_rn_f64_mediumpath_v1) ;  /* 0x0000000400047944 */ /* 0x000fea0003c00000 */
[----:B------:R-:W-:Y:S01]  /*0220*/  IMAD.MOV.U32 R2, RZ, RZ, R6 ;  /* 0x000000ffff027224 */ /* 0x000fe200078e0006 */
[----:B------:R-:W-:-:S07]  /*0230*/  MOV R3, R7 ;  /* 0x0000000700037202 */ /* 0x000fce0000000f00 */
.L_x_170:
[----:B------:R-:W-:Y:S05]  /*0240*/  BSYNC.RECONVERGENT B0 ;  /* 0x0000000000007941 */ /* 0x000fea0003800200 */
.L_x_169:
[----:B------:R-:W0:Y:S01]  /*0250*/  MUFU.RCP64H R5, R3 ;  /* 0x0000000300057308 */ /* 0x000e220000001800 */
[----:B------:R-:W-:Y:S01]  /*0260*/  VIADD R4, R3, 0x300402 ;  /* 0x0030040203047836 */ /* 0x000fe20000000000 */
[----:B------:R-:W-:Y:S04]  /*0270*/  BSSY.RECONVERGENT B0, `(.L_x_171) ;  /* 0x000000d000007945 */ /* 0x000fe80003800200 */
[----:B------:R-:W-:Y:S01]  /*0280*/  FSETP.GEU.AND P0, PT, |R4|, 5.8789094863358348022e-39, PT ;  /* 0x004004020400780b */ /* 0x000fe20003f0e200 */
[----:B0-----:R-:W-:-:S08]  /*0290*/  DFMA R6, R4, -R2, 1 ;  /* 0x3ff000000406742b */ /* 0x001fd00000000802 */
[----:B------:R-:W-:-:S08]  /*02a0*/  DFMA R6, R6, R6, R6 ;  /* 0x000000060606722b */ /* 0x000fd00000000006 */
[----:B------:R-:W-:-:S08]  /*02b0*/  DFMA R6, R4, R6, R4 ;  /* 0x000000060406722b */ /* 0x000fd00000000004 */
[----:B------:R-:W-:-:S08]  /*02c0*/  DFMA R8, R6, -R2, 1 ;  /* 0x3ff000000608742b */ /* 0x000fd00000000802 */
[----:B------:R-:W-:Y:S01]  /*02d0*/  DFMA R6, R6, R8, R6 ;  /* 0x000000080606722b */ /* 0x000fe20000000006 */
[----:B------:R-:W-:Y:S10]  /*02e0*/  @P0 BRA `(.L_x_172) ;  /* 0x0000000000140947 */ /* 0x000ff40003800000 */
[----:B------:R-:W-:Y:S01]  /*02f0*/  LOP3.LUT R4, R3, 0x7fffffff, RZ, 0xc0, !PT ;  /* 0x7fffffff03047812 */ /* 0x000fe200078ec0ff */
[----:B------:R-:W-:Y:S01]  /*0300*/  IMAD.MOV.U32 R6, RZ, RZ, R2 ;  /* 0x000000ffff067224 */ /* 0x000fe200078e0002 */
[----:B------:R-:W-:Y:S02]  /*0310*/  MOV R2, 0x340 ;  /* 0x0000034000027802 */ /* 0x000fe40000000f00 */
[----:B------:R-:W-:-:S07]  /*0320*/  IADD3 R8, PT, PT, R4, -0x100000, RZ ;  /* 0xfff0000004087810 */ /* 0x000fce0007ffe0ff */
[----:B------:R-:W-:Y:S05]  /*0330*/  CALL.REL.NOINC `($__internal_4_$__cuda_sm20_dblrcp_rn_slowpath_v3) ;  /* 0x0000000000187944 */ /* 0x000fea0003c00000 */
.L_x_172:
[----:B------:R-:W-:Y:S05]  /*0340*/  BSYNC.RECONVERGENT B0 ;  /* 0x0000000000007941 */ /* 0x000fea0003800200 */
.L_x_171:
[----:B------:R-:W0:Y:S01]  /*0350*/  LDC.64 R2, c[0x0][0x390] ;  /* 0x0000e400ff027b82 */ /* 0x000e220000000a00 */
[----:B------:R-:W1:Y:S01]  /*0360*/  F2F.F32.F64 R7, R6 ;  /* 0x0000000600077310 */ /* 0x000e620000301000 */
[----:B0-----:R-:W-:-:S05]  /*0370*/  IMAD.WIDE R2, R0, 0x4, R2 ;  /* 0x0000000400027825 */ /* 0x001fca00078e0202 */
[----:B-1----:R-:W-:Y:S01]  /*0380*/  STG.E desc[UR4][R2.64], R7 ;  /* 0x0000000702007986 */ /* 0x002fe2000c101904 */
[----:B------:R-:W-:Y:S05]  /*0390*/  EXIT ;  /* 0x000000000000794d */ /* 0x000fea0003800000 */
        .weak           $__internal_4_$__cuda_sm20_dblrcp_rn_slowpath_v3
        .type           $__internal_4_$__cuda_sm20_dblrcp_rn_slowpath_v3,@function
        .size           $__internal_4_$__cuda_sm20_dblrcp_rn_slowpath_v3,($__internal_5_$__cuda_sm20_dsqrt_rn_f64_mediumpath_v1 - $__internal_4_$__cuda_sm20_dblrcp_rn_slowpath_v3)
$__internal_4_$__cuda_sm20_dblrcp_rn_slowpath_v3:
[----:B------:R-:W-:Y:S01]  /*03a0*/  IMAD.MOV.U32 R4, RZ, RZ, R6 ;  /* 0x000000ffff047224 */ /* 0x000fe200078e0006 */
[----:B------:R-:W-:Y:S01]  /*03b0*/  BSSY.RECONVERGENT B1, `(.L_x_173) ;  /* 0x0000025000017945 */ /* 0x000fe20003800200 */
[----:B------:R-:W-:-:S06]  /*03c0*/  IMAD.MOV.U32 R5, RZ, RZ, R3 ;  /* 0x000000ffff057224 */ /* 0x000fcc00078e0003 */
[----:B------:R-:W-:-:S14]  /*03d0*/  DSETP.GTU.AND P0, PT, |R4|, +INF , PT ;  /* 0x7ff000000400742a */ /* 0x000fdc0003f0c200 */
[----:B------:R-:W-:Y:S05]  /*03e0*/  @P0 BRA `(.L_x_174) ;  /* 0x00000000007c0947 */ /* 0x000fea0003800000 */
[----:B------:R-:W-:-:S04]  /*03f0*/  LOP3.LUT R9, R3, 0x7fffffff, RZ, 0xc0, !PT ;  /* 0x7fffffff03097812 */ /* 0x000fc800078ec0ff */
[----:B------:R-:W-:-:S04]  /*0400*/  IADD3 R3, PT, PT, R9, -0x1, RZ ;  /* 0xffffffff09037810 */ /* 0x000fc80007ffe0ff */
[----:B------:R-:W-:-:S13]  /*0410*/  ISETP.GE.U32.AND P0, PT, R3, 0x7fefffff, PT ;  /* 0x7fefffff0300780c */ /* 0x000fda0003f06070 */
[----:B------:R-:W-:Y:S01]  /*0420*/  @P0 LOP3.LUT R7, R5, 0x7ff00000, RZ, 0x3c, !PT ;  /* 0x7ff0000005070812 */ /* 0x000fe200078e3cff */
[----:B------:R-:W-:Y:S01]  /*0430*/  @P0 IMAD.MOV.U32 R6, RZ, RZ, RZ ;  /* 0x000000ffff060224 */ /* 0x000fe200078e00ff */
[----:B------:R-:W-:Y:S06]  /*0440*/  @P0 BRA `(.L_x_175) ;  /* 0x00000000006c0947 */ /* 0x000fec0003800000 */
[----:B------:R-:W-:-:S13]  /*0450*/  ISETP.GE.U32.AND P0, PT, R9, 0x1000001, PT ;  /* 0x010000010900780c */ /* 0x000fda0003f06070 */
[----:B------:R-:W-:Y:S05]  /*0460*/  @!P0 BRA `(.L_x_176) ;  /* 0x0000000000348947 */ /* 0x000fea0003800000 */
[----:B------:R-:W-:Y:S01]  /*0470*/  VIADD R7, R5, 0xc0200000 ;  /* 0xc020000005077836 */ /* 0x000fe20000000000 */
[----:B------:R-:W-:-:S03]  /*0480*/  MOV R6, R4 ;  /* 0x0000000400067202 */ /* 0x000fc60000000f00 */
[----:B------:R-:W0:Y:S03]  /*0490*/  MUFU.RCP64H R9, R7 ;  /* 0x0000000700097308 */ /* 0x000e260000001800 */
[----:B0-----:R-:W-:-:S08]  /*04a0*/  DFMA R10, -R6, R8, 1 ;  /* 0x3ff00000060a742b */ /* 0x001fd00000000108 */
[----:B------:R-:W-:-:S08]  /*04b0*/  DFMA R10, R10, R10, R10 ;  /* 0x0000000a0a0a722b */ /* 0x000fd0000000000a */
[----:B------:R-:W-:-:S08]  /*04c0*/  DFMA R10, R8, R10, R8 ;  /* 0x0000000a080a722b */ /* 0x000fd00000000008 */
[----:B------:R-:W-:-:S08]  /*04d0*/  DFMA R8, -R6, R10, 1 ;  /* 0x3ff000000608742b */ /* 0x000fd0000000010a */
[----:B------:R-:W-:-:S08]  /*04e0*/  DFMA R8, R10, R8, R10 ;  /* 0x000000080a08722b */ /* 0x000fd0000000000a */
[----:B------:R-:W-:-:S08]  /*04f0*/  DMUL R8, R8, 2.2250738585072013831e-308 ;  /* 0x0010000008087828 */ /* 0x000fd00000000000 */
[----:B------:R-:W-:-:S08]  /*0500*/  DFMA R4, -R4, R8, 1 ;  /* 0x3ff000000404742b */ /* 0x000fd00000000108 */
[----:B------:R-:W-:-:S08]  /*0510*/  DFMA R4, R4, R4, R4 ;  /* 0x000000040404722b */ /* 0x000fd00000000004 */
[----:B------:R-:W-:Y:S01]  /*0520*/  DFMA R6, R8, R4, R8 ;  /* 0x000000040806722b */ /* 0x000fe20000000008 */
[----:B------:R-:W-:Y:S10]  /*0530*/  BRA `(.L_x_175) ;  /* 0x0000000000307947 */ /* 0x000ff40003800000 */
.L_x_176:
[----:B------:R-:W-:Y:S01]  /*0540*/  DMUL R4, R4, 8.11296384146066816958e+31 ;  /* 0x4690000004047828 */ /* 0x000fe20000000000 */
[----:B------:R-:W-:-:S05]  /*0550*/  IMAD.MOV.U32 R6, RZ, RZ, R8 ;  /* 0x000000ffff067224 */ /* 0x000fca00078e0008 */
[----:B------:R-:W0:Y:S02]  /*0560*/  MUFU.RCP64H R7, R5 ;  /* 0x0000000500077308 */ /* 0x000e240000001800 */
[----:B0-----:R-:W-:-:S08]  /*0570*/  DFMA R8, -R4, R6, 1 ;  /* 0x3ff000000408742b */ /* 0x001fd00000000106 */
[----:B------:R-:W-:-:S08]  /*0580*/  DFMA R8, R8, R8, R8 ;  /* 0x000000080808722b */ /* 0x000fd00000000008 */
[----:B------:R-:W-:-:S08]  /*0590*/  DFMA R8, R6, R8, R6 ;  /* 0x000000080608722b */ /* 0x000fd00000000006 */
[----:B------:R-:W-:-:S08]  /*05a0*/  DFMA R6, -R4, R8, 1 ;  /* 0x3ff000000406742b */ /* 0x000fd00000000108 */
[----:B------:R-:W-:-:S08]  /*05b0*/  DFMA R6, R8, R6, R8 ;  /* 0x000000060806722b */ /* 0x000fd00000000008 */
[----:B------:R-:W-:Y:S01]  /*05c0*/  DMUL R6, R6, 8.11296384146066816958e+31 ;  /* 0x4690000006067828 */ /* 0x000fe20000000000 */
[----:B------:R-:W-:Y:S10]  /*05d0*/  BRA `(.L_x_175) ;  /* 0x0000000000087947 */ /* 0x000ff40003800000 */
.L_x_174:
[----:B------:R-:W-:Y:S01]  /*05e0*/  LOP3.LUT R7, R5, 0x80000, RZ, 0xfc, !PT ;  /* 0x0008000005077812 */ /* 0x000fe200078efcff */
[----:B------:R-:W-:-:S07]  /*05f0*/  IMAD.MOV.U32 R6, RZ, RZ, R4 ;  /* 0x000000ffff067224 */ /* 0x000fce00078e0004 */
.L_x_175:
[----:B------:R-:W-:Y:S05]  /*0600*/  BSYNC.RECONVERGENT B1 ;  /* 0x0000000000017941 */ /* 0x000fea0003800200 */
.L_x_173:
[----:B------:R-:W-:-:S04]  /*0610*/  MOV R3, 0x0 ;  /* 0x0000000000037802 */ /* 0x000fc80000000f00 */
[----:B------:R-:W-:Y:S05]  /*0620*/  RET.REL.NODEC R2 `(derNorm_part_1) ;  /* 0xfffffff802747950 */ /* 0x000fea0003c3ffff */
        .weak           $__internal_5_$__cuda_sm20_dsqrt_rn_f64_mediumpath_v1
        .type           $__internal_5_$__cuda_sm20_dsqrt_rn_f64_mediumpath_v1,@function
        .size           $__internal_5_$__cuda_sm20_dsqrt_rn_f64_mediumpath_v1,(.L_x_323 - $__internal_5_$__cuda_sm20_dsqrt_rn_f64_mediumpath_v1)
$__internal_5_$__cuda_sm20_dsqrt_rn_f64_mediumpath_v1:
[----:B------:R-:W-:Y:S01]  /*0630*/  ISETP.GE.U32.AND P0, PT, R6, -0x3400000, PT ;  /* 0xfcc000000600780c */ /* 0x000fe20003f06070 */
[----:B------:R-:W-:Y:S01]  /*0640*/  BSSY.RECONVERGENT B1, `(.L_x_177) ;  /* 0x0000024000017945 */ /* 0x000fe20003800200 */
[----:B------:R-:W-:-:S11]  /*0650*/  IMAD.MOV.U32 R9, RZ, RZ, R15 ;  /* 0x000000ffff097224 */ /* 0x000fd600078e000f */
        /* <DEDUP_REMOVED lines=9> */
.L_x_178:
[----:B------:R-:W-:-:S14]  /*06f0*/  DSETP.NE.AND P0, PT, R4, RZ, PT ;  /* 0x000000ff0400722a */ /* 0x000fdc0003f05000 */
[----:B------:R-:W-:Y:S05]  /*0700*/  @!P0 BRA `(.L_x_180) ;  /* 0x0000000000588947 */ /* 0x000fea0003800000 */
[----:B------:R-:W-:-:S13]  /*0710*/  ISETP.GE.AND P0, PT, R5, RZ, PT ;  /* 0x000000ff0500720c */ /* 0x000fda0003f06270 */
[----:B------:R-:W-:Y:S01]  /*0720*/  @!P0 MOV R6, 0x0 ;  /* 0x0000000000068802 */ /* 0x000fe20000000f00 */
[----:B------:R-:W-:Y:S01]  /*0730*/  @!P0 IMAD.MOV.U32 R7, RZ, RZ, -0x80000 ;  /* 0xfff80000ff078424 */ /* 0x000fe200078e00ff */
[----:B------:R-:W-:Y:S06]  /*0740*/  @!P0 BRA `(.L_x_179) ;  /* 0x00000000004c8947 */ /* 0x000fec0003800000 */
[----:B------:R-:W-:-:S13]  /*0750*/  ISETP.GT.AND P0, PT, R5, 0x7fefffff, PT ;  /* 0x7fefffff0500780c */ /* 0x000fda0003f04270 */
[----:B------:R-:W-:Y:S05]  /*0760*/  @P0 BRA `(.L_x_180) ;  /* 0x0000000000400947 */ /* 0x000fea0003800000 */
[----:B------:R-:W-:Y:S01]  /*0770*/  DMUL R4, R4, 8.11296384146066816958e+31 ;  /* 0x4690000004047828 */ /* 0x000fe20000000000 */
[----:B------:R-:W-:Y:S01]  /*0780*/  IMAD.MOV.U32 R6, RZ, RZ, RZ ;  /* 0x000000ffff067224 */ /* 0x000fe200078e00ff */
[----:B------:R-:W-:Y:S01]  /*0790*/  MOV R10, 0x0 ;  /* 0x00000000000a7802 */ /* 0x000fe20000000f00 */
[----:B------:R-:W-:-:S03]  /*07a0*/  IMAD.MOV.U32 R11, RZ, RZ, 0x3fd80000 ;  /* 0x3fd80000ff0b7424 */ /* 0x000fc600078e00ff */
[----:B------:R-:W0:Y:S02]  /*07b0*/  MUFU.RSQ64H R7, R5 ;  /* 0x0000000500077308 */ /* 0x000e240000001c00 */
        /* <DEDUP_REMOVED lines=9> */
[----:B------:R-:W-:Y:S01]  /*0850*/  IADD3 R7, PT, PT, R7, -0x3500000, RZ ;  /* 0xfcb0000007077810 */ /* 0x000fe20007ffe0ff */
[----:B------:R-:W-:Y:S06]  /*0860*/  BRA `(.L_x_179) ;  /* 0x0000000000047947 */ /* 0x000fec0003800000 */
.L_x_180:
[----:B------:R-:W-:-:S11]  /*0870*/  DADD R6, R4, R4 ;  /* 0x0000000004067229 */ /* 0x000fd60000000004 */
.L_x_179:
[----:B------:R-:W-:Y:S05]  /*0880*/  BSYNC.RECONVERGENT B1 ;  /* 0x0000000000017941 */ /* 0x000fea0003800200 */
.L_x_177:
[----:B------:R-:W-:-:S04]  /*0890*/  IMAD.MOV.U32 R3, RZ, RZ, 0x0 ;  /* 0x00000000ff037424 */ /* 0x000fc800078e00ff */
[----:B------:R-:W-:Y:S05]  /*08a0*/  RET.REL.NODEC R2 `(derNorm_part_1) ;  /* 0xfffffff402d47950 */ /* 0x000fea0003c3ffff */
.L_x_181:
        /* <DEDUP_REMOVED lines=13> */
.L_x_323:


//--------------------- .text.derMean_part_3      --------------------------
	.section	.text.derMean_part_3,"ax",@progbits
	.align	128
        .global         derMean_part_3
        .type           derMean_part_3,@function
        .size           derMean_part_3,(.L_x_324 - derMean_part_3)
        .other          derMean_part_3,@"STO_CUDA_ENTRY STV_DEFAULT"
derMean_part_3:
.text.derMean_part_3:
        /* <DEDUP_REMOVED lines=11> */
[----:B------:R-:W3:Y:S08]  /*00b0*/  LDC.64 R12, c[0x0][0x390] ;  /* 0x0000e400ff0c7b82 */ /* 0x000ef00000000a00 */
[----:B------:R-:W4:Y:S01]  /*00c0*/  LDC.64 R2, c[0x0][0x380] ;  /* 0x0000e000ff027b82 */ /* 0x000f220000000a00 */
[----:B0-----:R-:W-:-:S07]  /*00d0*/  IMAD.WIDE R10, R7, 0x4, R10 ;  /* 0x00000004070a7825 */ /* 0x001fce00078e020a */
[----:B------:R-:W0:Y:S01]  /*00e0*/  LDC.64 R4, c[0x0][0x3a0] ;  /* 0x0000e800ff047b82 */ /* 0x000e220000000a00 */
[----:B-1----:R1:W5:Y:S01]  /*00f0*/  LDG.E.CONSTANT R8, desc[UR4][R10.64] ;  /* 0x000000040a087981 */ /* 0x002362000c1e9900 */
[----:B---3--:R-:W-:-:S05]  /*0100*/  IMAD.WIDE R12, R7, 0x4, R12 ;  /* 0x00000004070c7825 */ /* 0x008fca00078e020c */
[----:B------:R3:W5:Y:S01]  /*0110*/  LDG.E.CONSTANT R16, desc[UR4][R12.64] ;  /* 0x000000040c107981 */ /* 0x000762000c1e9900 */
[----:B----4-:R-:W-:-:S05]  /*0120*/  IMAD.WIDE R2, R7, 0x4, R2 ;  /* 0x0000000407027825 */ /* 0x010fca00078e0202 */
[----:B------:R4:W5:Y:S01]  /*0130*/  LDG.E.CONSTANT R9, desc[UR4][R2.64] ;  /* 0x0000000402097981 */ /* 0x000962000c1e9900 */
[----:B0-----:R-:W-:-:S05]  /*0140*/  IMAD.WIDE R4, R7, 0x4, R4 ;  /* 0x0000000407047825 */ /* 0x001fca00078e0204 */
[----:B------:R-:W5:Y:S01]  /*0150*/  LDG.E R0, desc[UR4][R4.64] ;  /* 0x0000000404007981 */ /* 0x000f62000c1e1900 */
[----:B--2---:R-:W0:Y:S01]  /*0160*/  I2F.F64 R6, UR6 ;  /* 0x0000000600067d12 */ /* 0x004e220008201c00 */
[----:B------:R-:W-:-:S07]  /*0170*/  IMAD.MOV.U32 R14, RZ, RZ, 0x1 ;  /* 0x00000001ff0e7424 */ /* 0x000fce00078e00ff */
[----:B0-----:R-:W1:Y:S02]  /*0180*/  MUFU.RCP64H R15, R7 ;  /* 0x00000007000f7308 */ /* 0x001e640000001800 */
[----:B-1----:R-:W-:-:S08]  /*0190*/  DFMA R10, -R6, R14, 1 ;  /* 0x3ff00000060a742b */ /* 0x002fd0000000010e */
[----:B---3--:R-:W-:-:S08]  /*01a0*/  DFMA R12, R10, R10, R10 ;  /* 0x0000000a0a0c722b */ /* 0x008fd0000000000a */
[----:B------:R-:W-:-:S08]  /*01b0*/  DFMA R14, R14, R12, R14 ;  /* 0x0000000c0e0e722b */ /* 0x000fd0000000000e */
[----:B----4-:R-:W-:-:S08]  /*01c0*/  DFMA R2, -R6, R14, 1 ;  /* 0x3ff000000602742b */ /* 0x010fd0000000010e */
[----:B------:R-:W-:Y:S01]  /*01d0*/  DFMA R2, R14, R2, R14 ;  /* 0x000000020e02722b */ /* 0x000fe2000000000e */
[----:B------:R-:W-:Y:S01]  /*01e0*/  BSSY.RECONVERGENT B0, `(.L_x_182) ;  /* 0x000000f000007945 */ /* 0x000fe20003800200 */
[----:B-----5:R-:W0:Y:S08]  /*01f0*/  F2F.F64.F32 R10, R8 ;  /* 0x00000008000a7310 */ /* 0x020e300000201800 */
[----:B------:R-:W1:Y:S01]  /*0200*/  F2F.F64.F32 R12, R16 ;  /* 0x00000010000c7310 */ /* 0x000e620000201800 */
[----:B0-----:R-:W-:-:S08]  /*0210*/  DADD R10, R10, R10 ;  /* 0x000000000a0a7229 */ /* 0x001fd0000000000a */
[----:B-1----:R-:W-:-:S08]  /*0220*/  DMUL R10, R10, R12 ;  /* 0x0000000c0a0a7228 */ /* 0x002fd00000000000 */
[----:B------:R-:W-:-:S08]  /*0230*/  DMUL R12, R10, R2 ;  /* 0x000000020a0c7228 */ /* 0x000fd00000000000 */
[----:B------:R-:W-:-:S08]  /*0240*/  DFMA R14, -R6, R12, R10 ;  /* 0x0000000c060e722b */ /* 0x000fd0000000010a */
[----:B------:R-:W-:Y:S01]  /*0250*/  DFMA R2, R2, R14, R12 ;  /* 0x0000000e0202722b */ /* 0x000fe2000000000c */
[----:B------:R-:W-:-:S09]  /*0260*/  FSETP.GEU.AND P1, PT, |R11|, 6.5827683646048100446e-37, PT ;  /* 0x036000000b00780b */ /* 0x000fd20003f2e200 */
[----:B------:R-:W-:-:S05]  /*0270*/  FFMA R12, RZ, R7, R3 ;  /* 0x00000007ff0c7223 */ /* 0x000fca0000000003 */
[----:B------:R-:W-:Y:S01]  /*0280*/  FSETP.GT.AND P0, PT, |R12|, 1.469367938527859385e-39, PT ;  /* 0x001000000c00780b */ /* 0x000fe20003f04200 */
[----:B------:R-:W-:-:S12]  /*0290*/  FMUL R0, R9, R0 ;  /* 0x0000000009007220 */ /* 0x000fd80000400000 */
[----:B------:R-:W-:Y:S05]  /*02a0*/  @P0 BRA P1, `(.L_x_183) ;  /* 0x0000000000080947 */ /* 0x000fea0000800000 */
[----:B------:R-:W-:-:S07]  /*02b0*/  MOV R12, 0x2d0 ;  /* 0x000002d0000c7802 */ /* 0x000fce0000000f00 */
[----:B------:R-:W-:Y:S05]  /*02c0*/  CALL.REL.NOINC `($__internal_6_$__cuda_sm20_div_rn_f64_full) ;  /* 0x0000000000187944 */ /* 0x000fea0003c00000 */
.L_x_183:
[----:B------:R-:W-:Y:S05]  /*02d0*/  BSYNC.RECONVERGENT B0 ;  /* 0x0000000000007941 */ /* 0x000fea0003800200 */
.L_x_182:
[----:B------:R-:W0:Y:S02]  /*02e0*/  F2F.F64.F32 R6, R0 ;  /* 0x0000000000067310 */ /* 0x000e240000201800 */
[----:B0-----:R-:W-:-:S10]  /*02f0*/  DADD R6, R6, -R2 ;  /* 0x0000000006067229 */ /* 0x001fd40000000802 */
[----:B------:R-:W0:Y:S02]  /*0300*/  F2F.F32.F64 R7, R6 ;  /* 0x0000000600077310 */ /* 0x000e240000301000 */
[----:B0-----:R-:W-:Y:S01]  /*0310*/  STG.E desc[UR4][R4.64], R7 ;  /* 0x0000000704007986 */ /* 0x001fe2000c101904 */
[----:B------:R-:W-:Y:S05]  /*0320*/  EXIT ;  /* 0x000000000000794d */ /* 0x000fea0003800000 */
        .weak           $__internal_6_$__cuda_sm20_div_rn_f64_full
        .type           $__internal_6_$__cuda_sm20_div_rn_f64_full,@function
        .size           $__internal_6_$__cuda_sm20_div_rn_f64_full,(.L_x_324 - $__internal_6_$__cuda_sm20_div_rn_f64_full)
$__internal_6_$__cuda_sm20_div_rn_f64_full:
        /* <DEDUP_REMOVED lines=61> */
[----:B------:R-:W-:Y:S01]  /*0700*/  IMAD.MOV.U32 R2, RZ, RZ, RZ ;  /* 0x000000ffff027224 */ /* 0x000fe200078e00ff */
[----:B------:R-:W-:-:S05]  /*0710*/  IADD3 R13, PT, PT, -R13, -0x43300000, RZ ;  /* 0xbcd000000d0d7810 */ /* 0x000fca0007ffe1ff */
[----:B------:R-:W-:-:S03]  /*0720*/  DFMA R2, R14, -R2, R16 ;  /* 0x800000020e02722b */ /* 0x000fc60000000010 */
[----:B------:R-:W-:-:S07]  /*0730*/  LOP3.LUT R7, R9, R7, RZ, 0x3c, !PT ;  /* 0x0000000709077212 */ /* 0x000fce00078e3cff */
[----:B------:R-:W-:-:S04]  /*0740*/  FSETP.NEU.AND P0, PT, |R3|, R13, PT ;  /* 0x0000000d0300720b */ /* 0x000fc80003f0d200 */
[----:B------:R-:W-:Y:S02]  /*0750*/  FSEL R14, R8, R14, !P0 ;  /* 0x0000000e080e7208 */ /* 0x000fe40004000000 */
[----:B------:R-:W-:Y:S01]  /*0760*/  FSEL R15, R7, R15, !P0 ;  /* 0x0000000f070f7208 */ /* 0x000fe20004000000 */
[----:B------:R-:W-:Y:S06]  /*0770*/  BRA `(.L_x_186) ;  /* 0x0000000000547947 */ /* 0x000fec0003800000 */
.L_x_185:
        /* <DEDUP_REMOVED lines=12> */
[----:B------:R-:W-:Y:S02]  /*0840*/  @!P0 IMAD.MOV.U32 R14, RZ, RZ, RZ ;  /* 0x000000ffff0e8224 */ /* 0x000fe400078e00ff */
[----:B------:R-:W-:Y:S02]  /*0850*/  @P0 IMAD.MOV.U32 R14, RZ, RZ, RZ ;  /* 0x000000ffff0e0224 */ /* 0x000fe400078e00ff */
[----:B------:R-:W-:Y:S01]  /*0860*/  @P0 IMAD.MOV.U32 R15, RZ, RZ, R2 ;  /* 0x000000ffff0f0224 */ /* 0x000fe200078e0002 */
[----:B------:R-:W-:Y:S06]  /*0870*/  BRA `(.L_x_186) ;  /* 0x0000000000147947 */ /* 0x000fec0003800000 */
.L_x_188:
[----:B------:R-:W-:Y:S01]  /*0880*/  LOP3.LUT R15, R7, 0x80000, RZ, 0xfc, !PT ;  /* 0x00080000070f7812 */ /* 0x000fe200078efcff */
[----:B------:R-:W-:Y:S01]  /*0890*/  IMAD.MOV.U32 R14, RZ, RZ, R6 ;  /* 0x000000ffff0e7224 */ /* 0x000fe200078e0006 */
[----:B------:R-:W-:Y:S06]  /*08a0*/  BRA `(.L_x_186) ;  /* 0x0000000000087947 */ /* 0x000fec0003800000 */
.L_x_187:
[----:B------:R-:W-:Y:S01]  /*08b0*/  LOP3.LUT R15, R9, 0x80000, RZ, 0xfc, !PT ;  /* 0x00080000090f7812 */ /* 0x000fe200078efcff */
[----:B------:R-:W-:-:S07]  /*08c0*/  IMAD.MOV.U32 R14, RZ, RZ, R8 ;  /* 0x000000ffff0e7224 */ /* 0x000fce00078e0008 */
.L_x_186:
[----:B------:R-:W-:Y:S05]  /*08d0*/  BSYNC.RECONVERGENT B1 ;  /* 0x0000000000017941 */ /* 0x000fea0003800200 */
.L_x_184:
[----:B------:R-:W-:Y:S02]  /*08e0*/  IMAD.MOV.U32 R13, RZ, RZ, 0x0 ;  /* 0x00000000ff0d7424 */ /* 0x000fe400078e00ff */
[----:B------:R-:W-:Y:S02]  /*08f0*/  IMAD.MOV.U32 R2, RZ, RZ, R14 ;  /* 0x000000ffff027224 */ /* 0x000fe400078e000e */
[----:B------:R-:W-:Y:S01]  /*0900*/  IMAD.MOV.U32 R3, RZ, RZ, R15 ;  /* 0x000000ffff037224 */ /* 0x000fe200078e000f */
[----:B------:R-:W-:Y:S06]  /*0910*/  RET.REL.NODEC R12 `(derMean_part_3) ;  /* 0xfffffff40cb87950 */ /* 0x000fec0003c3ffff */
.L_x_189:
        /* <DEDUP_REMOVED lines=14> */
.L_x_324:


//--------------------- .text.derMean_part_1      --------------------------
	.section	.text.derMean_part_1,"ax",@progbits
	.align	128
        .global         derMean_part_1
        .type           derMean_part_1,@function
        .size           derMean_part_1,(.L_x_326 - derMean_part_1)
        .other          derMean_part_1,@"STO_CUDA_ENTRY STV_DEFAULT"
derMean_part_1:
.text.derMean_part_1:
        /* <DEDUP_REMOVED lines=33> */
[----:B------:R-:W-:Y:S05]  /*0210*/  CALL.REL.NOINC `($__internal_8_$__cuda_sm20_dsqrt_rn_f64_mediumpath_v1) ;  /* 0x0000000400047944 */ /* 0x000fea0003c00000 */
[----:B------:R-:W-:Y:S01]  /*0220*/  IMAD.MOV.U32 R2, RZ, RZ, R6 ;  /* 0x000000ffff027224 */ /* 0x000fe200078e0006 */
[----:B------:R-:W-:-:S07]  /*0230*/  MOV R3, R7 ;  /* 0x0000000700037202 */ /* 0x000fce0000000f00 */
.L_x_191:
[----:B------:R-:W-:Y:S05]  /*0240*/  BSYNC.RECONVERGENT B0 ;  /* 0x0000000000007941 */ /* 0x000fea0003800200 */
.L_x_190:
        /* <DEDUP_REMOVED lines=14> */
[----:B------:R-:W-:Y:S05]  /*0330*/  CALL.REL.NOINC `($__internal_7_$__cuda_sm20_dblrcp_rn_slowpath_v3) ;  /* 0x0000000000187944 */ /* 0x000fea0003c00000 */
.L_x_193:
[----:B------:R-:W-:Y:S05]  /*0340*/  BSYNC.RECONVERGENT B0 ;  /* 0x0000000000007941 */ /* 0x000fea0003800200 */
.L_x_192:
[----:B------:R-:W0:Y:S01]  /*0350*/  LDC.64 R2, c[0x0][0x390] ;  /* 0x0000e400ff027b82 */ /* 0x000e220000000a00 */
[----:B------:R-:W1:Y:S01]  /*0360*/  F2F.F32.F64 R7, -R6 ;  /* 0x8000000600077310 */ /* 0x000e620000301000 */
[----:B0-----:R-:W-:-:S05]  /*0370*/  IMAD.WIDE R2, R0, 0x4, R2 ;  /* 0x0000000400027825 */ /* 0x001fca00078e0202 */
[----:B-1----:R-:W-:Y:S01]  /*0380*/  STG.E desc[UR4][R2.64], R7 ;  /* 0x0000000702007986 */ /* 0x002fe2000c101904 */
[----:B------:R-:W-:Y:S05]  /*0390*/  EXIT ;  /* 0x000000000000794d */ /* 0x000fea0003800000 */
        .weak           $__internal_7_$__cuda_sm20_dblrcp_rn_slowpath_v3
        .type           $__internal_7_$__cuda_sm20_dblrcp_rn_slowpath_v3,@function
        .size           $__internal_7_$__cuda_sm20_dblrcp_rn_slowpath_v3,($__internal_8_$__cuda_sm20_dsqrt_rn_f64_mediumpath_v1 - $__internal_7_$__cuda_sm20_dblrcp_rn_slowpath_v3)
$__internal_7_$__cuda_sm20_dblrcp_rn_slowpath_v3:
        /* <DEDUP_REMOVED lines=26> */
.L_x_197:
        /* <DEDUP_REMOVED lines=10> */
.L_x_195:
[----:B------:R-:W-:Y:S01]  /*05e0*/  LOP3.LUT R7, R5, 0x80000, RZ, 0xfc, !PT ;  /* 0x0008000005077812 */ /* 0x000fe200078efcff */
[----:B------:R-:W-:-:S07]  /*05f0*/  IMAD.MOV.U32 R6, RZ, RZ, R4 ;  /* 0x000000ffff067224 */ /* 0x000fce00078e0004 */
.L_x_196:
[----:B------:R-:W-:Y:S05]  /*0600*/  BSYNC.RECONVERGENT B1 ;  /* 0x0000000000017941 */ /* 0x000fea0003800200 */
.L_x_194:
[----:B------:R-:W-:-:S04]  /*0610*/  MOV R3, 0x0 ;  /* 0x0000000000037802 */ /* 0x000fc80000000f00 */
[----:B------:R-:W-:Y:S05]  /*0620*/  RET.REL.NODEC R2 `(derMean_part_1) ;  /* 0xfffffff802747950 */ /* 0x000fea0003c3ffff */
        .weak           $__internal_8_$__cuda_sm20_dsqrt_rn_f64_mediumpath_v1
        .type           $__internal_8_$__cuda_sm20_dsqrt_rn_f64_mediumpath_v1,@function
        .size           $__internal_8_$__cuda_sm20_dsqrt_rn_f64_mediumpath_v1,(.L_x_326 - $__internal_8_$__cuda_sm20_dsqrt_rn_f64_mediumpath_v1)
$__internal_8_$__cuda_sm20_dsqrt_rn_f64_mediumpath_v1:
        /* <DEDUP_REMOVED lines=12> */
.L_x_199:
        /* <DEDUP_REMOVED lines=24> */
.L_x_201:
[----:B------:R-:W-:-:S11]  /*0870*/  DADD R6, R4, R4 ;  /* 0x0000000004067229 */ /* 0x000fd60000000004 */
.L_x_200:
[----:B------:R-:W-:Y:S05]  /*0880*/  BSYNC.RECONVERGENT B1 ;  /* 0x0000000000017941 */ /* 0x000fea0003800200 */
.L_x_198:
[----:B------:R-:W-:-:S04]  /*0890*/  IMAD.MOV.U32 R3, RZ, RZ, 0x0 ;  /* 0x00000000ff037424 */ /* 0x000fc800078e00ff */
[----:B------:R-:W-:Y:S05]  /*08a0*/  RET.REL.NODEC R2 `(derMean_part_1) ;  /* 0xfffffff402d47950 */ /* 0x000fea0003c3ffff */
.L_x_202:
        /* <DEDUP_REMOVED lines=13> */
.L_x_326:


//--------------------- .text.derVar_part_3       --------------------------
	.section	.text.derVar_part_3,"ax",@progbits
	.align	128
        .global         derVar_part_3
        .type           derVar_part_3,@function
        .size           derVar_part_3,(.L_x_352 - derVar_part_3)
        .other          derVar_part_3,@"STO_CUDA_ENTRY STV_DEFAULT"
derVar_part_3:
.text.derVar_part_3:
        /* <DEDUP_REMOVED lines=12> */
[----:B-1----:R-:W3:Y:S01]  /*00c0*/  LDG.E.CONSTANT R2, desc[UR4][R2.64] ;  /* 0x0000000402027981 */ /* 0x002ee2000c1e9900 */
[----:B--2---:R-:W-:-:S05]  /*00d0*/  IMAD.WIDE R4, R7, 0x4, R4 ;  /* 0x0000000407047825 */ /* 0x004fca00078e0204 */
[----:B------:R-:W3:Y:S02]  /*00e0*/  LDG.E R7, desc[UR4][R4.64] ;  /* 0x0000000404077981 */ /* 0x000ee4000c1e1900 */
[----:B---3--:R-:W-:-:S05]  /*00f0*/  FMUL R7, R2, R7 ;  /* 0x0000000702077220 */ /* 0x008fca0000400000 */
[----:B------:R-:W-:Y:S01]  /*0100*/  STG.E desc[UR4][R4.64], R7 ;  /* 0x0000000704007986 */ /* 0x000fe2000c101904 */
[----:B------:R-:W-:Y:S05]  /*0110*/  EXIT ;  /* 0x000000000000794d */ /* 0x000fea0003800000 */
.L_x_203:
        /* <DEDUP_REMOVED lines=14> */
.L_x_352:


//--------------------- .text.derVar_part_1       --------------------------
	.section	.text.derVar_part_1,"ax",@progbits
	.align	128
        .global         derVar_part_1
        .type           derVar_part_1,@function
        .size           derVar_part_1,(.L_x_327 - derVar_part_1)
        .other          derVar_part_1,@"STO_CUDA_ENTRY STV_DEFAULT"
derVar_part_1:
.text.derVar_part_1:
        /* <DEDUP_REMOVED lines=11> */
[----:B0-----:R-:W-:-:S05]  /*00b0*/  IMAD.WIDE R6, R2, 0x4, R6 ;  /* 0x0000000402067825 */ /* 0x001fca00078e0206 */
[----:B-1----:R-:W2:Y:S01]  /*00c0*/  LDG.E.CONSTANT R3, desc[UR4][R6.64] ;  /* 0x0000000406037981 */ /* 0x002ea2000c1e9900 */
[----:B------:R-:W-:Y:S01]  /*00d0*/  BSSY.RECONVERGENT B0, `(.L_x_204) ;  /* 0x000000d000007945 */ /* 0x000fe20003800200 */
[----:B--2---:R-:W-:-:S04]  /*00e0*/  FADD R3, R3, UR6 ;  /* 0x0000000603037e21 */ /* 0x004fc80008000000 */
[----:B------:R0:W1:Y:S01]  /*00f0*/  F2F.F64.F32 R4, R3 ;  /* 0x0000000300047310 */ /* 0x0000620000201800 */
[----:B------:R-:W-:-:S13]  /*0100*/  FSETP.NEU.AND P0, PT, R3, RZ, PT ;  /* 0x000000ff0300720b */ /* 0x000fda0003f0d000 */
[----:B------:R-:W-:Y:S02]  /*0110*/  @!P0 IMAD.MOV.U32 R8, RZ, RZ, 0x0 ;  /* 0x00000000ff088424 */ /* 0x000fe400078e00ff */
[----:B------:R-:W-:Y:S01]  /*0120*/  @!P0 IMAD.MOV.U32 R9, RZ, RZ, 0x7ff00000 ;  /* 0x7ff00000ff098424 */ /* 0x000fe200078e00ff */
[----:B01----:R-:W-:Y:S06]  /*0130*/  @!P0 BRA `(.L_x_205) ;  /* 0x0000000000188947 */ /* 0x003fec0003800000 */
[----:B------:R-:W-:Y:S01]  /*0140*/  DADD R6, -RZ, |R4| ;  /* 0x00000000ff067229 */ /* 0x000fe20000000504 */
[----:B------:R-:W-:Y:S02]  /*0150*/  ISETP.GE.AND P0, PT, R5, RZ, PT ;  /* 0x000000ff0500720c */ /* 0x000fe40003f06270 */
[----:B------:R-:W-:-:S11]  /*0160*/  MOV R0, 0x180 ;  /* 0x0000018000007802 */ /* 0x000fd60000000f00 */
[----:B------:R-:W-:Y:S05]  /*0170*/  CALL.REL.NOINC `($derVar_part_1$__internal_accurate_pow) ;  /* 0x0000000000587944 */ /* 0x000fea0003c00000 */
[----:B------:R-:W-:Y:S02]  /*0180*/  FSEL R8, R8, RZ, P0 ;  /* 0x000000ff08087208 */ /* 0x000fe40000000000 */
[----:B------:R-:W-:-:S07]  /*0190*/  FSEL R9, R12, -QNAN , P0 ;  /* 0xfff800000c097808 */ /* 0x000fce0000000000 */
.L_x_205:
[----:B------:R-:W-:Y:S05]  /*01a0*/  BSYNC.RECONVERGENT B0 ;  /* 0x0000000000007941 */ /* 0x000fea0003800200 */
.L_x_204:
[----:B------:R-:W-:Y:S01]  /*01b0*/  DADD R6, R4, -1.5 ;  /* 0xbff8000004067429 */ /* 0x000fe20000000000 */
[----:B------:R-:W0:Y:S01]  /*01c0*/  LDC.64 R10, c[0x0][0x390] ;  /* 0x0000e400ff0a7b82 */ /* 0x000e220000000a00 */
[----:B------:R-:W-:Y:S08]  /*01d0*/  BSSY.RECONVERGENT B0, `(.L_x_206) ;  /* 0x0000009000007945 */ /* 0x000ff00003800200 */
[----:B------:R-:W-:-:S04]  /*01e0*/  LOP3.LUT R6, R7, 0x7ff00000, RZ, 0xc0, !PT ;  /* 0x7ff0000007067812 */ /* 0x000fc800078ec0ff */
[----:B------:R-:W-:-:S13]  /*01f0*/  ISETP.NE.AND P0, PT, R6, 0x7ff00000, PT ;  /* 0x7ff000000600780c */ /* 0x000fda0003f05270 */
[----:B------:R-:W-:Y:S05]  /*0200*/  @P0 BRA `(.L_x_207) ;  /* 0x0000000000140947 */ /* 0x000fea0003800000 */
[----:B------:R-:W-:-:S13]  /*0210*/  FSETP.NAN.AND P0, PT, R3, R3, PT ;  /* 0x000000030300720b */ /* 0x000fda0003f08000 */
[----:B------:R-:W-:Y:S01]  /*0220*/  @P0 DADD R8, R4, -1.5 ;  /* 0xbff8000004080429 */ /* 0x000fe20000000000 */
[----:B------:R-:W-:Y:S10]  /*0230*/  @P0 BRA `(.L_x_207) ;  /* 0x0000000000080947 */ /* 0x000ff40003800000 */
[----:B------:R-:W-:-:S14]  /*0240*/  DSETP.NEU.AND P0, PT, |R4|, +INF , PT ;  /* 0x7ff000000400742a */ /* 0x000fdc0003f0d200 */
[----:B------:R-:W-:-:S07]  /*0250*/  @!P0 CS2R R8, SRZ ;  /* 0x0000000000088805 */ /* 0x000fce000001ff00 */
.L_x_207:
[----:B------:R-:W-:Y:S05]  /*0260*/  BSYNC.RECONVERGENT B0 ;  /* 0x0000000000007941 */ /* 0x000fea0003800200 */
.L_x_206:
[----:B------:R-:W-:Y:S01]  /*0270*/  DMUL R8, R8, -0.5 ;  /* 0xbfe0000008087828 */ /* 0x000fe20000000000 */
[----:B------:R-:W-:Y:S01]  /*0280*/  FSETP.NEU.AND P0, PT, R3, 1, PT ;  /* 0x3f8000000300780b */ /* 0x000fe20003f0d000 */
[----:B0-----:R-:W-:-:S08]  /*0290*/  IMAD.WIDE R2, R2, 0x4, R10 ;  /* 0x0000000402027825 */ /* 0x001fd000078e020a */
[----:B------:R-:W0:Y:S02]  /*02a0*/  F2F.F32.F64 R8, R8 ;  /* 0x0000000800087310 */ /* 0x000e240000301000 */
[----:B0-----:R-:W-:-:S05]  /*02b0*/  FSEL R5, R8, -0.5, P0 ;  /* 0xbf00000008057808 */ /* 0x001fca0000000000 */
[----:B------:R-:W-:Y:S01]  /*02c0*/  STG.E desc[UR4][R2.64], R5 ;  /* 0x0000000502007986 */ /* 0x000fe2000c101904 */
[----:B------:R-:W-:Y:S05]  /*02d0*/  EXIT ;  /* 0x000000000000794d */ /* 0x000fea0003800000 */
        .type           $derVar_part_1$__internal_accurate_pow,@function
        .size           $derVar_part_1$__internal_accurate_pow,(.L_x_327 - $derVar_part_1$__internal_accurate_pow)
$derVar_part_1$__internal_accurate_pow:
[----:B------:R-:W-:Y:S01]  /*02e0*/  ISETP.GT.U32.AND P1, PT, R7, 0xfffff, PT ;  /* 0x000fffff0700780c */ /* 0x000fe20003f24070 */
[----:B------:R-:W-:Y:S01]  /*02f0*/  IMAD.MOV.U32 R10, RZ, RZ, R7 ;  /* 0x000000ffff0a7224 */ /* 0x000fe200078e0007 */
[----:B------:R-:W-:Y:S01]  /*0300*/  MOV R18, 0x41ad3b5a ;  /* 0x41ad3b5a00127802 */ /* 0x000fe20000000f00 */
[----:B------:R-:W-:Y:S01]  /*0310*/  IMAD.MOV.U32 R20, RZ, RZ, RZ ;  /* 0x000000ffff147224 */ /* 0x000fe200078e00ff */
[----:B------:R-:W-:Y:S01]  /*0320*/  UMOV UR6, 0x7d2cafe2 ;  /* 0x7d2cafe200067882 */ /* 0x000fe20000000000 */
[----:B------:R-:W-:Y:S01]  /*0330*/  IMAD.MOV.U32 R19, RZ, RZ, 0x3ed0f5d2 ;  /* 0x3ed0f5d2ff137424 */ /* 0x000fe200078e00ff */
[----:B------:R-:W-:Y:S01]  /*0340*/  UMOV UR7, 0x3eb0f5ff ;  /* 0x3eb0f5ff00077882 */ /* 0x000fe20000000000 */
[----:B------:R-:W-:Y:S01]  /*0350*/  UMOV UR8, 0x3b39803f ;  /* 0x3b39803f00087882 */ /* 0x000fe20000000000 */
[----:B------:R-:W-:-:S05]  /*0360*/  UMOV UR9, 0x3c7abc9e ;  /* 0x3c7abc9e00097882 */ /* 0x000fca0000000000 */
[----:B------:R-:W-:-:S10]  /*0370*/  @!P1 DMUL R8, R6, 1.80143985094819840000e+16 ;  /* 0x4350000006089828 */ /* 0x000fd40000000000 */
[----:B------:R-:W-:Y:S02]  /*0380*/  @!P1 IMAD.MOV.U32 R10, RZ, RZ, R9 ;  /* 0x000000ffff0a9224 */ /* 0x000fe400078e0009 */
[----:B------:R-:W-:-:S03]  /*0390*/  @!P1 IMAD.MOV.U32 R6, RZ, RZ, R8 ;  /* 0x000000ffff069224 */ /* 0x000fc600078e0008 */
[----:B------:R-:W-:Y:S01]  /*03a0*/  LOP3.LUT R10, R10, 0x800fffff, RZ, 0xc0, !PT ;  /* 0x800fffff0a0a7812 */ /* 0x000fe200078ec0ff */
[----:B------:R-:W-:Y:S01]  /*03b0*/  IMAD.MOV.U32 R14, RZ, RZ, R6 ;  /* 0x000000ffff0e7224 */ /* 0x000fe200078e0006 */
[----:B------:R-:W-:Y:S02]  /*03c0*/  SHF.R.U32.HI R6, RZ, 0x14, R7 ;  /* 0x00000014ff067819 */ /* 0x000fe40000011607 */
[----:B------:R-:W-:Y:S02]  /*03d0*/  LOP3.LUT R15, R10, 0x3ff00000, RZ, 0xfc, !PT ;  /* 0x3ff000000a0f7812 */ /* 0x000fe400078efcff */
[----:B------:R-:W-:Y:S02]  /*03e0*/  @!P1 LEA.HI R6, R9, 0xffffffca, RZ, 0xc ;  /* 0xffffffca09069811 */ /* 0x000fe400078f60ff */
[----:B------:R-:W-:-:S03]  /*03f0*/  ISETP.GE.U32.AND P2, PT, R15, 0x3ff6a09f, PT ;  /* 0x3ff6a09f0f00780c */ /* 0x000fc60003f46070 */
[----:B------:R-:W-:-:S10]  /*0400*/  VIADD R7, R6, 0xfffffc01 ;  /* 0xfffffc0106077836 */ /* 0x000fd40000000000 */
        /* <DEDUP_REMOVED lines=81> */
[----:B------:R-:W-:-:S06]  /*0920*/  DMUL R6, R8, -1.5 ;  /* 0xbff8000008067828 */ /* 0x000fcc0000000000 */
[----:B------:R-:W-:Y:S02]  /*0930*/  DADD R12, R12, R10 ;  /* 0x000000000c0c7229 */ /* 0x000fe4000000000a */
[----:B------:R-:W-:Y:S01]  /*0940*/  DFMA R8, R8, -1.5, -R6 ;  /* 0xbff800000808782b */ /* 0x000fe20000000806 */
[----:B------:R-:W-:Y:S01]  /*0950*/  MOV R10, 0x652b82fe ;  /* 0x652b82fe000a7802 */ /* 0x000fe20000000f00 */
[----:B------:R-:W-:-:S06]  /*0960*/  IMAD.MOV.U32 R11, RZ, RZ, 0x3ff71547 ;  /* 0x3ff71547ff0b7424 */ /* 0x000fcc00078e00ff */
[----:B------:R-:W-:-:S08]  /*0970*/  DFMA R12, R12, -1.5, R8 ;  /* 0xbff800000c0c782b */ /* 0x000fd00000000008 */
        /* <DEDUP_REMOVED lines=11> */
[----:B------:R-:W-:Y:S01]  /*0a30*/  IMAD.MOV.U32 R16, RZ, RZ, -0x35dec16 ;  /* 0xfca213eaff107424 */ /* 0x000fe200078e00ff */
[----:B------:R-:W-:Y:S01]  /*0a40*/  UMOV UR7, 0x3e5ade15 ;  /* 0x3e5ade1500077882 */ /* 0x000fe20000000000 */
[----:B------:R-:W-:-:S06]  /*0a50*/  IMAD.MOV.U32 R17, RZ, RZ, 0x3e928af3 ;  /* 0x3e928af3ff117424 */ /* 0x000fcc00078e00ff */
        /* <DEDUP_REMOVED lines=37> */
[----:B------:R-:W-:Y:S01]  /*0cb0*/  @!P2 IADD3 R8, PT, PT, R10, -R9, RZ ;  /* 0x800000090a08a210 */ /* 0x000fe20007ffe0ff */
[----:B------:R-:W-:-:S03]  /*0cc0*/  @!P2 IMAD R15, R9, 0x100000, R15 ;  /* 0x00100000090fa824 */ /* 0x000fc600078e020f */
[----:B------:R-:W-:Y:S01]  /*0cd0*/  @!P2 LEA R9, R8, 0x3ff00000, 0x14 ;  /* 0x3ff000000809a811 */ /* 0x000fe200078ea0ff */
[----:B------:R-:W-:-:S06]  /*0ce0*/  @!P2 IMAD.MOV.U32 R8, RZ, RZ, RZ ;  /* 0x000000ffff08a224 */ /* 0x000fcc00078e00ff */
[----:B------:R-:W-:-:S11]  /*0cf0*/  @!P2 DMUL R6, R14, R8 ;  /* 0x000000080e06a228 */ /* 0x000fd60000000000 */
.L_x_208:
[----:B------:R-:W-:Y:S02]  /*0d00*/  DFMA R12, R12, R6, R6 ;  /* 0x000000060c0c722b */ /* 0x000fe40000000006 */
[----:B------:R-:W-:-:S08]  /*0d10*/  DSETP.NEU.AND P1, PT, |R6|, +INF , PT ;  /* 0x7ff000000600742a */ /* 0x000fd00003f2d200 */
[----:B------:R-:W-:Y:S01]  /*0d20*/  FSEL R8, R6, R12, !P1 ;  /* 0x0000000c06087208 */ /* 0x000fe20004800000 */
[----:B------:R-:W-:Y:S01]  /*0d30*/  IMAD.MOV.U32 R6, RZ, RZ, R0 ;  /* 0x000000ffff067224 */ /* 0x000fe200078e0000 */
[----:B------:R-:W-:Y:S01]  /*0d40*/  FSEL R12, R7, R13, !P1 ;  /* 0x0000000d070c7208 */ /* 0x000fe20004800000 */
[----:B------:R-:W-:-:S04]  /*0d50*/  IMAD.MOV.U32 R7, RZ, RZ, 0x0 ;  /* 0x00000000ff077424 */ /* 0x000fc800078e00ff */
[----:B------:R-:W-:Y:S05]  /*0d60*/  RET.REL.NODEC R6 `(derVar_part_1) ;  /* 0xfffffff006a47950 */ /* 0x000fea0003c3ffff */
.L_x_209:
        /* <DEDUP_REMOVED lines=9> */
.L_x_327:


//--------------------- .text.mul                 --------------------------
	.section	.text.mul,"ax",@progbits
	.align	128
        .global         mul
        .type           mul,@function
        .size           mul,(.L_x_354 - mul)
        .other          mul,@"STO_CUDA_ENTRY STV_DEFAULT"
mul:
.text.mul:
        /* <DEDUP_REMOVED lines=12> */
[----:B-1----:R-:W2:Y:S02]  /*00c0*/  LDG.E R0, desc[UR4][R2.64] ;  /* 0x0000000402007981 */ /* 0x002ea4000c1e1900 */
[----:B--2---:R-:W-:-:S05]  /*00d0*/  FMUL R5, R0, UR6 ;  /* 0x0000000600057c20 */ /* 0x004fca0008400000 */
[----:B------:R-:W-:Y:S01]  /*00e0*/  STG.E desc[UR4][R2.64], R5 ;  /* 0x0000000502007986 */ /* 0x000fe2000c101904 */
[----:B------:R-:W-:Y:S05]  /*00f0*/  EXIT ;  /* 0x000000000000794d */ /* 0x000fea0003800000 */
.L_x_210:
        /* <DEDUP_REMOVED lines=16> */
.L_x_354:


//--------------------- .text.sub                 --------------------------
	.section	.text.sub,"ax",@progbits
	.align	128
        .global         sub
        .type           sub,@function
        .size           sub,(.L_x_355 - sub)
        .other          sub,@"STO_CUDA_ENTRY STV_DEFAULT"
sub:
.text.sub:
        /* <DEDUP_REMOVED lines=11> */
[----:B------:R-:W3:Y:S01]  /*00b0*/  LDC.64 R6, c[0x0][0x390] ;  /* 0x0000e400ff067b82 */ /* 0x000ee20000000a00 */
[----:B0-----:R-:W-:-:S06]  /*00c0*/  IMAD.WIDE R2, R9, 0x4, R2 ;  /* 0x0000000409027825 */ /* 0x001fcc00078e0202 */
[----:B-1----:R-:W4:Y:S01]  /*00d0*/  LDG.E.CONSTANT R2, desc[UR4][R2.64] ;  /* 0x0000000402027981 */ /* 0x002f22000c1e9900 */
[----:B--2---:R-:W-:-:S06]  /*00e0*/  IMAD.WIDE R4, R9, 0x4, R4 ;  /* 0x0000000409047825 */ /* 0x004fcc00078e0204 */
[----:B------:R-:W4:Y:S01]  /*00f0*/  LDG.E.CONSTANT R5, desc[UR4][R4.64] ;  /* 0x0000000404057981 */ /* 0x000f22000c1e9900 */
[----:B---3--:R-:W-:-:S04]  /*0100*/  IMAD.WIDE R6, R9, 0x4, R6 ;  /* 0x0000000409067825 */ /* 0x008fc800078e0206 */
[----:B----4-:R-:W-:-:S05]  /*0110*/  FADD R9, R2, -R5 ;  /* 0x8000000502097221 */ /* 0x010fca0000000000 */
[----:B------:R-:W-:Y:S01]  /*0120*/  STG.E desc[UR4][R6.64], R9 ;  /* 0x0000000906007986 */ /* 0x000fe2000c101904 */
[----:B------:R-:W-:Y:S05]  /*0130*/  EXIT ;  /* 0x000000000000794d */ /* 0x000fea0003800000 */
.L_x_211:
        /* <DEDUP_REMOVED lines=12> */
.L_x_355:


//--------------------- .text.dropout             --------------------------
	.section	.text.dropout,"ax",@progbits
	.align	128
        .global         dropout
        .type           dropout,@function
        .size           dropout,(.L_x_328 - dropout)
        .other          dropout,@"STO_CUDA_ENTRY STV_DEFAULT"
dropout:
.text.dropout:
        /* <DEDUP_REMOVED lines=12> */
[----:B-1----:R-:W3:Y:S02]  /*00c0*/  LDG.E R2, desc[UR4][R2.64] ;  /* 0x0000000402027981 */ /* 0x002ee4000c1e1900 */
[----:B---3--:R-:W2:Y:S02]  /*00d0*/  F2F.F64.F32 R4, R2 ;  /* 0x0000000200047310 */ /* 0x008ea40000201800 */
[----:B--2---:R-:W-:-:S14]  /*00e0*/  DSETP.GT.AND P0, PT, R4, R6, PT ;  /* 0x000000060400722a */ /* 0x004fdc0003f04000 */
[----:B------:R-:W-:Y:S05]  /*00f0*/  @!P0 EXIT ;  /* 0x000000000000894d */ /* 0x000fea0003800000 */
[----:B------:R-:W-:-:S06]  /*0100*/  DADD R4, -R6, 1 ;  /* 0x3ff0000006047429 */ /* 0x000fcc0000000100 */
[----:B------:R-:W0:Y:S04]  /*0110*/  MUFU.RCP64H R3, R5 ;  /* 0x0000000500037308 */ /* 0x000e280000001800 */
[----:B------:R-:W-:-:S05]  /*0120*/  VIADD R2, R5, 0x300402 ;  /* 0x0030040205027836 */ /* 0x000fca0000000000 */
[----:B------:R-:W-:Y:S01]  /*0130*/  FSETP.GEU.AND P0, PT, |R2|, 5.8789094863358348022e-39, PT ;  /* 0x004004020200780b */ /* 0x000fe20003f0e200 */
[----:B0-----:R-:W-:-:S08]  /*0140*/  DFMA R6, -R4, R2, 1 ;  /* 0x3ff000000406742b */ /* 0x001fd00000000102 */
[----:B------:R-:W-:-:S08]  /*0150*/  DFMA R6, R6, R6, R6 ;  /* 0x000000060606722b */ /* 0x000fd00000000006 */
[----:B------:R-:W-:-:S08]  /*0160*/  DFMA R6, R2, R6, R2 ;  /* 0x000000060206722b */ /* 0x000fd00000000002 */
[----:B------:R-:W-:-:S08]  /*0170*/  DFMA R8, -R4, R6, 1 ;  /* 0x3ff000000408742b */ /* 0x000fd00000000106 */
[----:B------:R-:W-:Y:S01]  /*0180*/  DFMA R6, R6, R8, R6 ;  /* 0x000000080606722b */ /* 0x000fe20000000006 */
[----:B------:R-:W-:Y:S10]  /*0190*/  @P0 BRA `(.L_x_212) ;  /* 0x0000000000100947 */ /* 0x000ff40003800000 */
[----:B------:R-:W-:-:S05]  /*01a0*/  LOP3.LUT R2, R5, 0x7fffffff, RZ, 0xc0, !PT ;  /* 0x7fffffff05027812 */ /* 0x000fca00078ec0ff */
[----:B------:R-:W-:Y:S01]  /*01b0*/  VIADD R8, R2, 0xfff00000 ;  /* 0xfff0000002087836 */ /* 0x000fe20000000000 */
[----:B------:R-:W-:-:S07]  /*01c0*/  MOV R2, 0x1e0 ;  /* 0x000001e000027802 */ /* 0x000fce0000000f00 */
[----:B------:R-:W-:Y:S05]  /*01d0*/  CALL.REL.NOINC `($__internal_9_$__cuda_sm20_dblrcp_rn_slowpath_v3) ;  /* 0x00000000001c7944 */ /* 0x000fea0003c00000 */
.L_x_212:
[----:B------:R-:W0:Y:S02]  /*01e0*/  LDC.64 R2, c[0x0][0x380] ;  /* 0x0000e000ff027b82 */ /* 0x000e240000000a00 */
[----:B0-----:R-:W-:-:S05]  /*01f0*/  IMAD.WIDE R2, R0, 0x4, R2 ;  /* 0x0000000400027825 */ /* 0x001fca00078e0202 */
[----:B------:R-:W2:Y:S01]  /*0200*/  LDG.E R5, desc[UR4][R2.64] ;  /* 0x0000000402057981 */ /* 0x000ea2000c1e1900 */
[----:B------:R-:W2:Y:S02]  /*0210*/  F2F.F32.F64 R6, R6 ;  /* 0x0000000600067310 */ /* 0x000ea40000301000 */
[----:B--2---:R-:W-:-:S05]  /*0220*/  FMUL R5, R6, R5 ;  /* 0x0000000506057220 */ /* 0x004fca0000400000 */
[----:B------:R-:W-:Y:S01]  /*0230*/  STG.E desc[UR4][R2.64], R5 ;  /* 0x0000000502007986 */ /* 0x000fe2000c101904 */
[----:B------:R-:W-:Y:S05]  /*0240*/  EXIT ;  /* 0x000000000000794d */ /* 0x000fea0003800000 */
        .weak           $__internal_9_$__cuda_sm20_dblrcp_rn_slowpath_v3
        .type           $__internal_9_$__cuda_sm20_dblrcp_rn_slowpath_v3,@function
        .size           $__internal_9_$__cuda_sm20_dblrcp_rn_slowpath_v3,(.L_x_328 - $__internal_9_$__cuda_sm20_dblrcp_rn_slowpath_v3)
$__internal_9_$__cuda_sm20_dblrcp_rn_slowpath_v3:
[----:B------:R-:W-:-:S14]  /*0250*/  DSETP.GTU.AND P0, PT, |R4|, +INF , PT ;  /* 0x7ff000000400742a */ /* 0x000fdc0003f0c200 */
[----:B------:R-:W-:Y:S05]  /*0260*/  @P0 BRA `(.L_x_213) ;  /* 0x00000000007c0947 */ /* 0x000fea0003800000 */
[----:B------:R-:W-:-:S05]  /*0270*/  LOP3.LUT R3, R5, 0x7fffffff, RZ, 0xc0, !PT ;  /* 0x7fffffff05037812 */ /* 0x000fca00078ec0ff */
[----:B------:R-:W-:-:S05]  /*0280*/  VIADD R6, R3, 0xffffffff ;  /* 0xffffffff03067836 */ /* 0x000fca0000000000 */
[----:B------:R-:W-:-:S13]  /*0290*/  ISETP.GE.U32.AND P0, PT, R6, 0x7fefffff, PT ;  /* 0x7fefffff0600780c */ /* 0x000fda0003f06070 */
[----:B------:R-:W-:Y:S02]  /*02a0*/  @P0 LOP3.LUT R7, R5, 0x7ff00000, RZ, 0x3c, !PT ;  /* 0x7ff0000005070812 */ /* 0x000fe400078e3cff */
[----:B------:R-:W-:Y:S01]  /*02b0*/  @P0 MOV R6, RZ ;  /* 0x000000ff00060202 */ /* 0x000fe20000000f00 */
[----:B------:R-:W-:Y:S06]  /*02c0*/  @P0 BRA `(.L_x_214) ;  /* 0x00000000006c0947 */ /* 0x000fec0003800000 */
[----:B------:R-:W-:-:S13]  /*02d0*/  ISETP.GE.U32.AND P0, PT, R3, 0x1000001, PT ;  /* 0x010000010300780c */ /* 0x000fda0003f06070 */
[----:B------:R-:W-:Y:S05]  /*02e0*/  @!P0 BRA `(.L_x_215) ;  /* 0x0000000000348947 */ /* 0x000fea0003800000 */
[----:B------:R-:W-:Y:S02]  /*02f0*/  VIADD R7, R5, 0xc0200000 ;  /* 0xc020000005077836 */ /* 0x000fe40000000000 */
[----:B------:R-:W-:Y:S02]  /*0300*/  IMAD.MOV.U32 R6, RZ, RZ, R4 ;  /* 0x000000ffff067224 */ /* 0x000fe400078e0004 */
[----:B------:R-:W0:Y:S04]  /*0310*/  MUFU.RCP64H R9, R7 ;  /* 0x0000000700097308 */ /* 0x000e280000001800 */
        /* <DEDUP_REMOVED lines=10> */
.L_x_215:
[----:B------:R-:W-:Y:S01]  /*03c0*/  DMUL R4, R4, 8.11296384146066816958e+31 ;  /* 0x4690000004047828 */ /* 0x000fe20000000000 */
[----:B------:R-:W-:-:S05]  /*03d0*/  MOV R6, R8 ;  /* 0x0000000800067202 */ /* 0x000fca0000000f00 */
        /* <DEDUP_REMOVED lines=8> */
.L_x_213:
[----:B------:R-:W-:Y:S01]  /*0460*/  LOP3.LUT R7, R5, 0x80000, RZ, 0xfc, !PT ;  /* 0x0008000005077812 */ /* 0x000fe200078efcff */
[----:B------:R-:W-:-:S07]  /*0470*/  IMAD.MOV.U32 R6, RZ, RZ, R4 ;  /* 0x000000ffff067224 */ /* 0x000fce00078e0004 */
.L_x_214:
[----:B------:R-:W-:-:S04]  /*0480*/  MOV R3, 0x0 ;  /* 0x0000000000037802 */ /* 0x000fc80000000f00 */
[----:B------:R-:W-:Y:S05]  /*0490*/  RET.REL.NODEC R2 `(dropout) ;  /* 0xfffffff802d87950 */ /* 0x000fea0003c3ffff */
.L_x_216:
        /* <DEDUP_REMOVED lines=14> */
.L_x_328:


//--------------------- .text.normalization_part_1 --------------------------
	.section	.text.normalization_part_1,"ax",@progbits
	.align	128
        .global         normalization_part_1
        .type           normalization_part_1,@function
        .size           normalization_part_1,(.L_x_329 - normalization_part_1)
        .other          normalization_part_1,@"STO_CUDA_ENTRY STV_DEFAULT"
normalization_part_1:
.text.normalization_part_1:
        /* <DEDUP_REMOVED lines=14> */
[----:B------:R-:W-:Y:S01]  /*00e0*/  MOV R11, 0x3fd80000 ;  /* 0x3fd80000000b7802 */ /* 0x000fe20000000f00 */
[----:B------:R-:W-:Y:S01]  /*00f0*/  BSSY.RECONVERGENT B0, `(.L_x_217) ;  /* 0x0000015000007945 */ /* 0x000fe20003800200 */
        /* <DEDUP_REMOVED lines=17> */
[----:B------:R-:W-:Y:S05]  /*0210*/  CALL.REL.NOINC `($__internal_10_$__cuda_sm20_dsqrt_rn_f64_mediumpath_v1) ;  /* 0x0000000000207944 */ /* 0x000fea0003c00000 */
[----:B------:R-:W-:Y:S01]  /*0220*/  MOV R2, R6 ;  /* 0x0000000600027202 */ /* 0x000fe20000000f00 */
[----:B------:R-:W-:-:S07]  /*0230*/  IMAD.MOV.U32 R3, RZ, RZ, R7 ;  /* 0x000000ffff037224 */ /* 0x000fce00078e0007 */
.L_x_218:
[----:B------:R-:W-:Y:S05]  /*0240*/  BSYNC.RECONVERGENT B0 ;  /* 0x0000000000007941 */ /* 0x000fea0003800200 */
.L_x_217:
[----:B------:R-:W0:Y:S01]  /*0250*/  LDC.64 R4, c[0x0][0x380] ;  /* 0x0000e000ff047b82 */ /* 0x000e220000000a00 */
[----:B------:R-:W1:Y:S01]  /*0260*/  F2F.F32.F64 R3, R2 ;  /* 0x0000000200037310 */ /* 0x000e620000301000 */
[----:B0-----:R-:W-:-:S05]  /*0270*/  IMAD.WIDE R4, R0, 0x4, R4 ;  /* 0x0000000400047825 */ /* 0x001fca00078e0204 */
[----:B-1----:R-:W-:Y:S01]  /*0280*/  STG.E desc[UR4][R4.64], R3 ;  /* 0x0000000304007986 */ /* 0x002fe2000c101904 */
[----:B------:R-:W-:Y:S05]  /*0290*/  EXIT ;  /* 0x000000000000794d */ /* 0x000fea0003800000 */
        .weak           $__internal_10_$__cuda_sm20_dsqrt_rn_f64_mediumpath_v1
        .type           $__internal_10_$__cuda_sm20_dsqrt_rn_f64_mediumpath_v1,@function
        .size           $__internal_10_$__cuda_sm20_dsqrt_rn_f64_mediumpath_v1,(.L_x_329 - $__internal_10_$__cuda_sm20_dsqrt_rn_f64_mediumpath_v1)
$__internal_10_$__cuda_sm20_dsqrt_rn_f64_mediumpath_v1:
[----:B------:R-:W-:Y:S01]  /*02a0*/  ISETP.GE.U32.AND P0, PT, R6, -0x3400000, PT ;  /* 0xfcc000000600780c */ /* 0x000fe20003f06070 */
[----:B------:R-:W-:Y:S01]  /*02b0*/  BSSY.RECONVERGENT B1, `(.L_x_219) ;  /* 0x0000024000017945 */ /* 0x000fe20003800200 */
[----:B------:R-:W-:-:S11]  /*02c0*/  IMAD.MOV.U32 R9, RZ, RZ, R15 ;  /* 0x000000ffff097224 */ /* 0x000fd600078e000f */
[----:B------:R-:W-:Y:S05]  /*02d0*/  @!P0 BRA `(.L_x_220) ;  /* 0x0000000000208947 */ /* 0x000fea0003800000 */
[----:B------:R-:W-:-:S10]  /*02e0*/  DFMA.RM R8, R12, R8, R10 ;  /* 0x000000080c08722b */ /* 0x000fd4000000400a */
[----:B------:R-:W-:-:S04]  /*02f0*/  IADD3 R6, P0, PT, R8, 0x1, RZ ;  /* 0x0000000108067810 */ /* 0x000fc80007f1e0ff */
[----:B------:R-:W-:-:S06]  /*0300*/  IADD3.X R7, PT, PT, RZ, R9, RZ, P0, !PT ;  /* 0x00000009ff077210 */ /* 0x000fcc00007fe4ff */
[----:B------:R-:W-:-:S08]  /*0310*/  DFMA.RP R4, -R8, R6, R4 ;  /* 0x000000060804722b */ /* 0x000fd00000008104 */
[----:B------:R-:W-:-:S06]  /*0320*/  DSETP.GT.AND P0, PT, R4, RZ, PT ;  /* 0x000000ff0400722a */ /* 0x000fcc0003f04000 */
[----:B------:R-:W-:Y:S02]  /*0330*/  FSEL R6, R6, R8, P0 ;  /* 0x0000000806067208 */ /* 0x000fe40000000000 */
[----:B------:R-:W-:Y:S01]  /*0340*/  FSEL R7, R7, R9, P0 ;  /* 0x0000000907077208 */ /* 0x000fe20000000000 */
[----:B------:R-:W-:Y:S06]  /*0350*/  BRA `(.L_x_221) ;  /* 0x0000000000647947 */ /* 0x000fec0003800000 */
.L_x_220:
[----:B------:R-:W-:-:S14]  /*0360*/  DSETP.NE.AND P0, PT, R4, RZ, PT ;  /* 0x000000ff0400722a */ /* 0x000fdc0003f05000 */
[----:B------:R-:W-:Y:S05]  /*0370*/  @!P0 BRA `(.L_x_222) ;  /* 0x0000000000588947 */ /* 0x000fea0003800000 */
[----:B------:R-:W-:-:S13]  /*0380*/  ISETP.GE.AND P0, PT, R5, RZ, PT ;  /* 0x000000ff0500720c */ /* 0x000fda0003f06270 */
[----:B------:R-:W-:Y:S01]  /*0390*/  @!P0 IMAD.MOV.U32 R6, RZ, RZ, 0x0 ;  /* 0x00000000ff068424 */ /* 0x000fe200078e00ff */
[----:B------:R-:W-:Y:S01]  /*03a0*/  @!P0 MOV R7, 0xfff80000 ;  /* 0xfff8000000078802 */ /* 0x000fe20000000f00 */
        /* <DEDUP_REMOVED lines=14> */
[----:B------:R-:W-:-:S06]  /*0490*/  IADD3 R9, PT, PT, R9, -0x100000, RZ ;  /* 0xfff0000009097810 */ /* 0x000fcc0007ffe0ff */
[----:B------:R-:W-:-:S08]  /*04a0*/  DFMA R10, R6, -R6, R4 ;  /* 0x80000006060a722b */ /* 0x000fd00000000004 */
[----:B------:R-:W-:-:S10]  /*04b0*/  DFMA R6, R8, R10, R6 ;  /* 0x0000000a0806722b */ /* 0x000fd40000000006 */
[----:B------:R-:W-:Y:S01]  /*04c0*/  VIADD R7, R7, 0xfcb00000 ;  /* 0xfcb0000007077836 */ /* 0x000fe20000000000 */
[----:B------:R-:W-:Y:S06]  /*04d0*/  BRA `(.L_x_221) ;  /* 0x0000000000047947 */ /* 0x000fec0003800000 */
.L_x_222:
[----:B------:R-:W-:-:S11]  /*04e0*/  DADD R6, R4, R4 ;  /* 0x0000000004067229 */ /* 0x000fd60000000004 */
.L_x_221:
[----:B------:R-:W-:Y:S05]  /*04f0*/  BSYNC.RECONVERGENT B1 ;  /* 0x0000000000017941 */ /* 0x000fea0003800200 */
.L_x_219:
[----:B------:R-:W-:-:S04]  /*0500*/  MOV R3, 0x0 ;  /* 0x0000000000037802 */ /* 0x000fc80000000f00 */
[----:B------:R-:W-:Y:S05]  /*0510*/  RET.REL.NODEC R2 `(normalization_part_1) ;  /* 0xfffffff802b87950 */ /* 0x000fea0003c3ffff */
.L_x_223:
        /* <DEDUP_REMOVED lines=14> */
.L_x_329:


//--------------------- .text.addCopy             --------------------------
	.section	.text.addCopy,"ax",@progbits
	.align	128
        .global         addCopy
        .type           addCopy,@function
        .size           addCopy,(.L_x_358 - addCopy)
        .other          addCopy,@"STO_CUDA_ENTRY STV_DEFAULT"
addCopy:
.text.addCopy:
[----:B------:R-:W-:Y:S01]  /*0000*/  LDC R1, c[0x0][0x37c] ;  /* 0x0000df00ff017b82 */ /* 0x000fe20000000800 */
[----:B------:R-:W0:Y:S07]  /*0010*/  S2R R0, SR_TID.X ;  /* 0x0000000000007919 */ /* 0x000e2e0000002100 */
[----:B------:R-:W0:Y:S01]  /*0020*/  S2UR UR4, SR_CTAID.X ;  /* 0x00000000000479c3 */ /* 0x000e220000002500 */
[----:B------:R-:W1:Y:S07]  /*0030*/  LDCU UR5, c[0x0][0x39c] ;  /* 0x00007380ff0577ac */ /* 0x000e6e0008000800 */
[----:B------:R-:W0:Y:S02]  /*0040*/  LDC R3, c[0x0][0x360] ;  /* 0x0000d800ff037b82 */ /* 0x000e240000000800 */
[----:B0-----:R-:W-:-:S05]  /*0050*/  IMAD R0, R3, UR4, R0 ;  /* 0x0000000403007c24 */ /* 0x001fca000f8e0200 */
[----:B-1----:R-:W-:-:S13]  /*0060*/  ISETP.GE.AND P0, PT, R0, UR5, PT ;  /* 0x0000000500007c0c */ /* 0x002fda000bf06270 */
[----:B------:R-:W-:Y:S05]  /*0070*/  @P0 EXIT ;  /* 0x000000000000094d */ /* 0x000fea0003800000 */
[----:B------:R-:W0:Y:S01]  /*0080*/  LDC.64 R4, c[0x0][0x390] ;  /* 0x0000e400ff047b82 */ /* 0x000e220000000a00 */
[----:B------:R-:W1:Y:S01]  /*0090*/  LDCU UR4, c[0x0][0x398] ;  /* 0x00007300ff0477ac */ /* 0x000e620008000800 */
[----:B0-----:R-:W-:Y:S01]  /*00a0*/  ISETP.GE.AND P0, PT, R4, 0x1, PT ;  /* 0x000000010400780c */ /* 0x001fe20003f06270 */
[----:B------:R-:W-:-:S04]  /*00b0*/  IMAD R5, R0, R5, RZ ;  /* 0x0000000500057224 */ /* 0x000fc800078e02ff */
[----:B-1----:R-:W-:-:S08]  /*00c0*/  IMAD R0, R4, UR4, R5 ;  /* 0x0000000404007c24 */ /* 0x002fd0000f8e0205 */
[----:B------:R-:W-:Y:S05]  /*00d0*/  @!P0 EXIT ;  /* 0x000000000000894d */ /* 0x000fea0003800000 */
[C---:B------:R-:W-:Y:S01]  /*00e0*/  ISETP.GE.U32.AND P1, PT, R4.reuse, 0x10, PT ;  /* 0x000000100400780c */ /* 0x040fe20003f26070 */
[----:B------:R-:W0:Y:S01]  /*00f0*/  LDCU.64 UR8, c[0x0][0x358] ;  /* 0x00006b00ff0877ac */ /* 0x000e220008000a00 */
[----:B------:R-:W-:Y:S01]  /*0100*/  LOP3.LUT R20, R4, 0xf, RZ, 0xc0, !PT ;  /* 0x0000000f04147812 */ /* 0x000fe200078ec0ff */
[----:B------:R-:W-:-:S03]  /*0110*/  IMAD.MOV.U32 R2, RZ, RZ, RZ ;  /* 0x000000ffff027224 */ /* 0x000fc600078e00ff */
[----:B------:R-:W-:-:S07]  /*0120*/  ISETP.NE.AND P0, PT, R20, RZ, PT ;  /* 0x000000ff1400720c */ /* 0x000fce0003f05270 */
[----:B------:R-:W-:Y:S06]  /*0130*/  @!P1 BRA `(.L_x_224) ;  /* 0x0000000000c89947 */ /* 0x000fec0003800000 */
[----:B------:R-:W1:Y:S01]  /*0140*/  LDCU.128 UR4, c[0x0][0x380] ;  /* 0x00007000ff0477ac */ /* 0x000e620008000c00 */
[----:B------:R-:W-:-:S05]  /*0150*/  LOP3.LUT R2, R4, 0x7ffffff0, RZ, 0xc0, !PT ;  /* 0x7ffffff004027812 */ /* 0x000fca00078ec0ff */
[----:B------:R-:W-:Y:S01]  /*0160*/  IMAD.MOV R3, RZ, RZ, -R2 ;  /* 0x000000ffff037224 */ /* 0x000fe200078e0a02 */
[----:B-1----:R-:W-:Y:S02]  /*0170*/  UIADD3 UR4, UP1, UPT, UR4, 0x20, URZ ;  /* 0x0000002004047890 */ /* 0x002fe4000ff3e0ff */
[----:B------:R-:W-:Y:S02]  /*0180*/  UIADD3 UR6, UP0, UPT, UR6, 0x20, URZ ;  /* 0x0000002006067890 */ /* 0x000fe4000ff1e0ff */
[----:B------:R-:W-:Y:S02]  /*0190*/  UIADD3.X UR5, UPT, UPT, URZ, UR5, URZ, UP1, !UPT ;  /* 0x00000005ff057290 */ /* 0x000fe40008ffe4ff */
[----:B------:R-:W-:Y:S01]  /*01a0*/  MOV R6, UR4 ;  /* 0x0000000400067c02 */ /* 0x000fe20008000f00 */
[----:B------:R-:W-:-:S03]  /*01b0*/  UIADD3.X UR7, UPT, UPT, URZ, UR7, URZ, UP0, !UPT ;  /* 0x00000007ff077290 */ /* 0x000fc600087fe4ff */
[----:B------:R-:W-:-:S09]  /*01c0*/  IMAD.U32 R7, RZ, RZ, UR5 ;  /* 0x00000005ff077e24 */ /* 0x000fd2000f8e00ff */
.L_x_225:
[----:B01----:R-:W2:Y:S04]  /*01d0*/  LDG.E.CONSTANT R5, desc[UR8][R6.64+-0x20] ;  /* 0xffffe00806057981 */ /* 0x003ea8000c1e9900 */
[----:B------:R-:W3:Y:S04]  /*01e0*/  LDG.E.CONSTANT R11, desc[UR8][R6.64+-0x1c] ;  /* 0xffffe408060b7981 */ /* 0x000ee8000c1e9900 */
[----:B------:R-:W4:Y:S04]  /*01f0*/  LDG.E.CONSTANT R13, desc[UR8][R6.64+-0x18] ;  /* 0xffffe808060d7981 */ /* 0x000f28000c1e9900 */
[----:B------:R-:W5:Y:S04]  /*0200*/  LDG.E.CONSTANT R15, desc[UR8][R6.64+-0x14] ;  /* 0xffffec08060f7981 */ /* 0x000f68000c1e9900 */
        /* <DEDUP_REMOVED lines=11> */
[----:B------:R0:W5:Y:S01]  /*02c0*/  LDG.E.CONSTANT R18, desc[UR8][R6.64+0x1c] ;  /* 0x00001c0806127981 */ /* 0x000162000c1e9900 */
[----:B------:R-:W-:Y:S01]  /*02d0*/  VIADD R3, R3, 0x10 ;  /* 0x0000001003037836 */ /* 0x000fe20000000000 */
[----:B------:R-:W-:Y:S01]  /*02e0*/  MOV R9, UR7 ;  /* 0x0000000700097c02 */ /* 0x000fe20008000f00 */
[----:B------:R-:W-:-:S03]  /*02f0*/  IMAD.U32 R8, RZ, RZ, UR6 ;  /* 0x00000006ff087e24 */ /* 0x000fc6000f8e00ff */
[----:B------:R-:W-:Y:S01]  /*0300*/  ISETP.NE.AND P1, PT, R3, RZ, PT ;  /* 0x000000ff0300720c */ /* 0x000fe20003f25270 */
[C---:B------:R-:W-:Y:S01]  /*0310*/  IMAD.WIDE R8, R0.reuse, 0x4, R8 ;  /* 0x0000000400087825 */ /* 0x040fe200078e0208 */
[----:B------:R-:W-:Y:S02]  /*0320*/  IADD3 R0, PT, PT, R0, 0x10, RZ ;  /* 0x0000001000007810 */ /* 0x000fe40007ffe0ff */
[----:B0-----:R-:W-:-:S05]  /*0330*/  IADD3 R6, P2, PT, R6, 0x40, RZ ;  /* 0x0000004006067810 */ /* 0x001fca0007f5e0ff */
[----:B------:R-:W-:Y:S01]  /*0340*/  IMAD.X R7, RZ, RZ, R7, P2 ;  /* 0x000000ffff077224 */ /* 0x000fe200010e0607 */
[----:B--2---:R1:W-:Y:S04]  /*0350*/  STG.E desc[UR8][R8.64+-0x20], R5 ;  /* 0xffffe00508007986 */ /* 0x0043e8000c101908 */
[----:B---3--:R1:W-:Y:S04]  /*0360*/  STG.E desc[UR8][R8.64+-0x1c], R11 ;  /* 0xffffe40b08007986 */ /* 0x0083e8000c101908 */
[----:B----4-:R1:W-:Y:S04]  /*0370*/  STG.E desc[UR8][R8.64+-0x18], R13 ;  /* 0xffffe80d08007986 */ /* 0x0103e8000c101908 */
[----:B-----5:R1:W-:Y:S04]  /*0380*/  STG.E desc[UR8][R8.64+-0x14], R15 ;  /* 0xffffec0f08007986 */ /* 0x0203e8000c101908 */
[----:B------:R1:W-:Y:S04]  /*0390*/  STG.E desc[UR8][R8.64+-0x10], R17 ;  /* 0xfffff01108007986 */ /* 0x0003e8000c101908 */
        /* <DEDUP_REMOVED lines=10> */
[----:B------:R1:W-:Y:S01]  /*0440*/  STG.E desc[UR8][R8.64+0x1c], R18 ;  /* 0x00001c1208007986 */ /* 0x0003e2000c101908 */
[----:B------:R-:W-:Y:S05]  /*0450*/  @P1 BRA `(.L_x_225) ;  /* 0xfffffffc005c1947 */ /* 0x000fea000383ffff */
.L_x_224:
[----:B0-----:R-:W-:Y:S05]  /*0460*/  @!P0 EXIT ;  /* 0x000000000000894d */ /* 0x001fea0003800000 */
[----:B------:R-:W-:Y:S02]  /*0470*/  ISETP.GE.U32.AND P0, PT, R20, 0x8, PT ;  /* 0x000000081400780c */ /* 0x000fe40003f06070 */
[----:B-1----:R-:W-:-:S04]  /*0480*/  LOP3.LUT R10, R4, 0x7, RZ, 0xc0, !PT ;  /* 0x00000007040a7812 */ /* 0x002fc800078ec0ff */
[----:B------:R-:W-:-:S07]  /*0490*/  ISETP.NE.AND P1, PT, R10, RZ, PT ;  /* 0x000000ff0a00720c */ /* 0x000fce0003f25270 */
[----:B------:R-:W-:Y:S06]  /*04a0*/  @!P0 BRA `(.L_x_226) ;  /* 0x0000000000588947 */ /* 0x000fec0003800000 */
[----:B------:R-:W0:Y:S08]  /*04b0*/  LDC.64 R6, c[0x0][0x380] ;  /* 0x0000e000ff067b82 */ /* 0x000e300000000a00 */
[----:B------:R-:W1:Y:S01]  /*04c0*/  LDC.64 R8, c[0x0][0x388] ;  /* 0x0000e200ff087b82 */ /* 0x000e620000000a00 */
[----:B0-----:R-:W-:-:S05]  /*04d0*/  IMAD.WIDE.U32 R6, R2, 0x4, R6 ;  /* 0x0000000402067825 */ /* 0x001fca00078e0006 */
[----:B------:R-:W2:Y:S04]  /*04e0*/  LDG.E.CONSTANT R3, desc[UR8][R6.64] ;  /* 0x0000000806037981 */ /* 0x000ea8000c1e9900 */
[----:B------:R-:W3:Y:S04]  /*04f0*/  LDG.E.CONSTANT R5, desc[UR8][R6.64+0x4] ;  /* 0x0000040806057981 */ /* 0x000ee8000c1e9900 */
[----:B------:R-:W4:Y:S04]  /*0500*/  LDG.E.CONSTANT R11, desc[UR8][R6.64+0x8] ;  /* 0x00000808060b7981 */ /* 0x000f28000c1e9900 */
[----:B------:R-:W5:Y:S04]  /*0510*/  LDG.E.CONSTANT R13, desc[UR8][R6.64+0xc] ;  /* 0x00000c08060d7981 */ /* 0x000f68000c1e9900 */
[----:B------:R-:W5:Y:S04]  /*0520*/  LDG.E.CONSTANT R15, desc[UR8][R6.64+0x10] ;  /* 0x00001008060f7981 */ /* 0x000f68000c1e9900 */
[----:B------:R-:W5:Y:S04]  /*0530*/  LDG.E.CONSTANT R17, desc[UR8][R6.64+0x14] ;  /* 0x0000140806117981 */ /* 0x000f68000c1e9900 */
[----:B------:R-:W5:Y:S04]  /*0540*/  LDG.E.CONSTANT R19, desc[UR8][R6.64+0x18] ;  /* 0x0000180806137981 */ /* 0x000f68000c1e9900 */
[----:B------:R-:W5:Y:S01]  /*0550*/  LDG.E.CONSTANT R21, desc[UR8][R6.64+0x1c] ;  /* 0x00001c0806157981 */ /* 0x000f62000c1e9900 */
[----:B-1----:R-:W-:-:S04]  /*0560*/  IMAD.WIDE R8, R0, 0x4, R8 ;  /* 0x0000000400087825 */ /* 0x002fc800078e0208 */
[----:B------:R-:W-:Y:S02]  /*0570*/  VIADD R2, R2, 0x8 ;  /* 0x0000000802027836 */ /* 0x000fe40000000000 */
[----:B------:R-:W-:Y:S01]  /*0580*/  VIADD R0, R0, 0x8 ;  /* 0x0000000800007836 */ /* 0x000fe20000000000 */
[----:B--2---:R0:W-:Y:S04]  /*0590*/  STG.E desc[UR8][R8.64], R3 ;  /* 0x0000000308007986 */ /* 0x0041e8000c101908 */
[----:B---3--:R0:W-:Y:S04]  /*05a0*/  STG.E desc[UR8][R8.64+0x4], R5 ;  /* 0x0000040508007986 */ /* 0x0081e8000c101908 */
[----:B----4-:R0:W-:Y:S04]  /*05b0*/  STG.E desc[UR8][R8.64+0x8], R11 ;  /* 0x0000080b08007986 */ /* 0x0101e8000c101908 */
[----:B-----5:R0:W-:Y:S04]  /*05c0*/  STG.E desc[UR8][R8.64+0xc], R13 ;  /* 0x00000c0d08007986 */ /* 0x0201e8000c101908 */
[----:B------:R0:W-:Y:S04]  /*05d0*/  STG.E desc[UR8][R8.64+0x10], R15 ;  /* 0x0000100f08007986 */ /* 0x0001e8000c101908 */
[----:B------:R0:W-:Y:S04]  /*05e0*/  STG.E desc[UR8][R8.64+0x14], R17 ;  /* 0x0000141108007986 */ /* 0x0001e8000c101908 */
[----:B------:R0:W-:Y:S04]  /*05f0*/  STG.E desc[UR8][R8.64+0x18], R19 ;  /* 0x0000181308007986 */ /* 0x0001e8000c101908 */
[----:B------:R0:W-:Y:S02]  /*0600*/  STG.E desc[UR8][R8.64+0x1c], R21 ;  /* 0x00001c1508007986 */ /* 0x0001e4000c101908 */
.L_x_226:
[----:B------:R-:W-:Y:S05]  /*0610*/  @!P1 EXIT ;  /* 0x000000000000994d */ /* 0x000fea0003800000 */
[----:B------:R-:W-:Y:S02]  /*0620*/  ISETP.GE.U32.AND P0, PT, R10, 0x4, PT ;  /* 0x000000040a00780c */ /* 0x000fe40003f06070 */
[----:B0-----:R-:W-:-:S04]  /*0630*/  LOP3.LUT R8, R4, 0x3, RZ, 0xc0, !PT ;  /* 0x0000000304087812 */ /* 0x001fc800078ec0ff */
        /* <DEDUP_REMOVED lines=8> */
[----:B------:R-:W5:Y:S01]  /*06c0*/  LDG.E.CONSTANT R13, desc[UR8][R4.64+0xc] ;  /* 0x00000c08040d7981 */ /* 0x000f62000c1e9900 */
[----:B-1----:R-:W-:Y:S01]  /*06d0*/  IMAD.WIDE R6, R0, 0x4, R6 ;  /* 0x0000000400067825 */ /* 0x002fe200078e0206 */
[----:B------:R-:W-:-:S03]  /*06e0*/  IADD3 R2, PT, PT, R2, 0x4, RZ ;  /* 0x0000000402027810 */ /* 0x000fc60007ffe0ff */
[----:B------:R-:W-:Y:S01]  /*06f0*/  VIADD R0, R0, 0x4 ;  /* 0x0000000400007836 */ /* 0x000fe20000000000 */
[----:B--2---:R0:W-:Y:S04]  /*0700*/  STG.E desc[UR8][R6.64], R3 ;  /* 0x0000000306007986 */ /* 0x0041e8000c101908 */
[----:B---3--:R0:W-:Y:S04]  /*0710*/  STG.E desc[UR8][R6.64+0x4], R9 ;  /* 0x0000040906007986 */ /* 0x0081e8000c101908 */
[----:B----4-:R0:W-:Y:S04]  /*0720*/  STG.E desc[UR8][R6.64+0x8], R11 ;  /* 0x0000080b06007986 */ /* 0x0101e8000c101908 */
[----:B-----5:R0:W-:Y:S02]  /*0730*/  STG.E desc[UR8][R6.64+0xc], R13 ;  /* 0x00000c0d06007986 */ /* 0x0201e4000c101908 */
.L_x_227:
[----:B------:R-:W-:Y:S05]  /*0740*/  @!P1 EXIT ;  /* 0x000000000000994d */ /* 0x000fea0003800000 */
[----:B------:R-:W1:Y:S01]  /*0750*/  LDC.64 R4, c[0x0][0x380] ;  /* 0x0000e000ff047b82 */ /* 0x000e620000000a00 */
[----:B------:R-:W-:-:S07]  /*0760*/  IADD3 R8, PT, PT, -R8, RZ, RZ ;  /* 0x000000ff08087210 */ /* 0x000fce0007ffe1ff */
[----:B0-----:R-:W0:Y:S01]  /*0770*/  LDC.64 R6, c[0x0][0x388] ;  /* 0x0000e200ff067b82 */ /* 0x001e220000000a00 */
[----:B-1----:R-:W-:-:S04]  /*0780*/  IMAD.WIDE.U32 R2, R2, 0x4, R4 ;  /* 0x0000000402027825 */ /* 0x002fc800078e0004 */
[----:B------:R-:W-:Y:S01]  /*0790*/  IMAD.MOV.U32 R9, RZ, RZ, R3 ;  /* 0x000000ffff097224 */ /* 0x000fe200078e0003 */
[----:B------:R-:W-:-:S07]  /*07a0*/  MOV R4, R2 ;  /* 0x0000000200047202 */ /* 0x000fce0000000f00 */
.L_x_228:
[----:B-1----:R-:W-:-:S06]  /*07b0*/  IMAD.MOV.U32 R5, RZ, RZ, R9 ;  /* 0x000000ffff057224 */ /* 0x002fcc00078e0009 */
[----:B------:R1:W2:Y:S01]  /*07c0*/  LDG.E.CONSTANT R5, desc[UR8][R4.64] ;  /* 0x0000000804057981 */ /* 0x0002a2000c1e9900 */
[----:B------:R-:W-:Y:S01]  /*07d0*/  IADD3 R8, PT, PT, R8, 0x1, RZ ;  /* 0x0000000108087810 */ /* 0x000fe20007ffe0ff */
[----:B0-----:R-:W-:-:S03]  /*07e0*/  IMAD.WIDE R2, R0, 0x4, R6 ;  /* 0x0000000400027825 */ /* 0x001fc600078e0206 */
[----:B------:R-:W-:Y:S01]  /*07f0*/  ISETP.NE.AND P0, PT, R8, RZ, PT ;  /* 0x000000ff0800720c */ /* 0x000fe20003f05270 */
[----:B------:R-:W-:Y:S01]  /*0800*/  VIADD R0, R0, 0x1 ;  /* 0x0000000100007836 */ /* 0x000fe20000000000 */
[----:B-1----:R-:W-:-:S04]  /*0810*/  IADD3 R4, P1, PT, R4, 0x4, RZ ;  /* 0x0000000404047810 */ /* 0x002fc80007f3e0ff */
[----:B------:R-:W-:Y:S01]  /*0820*/  IADD3.X R9, PT, PT, RZ, R9, RZ, P1, !PT ;  /* 0x00000009ff097210 */ /* 0x000fe20000ffe4ff */
[----:B--2---:R1:W-:Y:S06]  /*0830*/  STG.E desc[UR8][R2.64], R5 ;  /* 0x0000000502007986 */ /* 0x0043ec000c101908 */
[----:B------:R-:W-:Y:S05]  /*0840*/  @P0 BRA `(.L_x_228) ;  /* 0xfffffffc00d80947 */ /* 0x000fea000383ffff */
[----:B------:R-:W-:Y:S05]  /*0850*/  EXIT ;  /* 0x000000000000794d */ /* 0x000fea0003800000 */
.L_x_229:
        /* <DEDUP_REMOVED lines=10> */
.L_x_358:


//--------------------- .text.vectorScalarSet     --------------------------
	.section	.text.vectorScalarSet,"ax",@progbits
	.align	128
        .global         vectorScalarSet
        .type           vectorScalarSet,@function
        .size           vectorScalarSet,(.L_x_359 - vectorScalarSet)
        .other          vectorScalarSet,@"STO_CUDA_ENTRY STV_DEFAULT"
vectorScalarSet:
.text.vectorScalarSet:
        /* <DEDUP_REMOVED lines=10> */
[----:B------:R-:W1:Y:S01]  /*00a0*/  LDC R7, c[0x0][0x388] ;  /* 0x0000e200ff077b82 */ /* 0x000e620000000800 */
[----:B0-----:R-:W-:-:S05]  /*00b0*/  IMAD.WIDE R2, R5, 0x4, R2 ;  /* 0x0000000405027825 */ /* 0x001fca00078e0202 */
[----:B-1----:R-:W-:Y:S01]  /*00c0*/  STG.E desc[UR4][R2.64], R7 ;  /* 0x0000000702007986 */ /* 0x002fe2000c101904 */
[----:B------:R-:W-:Y:S05]  /*00d0*/  EXIT ;  /* 0x000000000000794d */ /* 0x000fea0003800000 */
.L_x_230:
        /* <DEDUP_REMOVED lines=10> */
.L_x_359:


//--------------------- .text.matrixDiv           --------------------------
	.section	.text.matrixDiv,"ax",@progbits
	.align	128
        .global         matrixDiv
        .type           matrixDiv,@function
        .size           matrixDiv,(.L_x_330 - matrixDiv)
        .other          matrixDiv,@"STO_CUDA_ENTRY STV_DEFAULT"
matrixDiv:
.text.matrixDiv:
        /* <DEDUP_REMOVED lines=10> */
[----:B------:R-:W2:Y:S01]  /*00a0*/  LDC R7, c[0x0][0x388] ;  /* 0x0000e200ff077b82 */ /* 0x000ea20000000800 */
[----:B0-----:R-:W-:-:S05]  /*00b0*/  IMAD.WIDE R4, R3, 0x4, R4 ;  /* 0x0000000403047825 */ /* 0x001fca00078e0204 */
[----:B-1----:R-:W3:Y:S01]  /*00c0*/  LDG.E R0, desc[UR4][R4.64] ;  /* 0x0000000404007981 */ /* 0x002ee2000c1e1900 */
[----:B------:R-:W-:Y:S01]  /*00d0*/  BSSY.RECONVERGENT B0, `(.L_x_231) ;  /* 0x000000c000007945 */ /* 0x000fe20003800200 */
[----:B--2---:R-:W0:Y:S02]  /*00e0*/  MUFU.RCP R2, R7 ;  /* 0x0000000700027308 */ /* 0x004e240000001000 */
[----:B0-----:R-:W-:-:S04]  /*00f0*/  FFMA R3, R2, -R7, 1 ;  /* 0x3f80000002037423 */ /* 0x001fc80000000807 */
[----:B------:R-:W-:Y:S02]  /*0100*/  FFMA R3, R2, R3, R2 ;  /* 0x0000000302037223 */ /* 0x000fe40000000002 */
[----:B---3--:R-:W0:Y:S02]  /*0110*/  FCHK P0, R0, R7 ;  /* 0x0000000700007302 */ /* 0x008e240000000000 */
[----:B------:R-:W-:-:S04]  /*0120*/  FFMA R2, R0, R3, RZ ;  /* 0x0000000300027223 */ /* 0x000fc800000000ff */
[----:B------:R-:W-:-:S04]  /*0130*/  FFMA R6, R2, -R7, R0 ;  /* 0x8000000702067223 */ /* 0x000fc80000000000 */
[----:B------:R-:W-:Y:S01]  /*0140*/  FFMA R3, R3, R6, R2 ;  /* 0x0000000603037223 */ /* 0x000fe20000000002 */
[----:B0-----:R-:W-:Y:S06]  /*0150*/  @!P0 BRA `(.L_x_232) ;  /* 0x00000000000c8947 */ /* 0x001fec0003800000 */
[----:B------:R-:W-:-:S07]  /*0160*/  MOV R2, 0x180 ;  /* 0x0000018000027802 */ /* 0x000fce0000000f00 */
[----:B------:R-:W-:Y:S05]  /*0170*/  CALL.REL.NOINC `($__internal_11_$__cuda_sm3x_div_rn_noftz_f32_slowpath) ;  /* 0x0000000000107944 */ /* 0x000fea0003c00000 */
[----:B------:R-:W-:-:S07]  /*0180*/  IMAD.MOV.U32 R3, RZ, RZ, R0 ;  /* 0x000000ffff037224 */ /* 0x000fce00078e0000 */
.L_x_232:
[----:B------:R-:W-:Y:S05]  /*0190*/  BSYNC.RECONVERGENT B0 ;  /* 0x0000000000007941 */ /* 0x000fea0003800200 */
.L_x_231:
[----:B------:R-:W-:Y:S01]  /*01a0*/  STG.E desc[UR4][R4.64], R3 ;  /* 0x0000000304007986 */ /* 0x000fe2000c101904 */
[----:B------:R-:W-:Y:S05]  /*01b0*/  EXIT ;  /* 0x000000000000794d */ /* 0x000fea0003800000 */
        .weak           $__internal_11_$__cuda_sm3x_div_rn_noftz_f32_slowpath
        .type           $__internal_11_$__cuda_sm3x_div_rn_noftz_f32_slowpath,@function
        .size           $__internal_11_$__cuda_sm3x_div_rn_noftz_f32_slowpath,(.L_x_330 - $__internal_11_$__cuda_sm3x_div_rn_noftz_f32_slowpath)
$__internal_11_$__cuda_sm3x_div_rn_noftz_f32_slowpath:
        /* <DEDUP_REMOVED lines=38> */
.L_x_234:
        /* <DEDUP_REMOVED lines=51> */
.L_x_241:
[----:B------:R-:W-:-:S04]  /*0750*/  LOP3.LUT R0, R0, 0x80000000, RZ, 0xc0, !PT ;  /* 0x8000000000007812 */ /* 0x000fc800078ec0ff */
[----:B------:R-:W-:Y:S01]  /*0760*/  LOP3.LUT R0, R0, 0x7f800000, RZ, 0xfc, !PT ;  /* 0x7f80000000007812 */ /* 0x000fe200078efcff */
[----:B------:R-:W-:Y:S06]  /*0770*/  BRA `(.L_x_242) ;  /* 0x0000000000047947 */ /* 0x000fec0003800000 */
.L_x_240:
[----:B------:R-:W-:-:S07]  /*0780*/  IMAD R0, R7, 0x800000, R0 ;  /* 0x0080000007007824 */ /* 0x000fce00078e0200 */
.L_x_242:
[----:B------:R-:W-:Y:S05]  /*0790*/  BSYNC.RECONVERGENT B2 ;  /* 0x0000000000027941 */ /* 0x000fea0003800200 */
.L_x_239:
[----:B------:R-:W-:Y:S05]  /*07a0*/  BRA `(.L_x_243) ;  /* 0x0000000000207947 */ /* 0x000fea0003800000 */
.L_x_238:
[----:B------:R-:W-:-:S04]  /*07b0*/  LOP3.LUT R0, R9, 0x80000000, R8, 0x48, !PT ;  /* 0x8000000009007812 */ /* 0x000fc800078e4808 */
[----:B------:R-:W-:Y:S01]  /*07c0*/  LOP3.LUT R0, R0, 0x7f800000, RZ, 0xfc, !PT ;  /* 0x7f80000000007812 */ /* 0x000fe200078efcff */
[----:B------:R-:W-:Y:S06]  /*07d0*/  BRA `(.L_x_243) ;  /* 0x0000000000147947 */ /* 0x000fec0003800000 */
.L_x_237:
[----:B------:R-:W-:Y:S01]  /*07e0*/  LOP3.LUT R0, R9, 0x80000000, R8, 0x48, !PT ;  /* 0x8000000009007812 */ /* 0x000fe200078e4808 */
[----:B------:R-:W-:Y:S06]  /*07f0*/  BRA `(.L_x_243) ;  /* 0x00000000000c7947 */ /* 0x000fec0003800000 */
.L_x_236:
[----:B------:R-:W0:Y:S01]  /*0800*/  MUFU.RSQ R0, -QNAN ;  /* 0xffc0000000007908 */ /* 0x000e220000001400 */
[----:B------:R-:W-:Y:S05]  /*0810*/  BRA `(.L_x_243) ;  /* 0x0000000000047947 */ /* 0x000fea0003800000 */
.L_x_235:
[----:B------:R-:W-:-:S07]  /*0820*/  FADD.FTZ R0, R0, R3 ;  /* 0x0000000300007221 */ /* 0x000fce0000010000 */
.L_x_243:
[----:B------:R-:W-:Y:S05]  /*0830*/  BSYNC.RECONVERGENT B1 ;  /* 0x0000000000017941 */ /* 0x000fea0003800200 */
.L_x_233:
[----:B------:R-:W-:-:S04]  /*0840*/  IMAD.MOV.U32 R3, RZ, RZ, 0x0 ;  /* 0x00000000ff037424 */ /* 0x000fc800078e00ff */
[----:B0-----:R-:W-:Y:S05]  /*0850*/  RET.REL.NODEC R2 `(matrixDiv) ;  /* 0xfffffff402e87950 */ /* 0x001fea0003c3ffff */
.L_x_244:
        /* <DEDUP_REMOVED lines=10> */
.L_x_330:


//--------------------- .text.MatAdd              --------------------------
	.section	.text.MatAdd,"ax",@progbits
	.align	128
        .global         MatAdd
        .type           MatAdd,@function
        .size           MatAdd,(.L_x_361 - MatAdd)
        .other          MatAdd,@"STO_CUDA_ENTRY STV_DEFAULT"
MatAdd:
.text.MatAdd:
        /* <DEDUP_REMOVED lines=15> */
[----:B---3--:R-:W-:-:S05]  /*00f0*/  FADD R7, R2, R7 ;  /* 0x0000000702077221 */ /* 0x008fca0000000000 */
[----:B------:R-:W-:Y:S01]  /*0100*/  STG.E desc[UR4][R4.64], R7 ;  /* 0x0000000704007986 */ /* 0x000fe2000c101904 */
[----:B------:R-:W-:Y:S05]  /*0110*/  EXIT ;  /* 0x000000000000794d */ /* 0x000fea0003800000 */
.L_x_245:
        /* <DEDUP_REMOVED lines=14> */
.L_x_361:


//--------------------- .text.set2                --------------------------
	.section	.text.set2,"ax",@progbits
	.align	128
        .global         set2
        .type           set2,@function
        .size           set2,(.L_x_362 - set2)
        .other          set2,@"STO_CUDA_ENTRY STV_DEFAULT"
set2:
.text.set2:
[----:B------:R-:W-:Y:S08]  /*0000*/  LDC R1, c[0x0][0x37c] ;  /* 0x0000df00ff017b82 */ /* 0x000ff00000000800 */
[----:B------:R-:W0:Y:S01]  /*0010*/  LDC.64 R8, c[0x0][0x390] ;  /* 0x0000e400ff087b82 */ /* 0x000e220000000a00 */
[----:B------:R-:W1:Y:S07]  /*0020*/  LDCU.64 UR4, c[0x0][0x358] ;  /* 0x00006b00ff0477ac */ /* 0x000e6e0008000a00 */
[----:B------:R-:W0:Y:S08]  /*0030*/  LDC.64 R4, c[0x0][0x388] ;  /* 0x0000e200ff047b82 */ /* 0x000e300000000a00 */
[----:B------:R-:W2:Y:S08]  /*0040*/  LDC.64 R6, c[0x0][0x398] ;  /* 0x0000e600ff067b82 */ /* 0x000eb00000000a00 */
[----:B------:R-:W3:Y:S01]  /*0050*/  LDC.64 R2, c[0x0][0x380] ;  /* 0x0000e000ff027b82 */ /* 0x000ee20000000a00 */
[----:B0-----:R-:W-:-:S04]  /*0060*/  IMAD R5, R9, R4, R5 ;  /* 0x0000000409057224 */ /* 0x001fc800078e0205 */
[----:B--2---:R-:W-:-:S04]  /*0070*/  IMAD R5, R5, R6, R8 ;  /* 0x0000000605057224 */ /* 0x004fc800078e0208 */
[----:B---3--:R-:W-:-:S05]  /*0080*/  IMAD.WIDE R2, R5, 0x4, R2 ;  /* 0x0000000405027825 */ /* 0x008fca00078e0202 */
[----:B-1----:R-:W-:Y:S01]  /*0090*/  STG.E desc[UR4][R2.64], R7 ;  /* 0x0000000702007986 */ /* 0x002fe2000c101904 */
[----:B------:R-:W-:Y:S05]  /*00a0*/  EXIT ;  /* 0x000000000000794d */ /* 0x000fea0003800000 */
.L_x_246:
        /* <DEDUP_REMOVED lines=13> */
.L_x_362:


//--------------------- .text.reverse             --------------------------
	.section	.text.reverse,"ax",@progbits
	.align	128
        .global         reverse
        .type           reverse,@function
        .size           reverse,(.L_x_363 - reverse)
        .other          reverse,@"STO_CUDA_ENTRY STV_DEFAULT"
reverse:
.text.reverse:
[----:B------:R-:W-:Y:S01]  /*0000*/  LDC R1, c[0x0][0x37c] ;  /* 0x0000df00ff017b82 */ /* 0x000fe20000000800 */
[----:B------:R-:W-:Y:S05]  /*0010*/  EXIT ;  /* 0x000000000000794d */ /* 0x000fea0003800000 */
.L_x_247:
        /* <DEDUP_REMOVED lines=14> */
.L_x_363:


//--------------------- .text.add_NNMatrix        --------------------------
	.section	.text.add_NNMatrix,"ax",@progbits
	.align	128
        .global         add_NNMatrix
        .type           add_NNMatrix,@function
        .size           add_NNMatrix,(.L_x_364 - add_NNMatrix)
        .other          add_NNMatrix,@"STO_CUDA_ENTRY STV_DEFAULT"
add_NNMatrix:
.text.add_NNMatrix:
[----:B------:R-:W-:Y:S01]  /*0000*/  LDC R1, c[0x0][0x37c] ;  /* 0x0000df00ff017b82 */ /* 0x000fe20000000800 */
[----:B------:R-:W0:Y:S01]  /*0010*/  S2R R7, SR_CTAID.Y ;  /* 0x0000000000077919 */ /* 0x000e220000002600 */
[----:B------:R-:W1:Y:S01]  /*0020*/  LDCU UR4, c[0x0][0x360] ;  /* 0x00006c00ff0477ac */ /* 0x000e620008000800 */
[----:B------:R-:W0:Y:S01]  /*0030*/  S2R R2, SR_TID.Y ;  /* 0x0000000000027919 */ /* 0x000e220000002200 */
[----:B------:R-:W0:Y:S01]  /*0040*/  LDCU UR6, c[0x0][0x364] ;  /* 0x00006c80ff0677ac */ /* 0x000e220008000800 */
[----:B------:R-:W1:Y:S01]  /*0050*/  S2R R0, SR_CTAID.X ;  /* 0x0000000000007919 */ /* 0x000e620000002500 */
[----:B------:R-:W2:Y:S01]  /*0060*/  LDCU.64 UR8, c[0x0][0x390] ;  /* 0x00007200ff0877ac */ /* 0x000ea20008000a00 */
[----:B------:R-:W1:Y:S01]  /*0070*/  S2R R3, SR_TID.X ;  /* 0x0000000000037919 */ /* 0x000e620000002100 */
[----:B------:R-:W3:Y:S01]  /*0080*/  LDCU UR5, c[0x0][0x370] ;  /* 0x00006e00ff0577ac */ /* 0x000ee20008000800 */
[----:B0-----:R-:W-:-:S05]  /*0090*/  IMAD R7, R7, UR6, R2 ;  /* 0x0000000607077c24 */ /* 0x001fca000f8e0202 */
[----:B--2---:R-:W-:Y:S01]  /*00a0*/  ISETP.GE.AND P0, PT, R7, UR9, PT ;  /* 0x0000000907007c0c */ /* 0x004fe2000bf06270 */
[----:B-1----:R-:W-:Y:S01]  /*00b0*/  IMAD R0, R0, UR4, R3 ;  /* 0x0000000400007c24 */ /* 0x002fe2000f8e0203 */
[----:B---3--:R-:W-:-:S04]  /*00c0*/  UIMAD UR4, UR4, UR5, URZ ;  /* 0x00000005040472a4 */ /* 0x008fc8000f8e02ff */
[----:B------:R-:W-:Y:S02]  /*00d0*/  ISETP.GE.OR P0, PT, R0, UR8, P0 ;  /* 0x0000000800007c0c */ /* 0x000fe40008706670 */
[----:B------:R-:W-:-:S11]  /*00e0*/  IMAD R9, R7, UR4, R0 ;  /* 0x0000000407097c24 */ /* 0x000fd6000f8e0200 */
[----:B------:R-:W-:Y:S05]  /*00f0*/  @P0 EXIT ;  /* 0x000000000000094d */ /* 0x000fea0003800000 */
[----:B------:R-:W0:Y:S01]  /*0100*/  LDC.64 R2, c[0x0][0x380] ;  /* 0x0000e000ff027b82 */ /* 0x000e220000000a00 */
[----:B------:R-:W1:Y:S07]  /*0110*/  LDCU.64 UR4, c[0x0][0x358] ;  /* 0x00006b00ff0477ac */ /* 0x000e6e0008000a00 */
[----:B------:R-:W2:Y:S01]  /*0120*/  LDC.64 R4, c[0x0][0x388] ;  /* 0x0000e200ff047b82 */ /* 0x000ea20000000a00 */
[----:B0-----:R-:W-:-:S06]  /*0130*/  IMAD.WIDE R2, R9, 0x4, R2 ;  /* 0x0000000409027825 */ /* 0x001fcc00078e0202 */
[----:B-1----:R-:W3:Y:S01]  /*0140*/  LDG.E.CONSTANT R2, desc[UR4][R2.64] ;  /* 0x0000000402027981 */ /* 0x002ee2000c1e9900 */
[----:B--2---:R-:W-:-:S05]  /*0150*/  IMAD.WIDE.U32 R4, R7, 0x4, R4 ;  /* 0x0000000407047825 */ /* 0x004fca00078e0004 */
[----:B------:R-:W3:Y:S02]  /*0160*/  LDG.E R7, desc[UR4][R4.64] ;  /* 0x0000000404077981 */ /* 0x000ee4000c1e1900 */
[----:B---3--:R-:W-:-:S05]  /*0170*/  FADD R7, R2, R7 ;  /* 0x0000000702077221 */ /* 0x008fca0000000000 */
[----:B------:R-:W-:Y:S01]  /*0180*/  STG.E desc[UR4][R4.64], R7 ;  /* 0x0000000704007986 */ /* 0x000fe2000c101904 */
[----:B------:R-:W-:Y:S05]  /*0190*/  EXIT ;  /* 0x000000000000794d */ /* 0x000fea0003800000 */
.L_x_248:
        /* <DEDUP_REMOVED lines=14> */
.L_x_364:


//--------------------- .text.normalization_part_2 --------------------------
	.section	.text.normalization_part_2,"ax",@progbits
	.align	128
        .global         normalization_part_2
        .type           normalization_part_2,@function
        .size           normalization_part_2,(.L_x_331 - normalization_part_2)
        .other          normalization_part_2,@"STO_CUDA_ENTRY STV_DEFAULT"
normalization_part_2:
.text.normalization_part_2:
        /* <DEDUP_REMOVED lines=13> */
[----:B------:R-:W-:-:S13]  /*00d0*/  ISETP.GE.OR P0, PT, R5, UR8, P0 ;  /* 0x0000000805007c0c */ /* 0x000fda0008706670 */
[----:B------:R-:W-:Y:S05]  /*00e0*/  @P0 EXIT ;  /* 0x000000000000094d */ /* 0x000fea0003800000 */
[----:B------:R-:W0:Y:S01]  /*00f0*/  LDC.64 R10, c[0x0][0x390] ;  /* 0x0000e400ff0a7b82 */ /* 0x000e220000000a00 */
[----:B------:R-:W1:Y:S07]  /*0100*/  LDCU.64 UR6, c[0x0][0x358] ;  /* 0x00006b00ff0677ac */ /* 0x000e6e0008000a00 */
[----:B------:R-:W2:Y:S08]  /*0110*/  LDC.64 R8, c[0x0][0x388] ;  /* 0x0000e200ff087b82 */ /* 0x000eb00000000a00 */
[----:B------:R-:W3:Y:S01]  /*0120*/  LDC.64 R6, c[0x0][0x380] ;  /* 0x0000e000ff067b82 */ /* 0x000ee20000000a00 */
[----:B------:R-:W-:-:S02]  /*0130*/  IMAD R2, R4, UR4, RZ ;  /* 0x0000000404027c24 */ /* 0x000fc4000f8e02ff */
[----:B0-----:R-:W-:-:S05]  /*0140*/  IMAD.WIDE R10, R5, 0x4, R10 ;  /* 0x00000004050a7825 */ /* 0x001fca00078e020a */
[----:B-1----:R-:W4:Y:S01]  /*0150*/  LDG.E.CONSTANT R3, desc[UR6][R10.64] ;  /* 0x000000060a037981 */ /* 0x002f22000c1e9900 */
[C---:B------:R-:W-:Y:S02]  /*0160*/  IMAD.IADD R2, R5.reuse, 0x1, R2 ;  /* 0x0000000105027824 */ /* 0x040fe400078e0202 */
[----:B--2---:R-:W-:-:S06]  /*0170*/  IMAD.WIDE R8, R5, 0x4, R8 ;  /* 0x0000000405087825 */ /* 0x004fcc00078e0208 */
[----:B------:R-:W2:Y:S01]  /*0180*/  LDG.E.CONSTANT R9, desc[UR6][R8.64] ;  /* 0x0000000608097981 */ /* 0x000ea2000c1e9900 */
[----:B---3--:R-:W-:-:S05]  /*0190*/  IMAD.WIDE R6, R2, 0x4, R6 ;  /* 0x0000000402067825 */ /* 0x008fca00078e0206 */
[----:B------:R-:W2:Y:S01]  /*01a0*/  LDG.E.CONSTANT R0, desc[UR6][R6.64] ;  /* 0x0000000606007981 */ /* 0x000ea2000c1e9900 */
[----:B------:R-:W-:Y:S01]  /*01b0*/  BSSY.RECONVERGENT B0, `(.L_x_249) ;  /* 0x000000d000007945 */ /* 0x000fe20003800200 */
[----:B----4-:R-:W0:Y:S01]  /*01c0*/  MUFU.RCP R12, R3 ;  /* 0x00000003000c7308 */ /* 0x010e220000001000 */
[----:B--2---:R-:W-:Y:S01]  /*01d0*/  FADD R0, R0, -R9 ;  /* 0x8000000900007221 */ /* 0x004fe20000000000 */
[----:B0-----:R-:W-:-:S06]  /*01e0*/  FFMA R5, -R3, R12, 1 ;  /* 0x3f80000003057423 */ /* 0x001fcc000000010c */
[----:B------:R-:W0:Y:S01]  /*01f0*/  FCHK P0, R0, R3 ;  /* 0x0000000300007302 */ /* 0x000e220000000000 */
[----:B------:R-:W-:-:S04]  /*0200*/  FFMA R5, R12, R5, R12 ;  /* 0x000000050c057223 */ /* 0x000fc8000000000c */
[----:B------:R-:W-:-:S04]  /*0210*/  FFMA R10, R0, R5, RZ ;  /* 0x00000005000a7223 */ /* 0x000fc800000000ff */
[----:B------:R-:W-:-:S04]  /*0220*/  FFMA R11, -R3, R10, R0 ;  /* 0x0000000a030b7223 */ /* 0x000fc80000000100 */
[----:B------:R-:W-:Y:S01]  /*0230*/  FFMA R13, R5, R11, R10 ;  /* 0x0000000b050d7223 */ /* 0x000fe2000000000a */
[----:B0-----:R-:W-:Y:S06]  /*0240*/  @!P0 BRA `(.L_x_250) ;  /* 0x00000000000c8947 */ /* 0x001fec0003800000 */
[----:B------:R-:W-:-:S07]  /*0250*/  MOV R6, 0x270 ;  /* 0x0000027000067802 */ /* 0x000fce0000000f00 */
[----:B------:R-:W-:Y:S05]  /*0260*/  CALL.REL.NOINC `($__internal_12_$__cuda_sm3x_div_rn_noftz_f32_slowpath) ;  /* 0x0000000000407944 */ /* 0x000fea0003c00000 */
[----:B------:R-:W-:-:S07]  /*0270*/  IMAD.MOV.U32 R13, RZ, RZ, R0 ;  /* 0x000000ffff0d7224 */ /* 0x000fce00078e0000 */
.L_x_250:
[----:B------:R-:W-:Y:S05]  /*0280*/  BSYNC.RECONVERGENT B0 ;  /* 0x0000000000007941 */ /* 0x000fea0003800200 */
.L_x_249:
[----:B------:R-:W0:Y:S08]  /*0290*/  LDC.64 R6, c[0x0][0x3a0] ;  /* 0x0000e800ff067b82 */ /* 0x000e300000000a00 */
[----:B------:R-:W1:Y:S08]  /*02a0*/  LDC.64 R8, c[0x0][0x3a8] ;  /* 0x0000ea00ff087b82 */ /* 0x000e700000000a00 */
[----:B------:R-:W2:Y:S01]  /*02b0*/  LDC.64 R10, c[0x0][0x3b0] ;  /* 0x0000ec00ff0a7b82 */ /* 0x000ea20000000a00 */
[----:B0-----:R-:W-:-:S06]  /*02c0*/  IMAD.WIDE.U32 R6, R4, 0x4, R6 ;  /* 0x0000000404067825 */ /* 0x001fcc00078e0006 */
[----:B------:R-:W3:Y:S01]  /*02d0*/  LDG.E.CONSTANT R6, desc[UR6][R6.64] ;  /* 0x0000000606067981 */ /* 0x000ee2000c1e9900 */
[----:B-1----:R-:W-:Y:S02]  /*02e0*/  IMAD.WIDE.U32 R8, R4, 0x4, R8 ;  /* 0x0000000404087825 */ /* 0x002fe400078e0008 */
[----:B------:R-:W0:Y:S04]  /*02f0*/  LDC.64 R4, c[0x0][0x398] ;  /* 0x0000e600ff047b82 */ /* 0x000e280000000a00 */
[----:B------:R-:W3:Y:S01]  /*0300*/  LDG.E.CONSTANT R9, desc[UR6][R8.64] ;  /* 0x0000000608097981 */ /* 0x000ee2000c1e9900 */
[----:B0-----:R-:W-:-:S04]  /*0310*/  IMAD.WIDE R4, R2, 0x4, R4 ;  /* 0x0000000402047825 */ /* 0x001fc800078e0204 */
[----:B--2---:R-:W-:Y:S01]  /*0320*/  IMAD.WIDE R2, R2, 0x4, R10 ;  /* 0x0000000402027825 */ /* 0x004fe200078e020a */
[----:B------:R-:W-:Y:S03]  /*0330*/  STG.E desc[UR6][R4.64], R13 ;  /* 0x0000000d04007986 */ /* 0x000fe6000c101906 */
[----:B---3--:R-:W-:-:S05]  /*0340*/  FFMA R11, R6, R13, R9 ;  /* 0x0000000d060b7223 */ /* 0x008fca0000000009 */
[----:B------:R-:W-:Y:S01]  /*0350*/  STG.E desc[UR6][R2.64], R11 ;  /* 0x0000000b02007986 */ /* 0x000fe2000c101906 */
[----:B------:R-:W-:Y:S05]  /*0360*/  EXIT ;  /* 0x000000000000794d */ /* 0x000fea0003800000 */
        .weak           $__internal_12_$__cuda_sm3x_div_rn_noftz_f32_slowpath
        .type           $__internal_12_$__cuda_sm3x_div_rn_noftz_f32_slowpath,@function
        .size           $__internal_12_$__cuda_sm3x_div_rn_noftz_f32_slowpath,(.L_x_331 - $__internal_12_$__cuda_sm3x_div_rn_noftz_f32_slowpath)
$__internal_12_$__cuda_sm3x_div_rn_noftz_f32_slowpath:
[--C-:B------:R-:W-:Y:S01]  /*0370*/  SHF.R.U32.HI R7, RZ, 0x17, R3.reuse ;  /* 0x00000017ff077819 */ /* 0x100fe20000011603 */
[----:B------:R-:W-:Y:S01]  /*0380*/  BSSY.RECONVERGENT B1, `(.L_x_251) ;  /* 0x0000064000017945 */ /* 0x000fe20003800200 */
[--C-:B------:R-:W-:Y:S01]  /*0390*/  SHF.R.U32.HI R5, RZ, 0x17, R0.reuse ;  /* 0x00000017ff057819 */ /* 0x100fe20000011600 */
[----:B------:R-:W-:Y:S01]  /*03a0*/  IMAD.MOV.U32 R8, RZ, RZ, R0 ;  /* 0x000000ffff087224 */ /* 0x000fe200078e0000 */
[----:B------:R-:W-:Y:S01]  /*03b0*/  LOP3.LUT R7, R7, 0xff, RZ, 0xc0, !PT ;  /* 0x000000ff07077812 */ /* 0x000fe200078ec0ff */
[----:B------:R-:W-:Y:S01]  /*03c0*/  IMAD.MOV.U32 R9, RZ, RZ, R3 ;  /* 0x000000ffff097224 */ /* 0x000fe200078e0003 */
[----:B------:R-:W-:-:S03]  /*03d0*/  LOP3.LUT R5, R5, 0xff, RZ, 0xc0, !PT ;  /* 0x000000ff05057812 */ /* 0x000fc600078ec0ff */
[----:B------:R-:W-:Y:S02]  /*03e0*/  VIADD R12, R7, 0xffffffff ;  /* 0xffffffff070c7836 */ /* 0x000fe40000000000 */
[----:B------:R-:W-:-:S03]  /*03f0*/  VIADD R11, R5, 0xffffffff ;  /* 0xffffffff050b7836 */ /* 0x000fc60000000000 */
        /* <DEDUP_REMOVED lines=27> */
.L_x_252:
[----:B------:R-:W-:Y:S01]  /*05b0*/  LEA R0, R7, 0xc0800000, 0x17 ;  /* 0xc080000007007811 */ /* 0x000fe200078eb8ff */
[----:B------:R-:W-:Y:S01]  /*05c0*/  VIADD R5, R5, 0xffffff81 ;  /* 0xffffff8105057836 */ /* 0x000fe20000000000 */
[----:B------:R-:W-:Y:S02]  /*05d0*/  BSSY.RECONVERGENT B2, `(.L_x_257) ;  /* 0x0000035000027945 */ /* 0x000fe40003800200 */
[----:B------:R-:W-:Y:S01]  /*05e0*/  IADD3 R9, PT, PT, -R0, R9, RZ ;  /* 0x0000000900097210 */ /* 0x000fe20007ffe1ff */
[C---:B------:R-:W-:Y:S01]  /*05f0*/  IMAD R0, R5.reuse, -0x800000, R8 ;  /* 0xff80000005007824 */ /* 0x040fe200078e0208 */
[----:B------:R-:W-:Y:S02]  /*0600*/  IADD3 R5, PT, PT, R5, 0x7f, -R7 ;  /* 0x0000007f05057810 */ /* 0x000fe40007ffe807 */
[----:B------:R-:W0:Y:S01]  /*0610*/  MUFU.RCP R3, R9 ;  /* 0x0000000900037308 */ /* 0x000e220000001000 */
[----:B------:R-:W-:Y:S02]  /*0620*/  FADD.FTZ R11, -R9, -RZ ;  /* 0x800000ff090b7221 */ /* 0x000fe40000010100 */
[----:B------:R-:W-:-:S02]  /*0630*/  IMAD.IADD R5, R5, 0x1, R10 ;  /* 0x0000000105057824 */ /* 0x000fc400078e020a */
        /* <DEDUP_REMOVED lines=21> */
[C---:B------:R-:W-:Y:S01]  /*0790*/  VIADD R10, R7.reuse, 0x20 ;  /* 0x00000020070a7836 */ /* 0x040fe20000000000 */
[C---:B------:R-:W-:Y:S02]  /*07a0*/  ISETP.NE.AND P2, PT, R7.reuse, RZ, PT ;  /* 0x000000ff0700720c */ /* 0x040fe40003f45270 */
[----:B------:R-:W-:Y:S02]  /*07b0*/  ISETP.NE.AND P1, PT, R7, RZ, PT ;  /* 0x000000ff0700720c */ /* 0x000fe40003f25270 */
[----:B------:R-:W-:Y:S01]  /*07c0*/  LOP3.LUT R5, R3, 0x7fffff, RZ, 0xc0, !PT ;  /* 0x007fffff03057812 */ /* 0x000fe200078ec0ff */
[CCC-:B------:R-:W-:Y:S01]  /*07d0*/  FFMA.RP R3, R12.reuse, R8.reuse, R13.reuse ;  /* 0x000000080c037223 */ /* 0x1c0fe2000000800d */
[----:B------:R-:W-:Y:S01]  /*07e0*/  FFMA.RM R8, R12, R8, R13 ;  /* 0x000000080c087223 */ /* 0x000fe2000000400d */
[----:B------:R-:W-:Y:S02]  /*07f0*/  IADD3 R7, PT, PT, -R7, RZ, RZ ;  /* 0x000000ff07077210 */ /* 0x000fe40007ffe1ff */
[----:B------:R-:W-:-:S02]  /*0800*/  LOP3.LUT R5, R5, 0x800000, RZ, 0xfc, !PT ;  /* 0x0080000005057812 */ /* 0x000fc400078efcff */
[----:B------:R-:W-:Y:S02]  /*0810*/  FSETP.NEU.FTZ.AND P0, PT, R3, R8, PT ;  /* 0x000000080300720b */ /* 0x000fe40003f1d000 */
[----:B------:R-:W-:Y:S02]  /*0820*/  SHF.L.U32 R10, R5, R10, RZ ;  /* 0x0000000a050a7219 */ /* 0x000fe400000006ff */
[----:B------:R-:W-:Y:S02]  /*0830*/  SEL R8, R7, RZ, P2 ;  /* 0x000000ff07087207 */ /* 0x000fe40001000000 */
[----:B------:R-:W-:Y:S02]  /*0840*/  ISETP.NE.AND P1, PT, R10, RZ, P1 ;  /* 0x000000ff0a00720c */ /* 0x000fe40000f25270 */
[----:B------:R-:W-:Y:S02]  /*0850*/  SHF.R.U32.HI R8, RZ, R8, R5 ;  /* 0x00000008ff087219 */ /* 0x000fe40000011605 */
[----:B------:R-:W-:-:S02]  /*0860*/  PLOP3.LUT P0, PT, P0, P1, PT, 0xf8, 0x8f ;  /* 0x00000000008f781c */ /* 0x000fc40000703f70 */
[----:B------:R-:W-:Y:S02]  /*0870*/  SHF.R.U32.HI R10, RZ, 0x1, R8 ;  /* 0x00000001ff0a7819 */ /* 0x000fe40000011608 */
[----:B------:R-:W-:-:S04]  /*0880*/  SEL R3, RZ, 0x1, !P0 ;  /* 0x00000001ff037807 */ /* 0x000fc80004000000 */
[----:B------:R-:W-:-:S04]  /*0890*/  LOP3.LUT R3, R3, 0x1, R10, 0xf8, !PT ;  /* 0x0000000103037812 */ /* 0x000fc800078ef80a */
[----:B------:R-:W-:-:S05]  /*08a0*/  LOP3.LUT R3, R3, R8, RZ, 0xc0, !PT ;  /* 0x0000000803037212 */ /* 0x000fca00078ec0ff */
[----:B------:R-:W-:-:S05]  /*08b0*/  IMAD.IADD R3, R10, 0x1, R3 ;  /* 0x000000010a037824 */ /* 0x000fca00078e0203 */
[----:B------:R-:W-:Y:S01]  /*08c0*/  LOP3.LUT R0, R3, R0, RZ, 0xfc, !PT ;  /* 0x0000000003007212 */ /* 0x000fe200078efcff */
[----:B------:R-:W-:Y:S06]  /*08d0*/  BRA `(.L_x_260) ;  /* 0x0000000000107947 */ /* 0x000fec0003800000 */
.L_x_259:
[----:B------:R-:W-:-:S04]  /*08e0*/  LOP3.LUT R0, R0, 0x80000000, RZ, 0xc0, !PT ;  /* 0x8000000000007812 */ /* 0x000fc800078ec0ff */
[----:B------:R-:W-:Y:S01]  /*08f0*/  LOP3.LUT R0, R0, 0x7f800000, RZ, 0xfc, !PT ;  /* 0x7f80000000007812 */ /* 0x000fe200078efcff */
[----:B------:R-:W-:Y:S06]  /*0900*/  BRA `(.L_x_260) ;  /* 0x0000000000047947 */ /* 0x000fec0003800000 */
.L_x_258:
[----:B------:R-:W-:-:S07]  /*0910*/  IMAD R0, R5, 0x800000, R0 ;  /* 0x0080000005007824 */ /* 0x000fce00078e0200 */
.L_x_260:
[----:B------:R-:W-:Y:S05]  /*0920*/  BSYNC.RECONVERGENT B2 ;  /* 0x0000000000027941 */ /* 0x000fea0003800200 */
.L_x_257:
[----:B------:R-:W-:Y:S05]  /*0930*/  BRA `(.L_x_261) ;  /* 0x0000000000207947 */ /* 0x000fea0003800000 */
.L_x_256:
[----:B------:R-:W-:-:S04]  /*0940*/  LOP3.LUT R0, R9, 0x80000000, R8, 0x48, !PT ;  /* 0x8000000009007812 */ /* 0x000fc800078e4808 */
[----:B------:R-:W-:Y:S01]  /*0950*/  LOP3.LUT R0, R0, 0x7f800000, RZ, 0xfc, !PT ;  /* 0x7f80000000007812 */ /* 0x000fe200078efcff */
[----:B------:R-:W-:Y:S06]  /*0960*/  BRA `(.L_x_261) ;  /* 0x0000000000147947 */ /* 0x000fec0003800000 */
.L_x_255:
[----:B------:R-:W-:Y:S01]  /*0970*/  LOP3.LUT R0, R9, 0x80000000, R8, 0x48, !PT ;  /* 0x8000000009007812 */ /* 0x000fe200078e4808 */
[----:B------:R-:W-:Y:S06]  /*0980*/  BRA `(.L_x_261) ;  /* 0x00000000000c7947 */ /* 0x000fec0003800000 */
.L_x_254:
[----:B------:R-:W0:Y:S01]  /*0990*/  MUFU.RSQ R0, -QNAN ;  /* 0xffc0000000007908 */ /* 0x000e220000001400 */
[----:B------:R-:W-:Y:S05]  /*09a0*/  BRA `(.L_x_261) ;  /* 0x0000000000047947 */ /* 0x000fea0003800000 */
.L_x_253:
[----:B------:R-:W-:-:S07]  /*09b0*/  FADD.FTZ R0, R0, R3 ;  /* 0x0000000300007221 */ /* 0x000fce0000010000 */
.L_x_261:
[----:B------:R-:W-:Y:S05]  /*09c0*/  BSYNC.RECONVERGENT B1 ;  /* 0x0000000000017941 */ /* 0x000fea0003800200 */
.L_x_251:
[----:B------:R-:W-:-:S04]  /*09d0*/  IMAD.MOV.U32 R7, RZ, RZ, 0x0 ;  /* 0x00000000ff077424 */ /* 0x000fc800078e00ff */
[----:B0-----:R-:W-:Y:S05]  /*09e0*/  RET.REL.NODEC R6 `(normalization_part_2) ;  /* 0xfffffff406847950 */ /* 0x001fea0003c3ffff */
.L_x_262:
        /* <DEDUP_REMOVED lines=9> */
.L_x_331:


//--------------------- .text.findVariance_part   --------------------------
	.section	.text.findVariance_part,"ax",@progbits
	.align	128
        .global         findVariance_part
        .type           findVariance_part,@function
        .size           findVariance_part,(.L_x_366 - findVariance_part)
        .other          findVariance_part,@"STO_CUDA_ENTRY STV_DEFAULT"
findVariance_part:
.text.findVariance_part:
        /* <DEDUP_REMOVED lines=14> */
[----:B------:R-:W-:-:S11]  /*00e0*/  IMAD R0, R0, UR4, RZ ;  /* 0x0000000400007c24 */ /* 0x000fd6000f8e02ff */
[----:B------:R-:W-:Y:S05]  /*00f0*/  @P0 EXIT ;  /* 0x000000000000094d */ /* 0x000fea0003800000 */
[----:B------:R-:W0:Y:S01]  /*0100*/  LDC.64 R2, c[0x0][0x380] ;  /* 0x0000e000ff027b82 */ /* 0x000e220000000a00 */
[----:B------:R-:W1:Y:S01]  /*0110*/  LDCU.64 UR4, c[0x0][0x358] ;  /* 0x00006b00ff0477ac */ /* 0x000e620008000a00 */
[----:B------:R-:W-:-:S06]  /*0120*/  IADD3 R11, PT, PT, R9, R0, RZ ;  /* 0x00000000090b7210 */ /* 0x000fcc0007ffe0ff */
[----:B------:R-:W2:Y:S08]  /*0130*/  LDC.64 R4, c[0x0][0x388] ;  /* 0x0000e200ff047b82 */ /* 0x000eb00000000a00 */
[----:B------:R-:W3:Y:S01]  /*0140*/  LDC.64 R6, c[0x0][0x390] ;  /* 0x0000e400ff067b82 */ /* 0x000ee20000000a00 */
[----:B0-----:R-:W-:-:S06]  /*0150*/  IMAD.WIDE R2, R11, 0x4, R2 ;  /* 0x000000040b027825 */ /* 0x001fcc00078e0202 */
[----:B-1----:R-:W4:Y:S01]  /*0160*/  LDG.E.CONSTANT R2, desc[UR4][R2.64] ;  /* 0x0000000402027981 */ /* 0x002f22000c1e9900 */
[----:B--2---:R-:W-:-:S06]  /*0170*/  IMAD.WIDE R4, R9, 0x4, R4 ;  /* 0x0000000409047825 */ /* 0x004fcc00078e0204 */
[----:B------:R-:W4:Y:S01]  /*0180*/  LDG.E.CONSTANT R5, desc[UR4][R4.64] ;  /* 0x0000000404057981 */ /* 0x000f22000c1e9900 */
[----:B---3--:R-:W-:-:S05]  /*0190*/  IMAD.WIDE R6, R9, 0x4, R6 ;  /* 0x0000000409067825 */ /* 0x008fca00078e0206 */
[----:B------:R-:W2:Y:S01]  /*01a0*/  LDG.E R9, desc[UR4][R6.64] ;  /* 0x0000000406097981 */ /* 0x000ea2000c1e1900 */
[----:B----4-:R-:W-:-:S04]  /*01b0*/  FADD R0, R2, -R5 ;  /* 0x8000000502007221 */ /* 0x010fc80000000000 */
[----:B--2---:R-:W-:-:S05]  /*01c0*/  FFMA R9, R0, R0, R9 ;  /* 0x0000000000097223 */ /* 0x004fca0000000009 */
[----:B------:R-:W-:Y:S01]  /*01d0*/  STG.E desc[UR4][R6.64], R9 ;  /* 0x0000000906007986 */ /* 0x000fe2000c101904 */
[----:B------:R-:W-:Y:S05]  /*01e0*/  EXIT ;  /* 0x000000000000794d */ /* 0x000fea0003800000 */
.L_x_263:
        /* <DEDUP_REMOVED lines=9> */
.L_x_366:


//--------------------- .text.derivativeWeight_2  --------------------------
	.section	.text.derivativeWeight_2,"ax",@progbits
	.align	128
        .global         derivativeWeight_2
        .type           derivativeWeight_2,@function
        .size           derivativeWeight_2,(.L_x_332 - derivativeWeight_2)
        .other          derivativeWeight_2,@"STO_CUDA_ENTRY STV_DEFAULT"
derivativeWeight_2:
.text.derivativeWeight_2:
        /* <DEDUP_REMOVED lines=18> */
[----:B------:R-:W2:Y:S08]  /*0120*/  LDC.64 R4, c[0x0][0x380] ;  /* 0x0000e000ff047b82 */ /* 0x000eb00000000a00 */
[----:B------:R-:W3:Y:S08]  /*0130*/  LDC.64 R6, c[0x0][0x3a0] ;  /* 0x0000e800ff067b82 */ /* 0x000ef00000000a00 */
[----:B------:R-:W4:Y:S01]  /*0140*/  LDC.64 R10, c[0x0][0x390] ;  /* 0x0000e400ff0a7b82 */ /* 0x000f220000000a00 */
[----:B0-----:R-:W-:-:S05]  /*0150*/  IMAD.WIDE.U32 R12, R2, 0x4, R12 ;  /* 0x00000004020c7825 */ /* 0x001fca00078e000c */
[----:B-1----:R-:W5:Y:S02]  /*0160*/  LDG.E.CONSTANT R3, desc[UR4][R12.64] ;  /* 0x000000040c037981 */ /* 0x002f64000c1e9900 */
[----:B------:R-:W0:Y:S01]  /*0170*/  LDC.64 R8, c[0x0][0x388] ;  /* 0x0000e200ff087b82 */ /* 0x000e220000000a00 */
[----:B--2---:R-:W-:-:S06]  /*0180*/  IMAD.WIDE R4, R15, 0x4, R4 ;  /* 0x000000040f047825 */ /* 0x004fcc00078e0204 */
[----:B------:R-:W2:Y:S01]  /*0190*/  LDG.E.CONSTANT R4, desc[UR4][R4.64] ;  /* 0x0000000404047981 */ /* 0x000ea2000c1e9900 */
[----:B---3--:R-:W-:-:S05]  /*01a0*/  IMAD.WIDE.U32 R6, R2, 0x4, R6 ;  /* 0x0000000402067825 */ /* 0x008fca00078e0006 */
[----:B------:R-:W2:Y:S01]  /*01b0*/  LDG.E R17, desc[UR4][R6.64] ;  /* 0x0000000406117981 */ /* 0x000ea2000c1e1900 */
[----:B----4-:R-:W-:-:S06]  /*01c0*/  IMAD.WIDE.U32 R10, R2, 0x4, R10 ;  /* 0x00000004020a7825 */ /* 0x010fcc00078e000a */
[----:B------:R-:W3:Y:S01]  /*01d0*/  LDG.E.CONSTANT R11, desc[UR4][R10.64] ;  /* 0x000000040a0b7981 */ /* 0x000ee2000c1e9900 */
[----:B0-----:R-:W-:-:S05]  /*01e0*/  IMAD.WIDE R8, R15, 0x4, R8 ;  /* 0x000000040f087825 */ /* 0x001fca00078e0208 */
[----:B------:R-:W3:Y:S01]  /*01f0*/  LDG.E.CONSTANT R0, desc[UR4][R8.64] ;  /* 0x0000000408007981 */ /* 0x000ee2000c1e9900 */
[----:B------:R-:W-:Y:S01]  /*0200*/  BSSY.RECONVERGENT B0, `(.L_x_264) ;  /* 0x000000f000007945 */ /* 0x000fe20003800200 */
[----:B-----5:R-:W0:Y:S01]  /*0210*/  MUFU.RCP R14, R3 ;  /* 0x00000003000e7308 */ /* 0x020e220000001000 */
[----:B--2---:R-:W-:-:S05]  /*0220*/  FADD R17, R4, R17 ;  /* 0x0000001104117221 */ /* 0x004fca0000000000 */
[----:B------:R1:W-:Y:S01]  /*0230*/  STG.E desc[UR4][R6.64], R17 ;  /* 0x0000001106007986 */ /* 0x0003e2000c101904 */
[----:B0-----:R-:W-:Y:S01]  /*0240*/  FFMA R13, -R3, R14, 1 ;  /* 0x3f800000030d7423 */ /* 0x001fe2000000010e */
[----:B---3--:R-:W-:-:S04]  /*0250*/  FADD R0, R0, -R11 ;  /* 0x8000000b00007221 */ /* 0x008fc80000000000 */
[----:B------:R-:W0:Y:S01]  /*0260*/  FCHK P0, R0, R3 ;  /* 0x0000000300007302 */ /* 0x000e220000000000 */
[----:B------:R-:W-:-:S04]  /*0270*/  FFMA R13, R14, R13, R14 ;  /* 0x0000000d0e0d7223 */ /* 0x000fc8000000000e */
[----:B------:R-:W-:-:S04]  /*0280*/  FFMA R12, R0, R13, RZ ;  /* 0x0000000d000c7223 */ /* 0x000fc800000000ff */
[----:B------:R-:W-:-:S04]  /*0290*/  FFMA R5, -R3, R12, R0 ;  /* 0x0000000c03057223 */ /* 0x000fc80000000100 */
[----:B------:R-:W-:Y:S01]  /*02a0*/  FFMA R5, R13, R5, R12 ;  /* 0x000000050d057223 */ /* 0x000fe2000000000c */
[----:B01----:R-:W-:Y:S06]  /*02b0*/  @!P0 BRA `(.L_x_265) ;  /* 0x00000000000c8947 */ /* 0x003fec0003800000 */
[----:B------:R-:W-:-:S07]  /*02c0*/  MOV R6, 0x2e0 ;  /* 0x000002e000067802 */ /* 0x000fce0000000f00 */
[----:B------:R-:W-:Y:S05]  /*02d0*/  CALL.REL.NOINC `($__internal_13_$__cuda_sm3x_div_rn_noftz_f32_slowpath) ;  /* 0x0000000000207944 */ /* 0x000fea0003c00000 */
[----:B------:R-:W-:-:S07]  /*02e0*/  IMAD.MOV.U32 R5, RZ, RZ, R0 ;  /* 0x000000ffff057224 */ /* 0x000fce00078e0000 */
.L_x_265:
[----:B------:R-:W-:Y:S05]  /*02f0*/  BSYNC.RECONVERGENT B0 ;  /* 0x0000000000007941 */ /* 0x000fea0003800200 */
.L_x_264:
[----:B------:R-:W0:Y:S02]  /*0300*/  LDC.64 R6, c[0x0][0x3a8] ;  /* 0x0000ea00ff067b82 */ /* 0x000e240000000a00 */
[----:B0-----:R-:W-:-:S05]  /*0310*/  IMAD.WIDE.U32 R2, R2, 0x4, R6 ;  /* 0x0000000402027825 */ /* 0x001fca00078e0006 */
[----:B------:R-:W2:Y:S02]  /*0320*/  LDG.E R7, desc[UR4][R2.64] ;  /* 0x0000000402077981 */ /* 0x000ea4000c1e1900 */
[----:B--2---:R-:W-:-:S05]  /*0330*/  FFMA R5, R4, R5, R7 ;  /* 0x0000000504057223 */ /* 0x004fca0000000007 */
[----:B------:R-:W-:Y:S01]  /*0340*/  STG.E desc[UR4][R2.64], R5 ;  /* 0x0000000502007986 */ /* 0x000fe2000c101904 */
[----:B------:R-:W-:Y:S05]  /*0350*/  EXIT ;  /* 0x000000000000794d */ /* 0x000fea0003800000 */
        .weak           $__internal_13_$__cuda_sm3x_div_rn_noftz_f32_slowpath
        .type           $__internal_13_$__cuda_sm3x_div_rn_noftz_f32_slowpath,@function
        .size           $__internal_13_$__cuda_sm3x_div_rn_noftz_f32_slowpath,(.L_x_332 - $__internal_13_$__cuda_sm3x_div_rn_noftz_f32_slowpath)
$__internal_13_$__cuda_sm3x_div_rn_noftz_f32_slowpath:
        /* <DEDUP_REMOVED lines=36> */
.L_x_267:
[----:B------:R-:W-:Y:S01]  /*05a0*/  LEA R0, R7, 0xc0800000, 0x17 ;  /* 0xc080000007007811 */ /* 0x000fe200078eb8ff */
[----:B------:R-:W-:Y:S01]  /*05b0*/  VIADD R5, R5, 0xffffff81 ;  /* 0xffffff8105057836 */ /* 0x000fe20000000000 */
[----:B------:R-:W-:Y:S03]  /*05c0*/  BSSY.RECONVERGENT B2, `(.L_x_272) ;  /* 0x0000035000027945 */ /* 0x000fe60003800200 */
[----:B------:R-:W-:Y:S02]  /*05d0*/  IMAD.IADD R9, R9, 0x1, -R0 ;  /* 0x0000000109097824 */ /* 0x000fe400078e0a00 */
[C---:B------:R-:W-:Y:S01]  /*05e0*/  IMAD R0, R5.reuse, -0x800000, R8 ;  /* 0xff80000005007824 */ /* 0x040fe200078e0208 */
[----:B------:R-:W-:Y:S01]  /*05f0*/  IADD3 R5, PT, PT, R5, 0x7f, -R7 ;  /* 0x0000007f05057810 */ /* 0x000fe20007ffe807 */
[----:B------:R-:W0:Y:S01]  /*0600*/  MUFU.RCP R3, R9 ;  /* 0x0000000900037308 */ /* 0x000e220000001000 */
[----:B------:R-:W-:-:S03]  /*0610*/  FADD.FTZ R11, -R9, -RZ ;  /* 0x800000ff090b7221 */ /* 0x000fc60000010100 */
[----:B------:R-:W-:Y:S02]  /*0620*/  IMAD.IADD R5, R5, 0x1, R10 ;  /* 0x0000000105057824 */ /* 0x000fe400078e020a */
        /* <DEDUP_REMOVED lines=20> */
[CC--:B------:R-:W-:Y:S01]  /*0770*/  FFMA.RZ R3, R12.reuse, R8.reuse, R13 ;  /* 0x000000080c037223 */ /* 0x0c0fe2000000c00d */
[C---:B------:R-:W-:Y:S01]  /*0780*/  VIADD R10, R7.reuse, 0x20 ;  /* 0x00000020070a7836 */ /* 0x040fe20000000000 */
[C---:B------:R-:W-:Y:S02]  /*0790*/  ISETP.NE.AND P2, PT, R7.reuse, RZ, PT ;  /* 0x000000ff0700720c */ /* 0x040fe40003f45270 */
[----:B------:R-:W-:Y:S01]  /*07a0*/  ISETP.NE.AND P1, PT, R7, RZ, PT ;  /* 0x000000ff0700720c */ /* 0x000fe20003f25270 */
[----:B------:R-:W-:Y:S01]  /*07b0*/  IMAD.MOV R7, RZ, RZ, -R7 ;  /* 0x000000ffff077224 */ /* 0x000fe200078e0a07 */
[----:B------:R-:W-:Y:S01]  /*07c0*/  LOP3.LUT R5, R3, 0x7fffff, RZ, 0xc0, !PT ;  /* 0x007fffff03057812 */ /* 0x000fe200078ec0ff */
[CCC-:B------:R-:W-:Y:S01]  /*07d0*/  FFMA.RP R3, R12.reuse, R8.reuse, R13.reuse ;  /* 0x000000080c037223 */ /* 0x1c0fe2000000800d */
[----:B------:R-:W-:Y:S02]  /*07e0*/  FFMA.RM R8, R12, R8, R13 ;  /* 0x000000080c087223 */ /* 0x000fe4000000400d */
[----:B------:R-:W-:-:S03]  /*07f0*/  LOP3.LUT R5, R5, 0x800000, RZ, 0xfc, !PT ;  /* 0x0080000005057812 */ /* 0x000fc600078efcff */
        /* <DEDUP_REMOVED lines=13> */
.L_x_274:
[----:B------:R-:W-:-:S04]  /*08d0*/  LOP3.LUT R0, R0, 0x80000000, RZ, 0xc0, !PT ;  /* 0x8000000000007812 */ /* 0x000fc800078ec0ff */
[----:B------:R-:W-:Y:S01]  /*08e0*/  LOP3.LUT R0, R0, 0x7f800000, RZ, 0xfc, !PT ;  /* 0x7f80000000007812 */ /* 0x000fe200078efcff */
[----:B------:R-:W-:Y:S06]  /*08f0*/  BRA `(.L_x_275) ;  /* 0x0000000000047947 */ /* 0x000fec0003800000 */
.L_x_273:
[----:B------:R-:W-:-:S07]  /*0900*/  IMAD R0, R5, 0x800000, R0 ;  /* 0x0080000005007824 */ /* 0x000fce00078e0200 */
.L_x_275:
[----:B------:R-:W-:Y:S05]  /*0910*/  BSYNC.RECONVERGENT B2 ;  /* 0x0000000000027941 */ /* 0x000fea0003800200 */
.L_x_272:
[----:B------:R-:W-:Y:S05]  /*0920*/  BRA `(.L_x_276) ;  /* 0x0000000000207947 */ /* 0x000fea0003800000 */
.L_x_271:
[----:B------:R-:W-:-:S04]  /*0930*/  LOP3.LUT R0, R9, 0x80000000, R8, 0x48, !PT ;  /* 0x8000000009007812 */ /* 0x000fc800078e4808 */
[----:B------:R-:W-:Y:S01]  /*0940*/  LOP3.LUT R0, R0, 0x7f800000, RZ, 0xfc, !PT ;  /* 0x7f80000000007812 */ /* 0x000fe200078efcff */
[----:B------:R-:W-:Y:S06]  /*0950*/  BRA `(.L_x_276) ;  /* 0x0000000000147947 */ /* 0x000fec0003800000 */
.L_x_270:
[----:B------:R-:W-:Y:S01]  /*0960*/  LOP3.LUT R0, R9, 0x80000000, R8, 0x48, !PT ;  /* 0x8000000009007812 */ /* 0x000fe200078e4808 */
[----:B------:R-:W-:Y:S06]  /*0970*/  BRA `(.L_x_276) ;  /* 0x00000000000c7947 */ /* 0x000fec0003800000 */
.L_x_269:
[----:B------:R-:W0:Y:S01]  /*0980*/  MUFU.RSQ R0, -QNAN ;  /* 0xffc0000000007908 */ /* 0x000e220000001400 */
[----:B------:R-:W-:Y:S05]  /*0990*/  BRA `(.L_x_276) ;  /* 0x0000000000047947 */ /* 0x000fea0003800000 */
.L_x_268:
[----:B------:R-:W-:-:S07]  /*09a0*/  FADD.FTZ R0, R0, R3 ;  /* 0x0000000300007221 */ /* 0x000fce0000010000 */
.L_x_276:
[----:B------:R-:W-:Y:S05]  /*09b0*/  BSYNC.RECONVERGENT B1 ;  /* 0x0000000000017941 */ /* 0x000fea0003800200 */
.L_x_266:
[----:B------:R-:W-:-:S04]  /*09c0*/  IMAD.MOV.U32 R7, RZ, RZ, 0x0 ;  /* 0x00000000ff077424 */ /* 0x000fc800078e00ff */
[----:B0-----:R-:W-:Y:S05]  /*09d0*/  RET.REL.NODEC R6 `(derivativeWeight_2) ;  /* 0xfffffff406887950 */ /* 0x001fea0003c3ffff */
.L_x_277:
        /* <DEDUP_REMOVED lines=10> */
.L_x_332:


//--------------------- .text.derNorm_part_2      --------------------------
	.section	.text.derNorm_part_2,"ax",@progbits
	.align	128
        .global         derNorm_part_2
        .type           derNorm_part_2,@function
        .size           derNorm_part_2,(.L_x_368 - derNorm_part_2)
        .other          derNorm_part_2,@"STO_CUDA_ENTRY STV_DEFAULT"
derNorm_part_2:
.text.derNorm_part_2:
        /* <DEDUP_REMOVED lines=20> */
[----:B------:R-:W3:Y:S08]  /*0140*/  LDC.64 R10, c[0x0][0x390] ;  /* 0x0000e400ff0a7b82 */ /* 0x000ef00000000a00 */
[----:B------:R-:W4:Y:S01]  /*0150*/  LDC.64 R8, c[0x0][0x380] ;  /* 0x0000e000ff087b82 */ /* 0x000f220000000a00 */
[----:B0-----:R-:W-:-:S06]  /*0160*/  IMAD.WIDE R12, R0, 0x4, R12 ;  /* 0x00000004000c7825 */ /* 0x001fcc00078e020c */
[----:B-1----:R-:W5:Y:S01]  /*0170*/  LDG.E.CONSTANT R12, desc[UR4][R12.64] ;  /* 0x000000040c0c7981 */ /* 0x002f62000c1e9900 */
[----:B------:R-:W0:Y:S01]  /*0180*/  LDC.64 R4, c[0x0][0x388] ;  /* 0x0000e200ff047b82 */ /* 0x000e220000000a00 */
[----:B--2---:R-:W-:-:S06]  /*0190*/  IMAD.WIDE R14, R7, 0x4, R14 ;  /* 0x00000004070e7825 */ /* 0x004fcc00078e020e */
[----:B------:R-:W5:Y:S01]  /*01a0*/  LDG.E.CONSTANT R15, desc[UR4][R14.64] ;  /* 0x000000040e0f7981 */ /* 0x000f62000c1e9900 */
[----:B------:R-:W1:Y:S01]  /*01b0*/  LDC.64 R2, c[0x0][0x3a8] ;  /* 0x0000ea00ff027b82 */ /* 0x000e620000000a00 */
[----:B---3--:R-:W-:-:S06]  /*01c0*/  IMAD.WIDE R10, R7, 0x4, R10 ;  /* 0x00000004070a7825 */ /* 0x008fcc00078e020a */
[----:B------:R-:W2:Y:S01]  /*01d0*/  LDG.E.CONSTANT R10, desc[UR4][R10.64] ;  /* 0x000000040a0a7981 */ /* 0x000ea2000c1e9900 */
[----:B----4-:R-:W-:-:S06]  /*01e0*/  IMAD.WIDE R8, R0, 0x4, R8 ;  /* 0x0000000400087825 */ /* 0x010fcc00078e0208 */
[----:B------:R-:W3:Y:S01]  /*01f0*/  LDG.E.CONSTANT R8, desc[UR4][R8.64] ;  /* 0x0000000408087981 */ /* 0x000ee2000c1e9900 */
[----:B0-----:R-:W-:-:S06]  /*0200*/  IMAD.WIDE R4, R7, 0x4, R4 ;  /* 0x0000000407047825 */ /* 0x001fcc00078e0204 */
[----:B------:R-:W3:Y:S01]  /*0210*/  LDG.E.CONSTANT R5, desc[UR4][R4.64] ;  /* 0x0000000404057981 */ /* 0x000ee2000c1e9900 */
[----:B-1----:R-:W-:Y:S02]  /*0220*/  IMAD.WIDE R2, R7, 0x4, R2 ;  /* 0x0000000407027825 */ /* 0x002fe400078e0202 */
[----:B------:R-:W0:Y:S04]  /*0230*/  LDC.64 R6, c[0x0][0x3b0] ;  /* 0x0000ec00ff067b82 */ /* 0x000e280000000a00 */
[----:B------:R-:W4:Y:S01]  /*0240*/  LDG.E.CONSTANT R2, desc[UR4][R2.64] ;  /* 0x0000000402027981 */ /* 0x000f22000c1e9900 */
[----:B0-----:R-:W-:-:S04]  /*0250*/  IMAD.WIDE R6, R0, 0x4, R6 ;  /* 0x0000000400067825 */ /* 0x001fc800078e0206 */
[----:B-----5:R-:W-:-:S04]  /*0260*/  FADD R13, R12, -R15 ;  /* 0x8000000f0c0d7221 */ /* 0x020fc80000000000 */
[----:B--2---:R-:W-:-:S04]  /*0270*/  FMUL R13, R10, R13 ;  /* 0x0000000d0a0d7220 */ /* 0x004fc80000400000 */
[----:B---3--:R-:W-:-:S04]  /*0280*/  FFMA R13, R8, R5, R13 ;  /* 0x00000005080d7223 */ /* 0x008fc8000000000d */
[----:B----4-:R-:W-:-:S05]  /*0290*/  FADD R13, R13, R2 ;  /* 0x000000020d0d7221 */ /* 0x010fca0000000000 */
[----:B------:R-:W-:Y:S01]  /*02a0*/  STG.E desc[UR4][R6.64], R13 ;  /* 0x0000000d06007986 */ /* 0x000fe2000c101904 */
[----:B------:R-:W-:Y:S05]  /*02b0*/  EXIT ;  /* 0x000000000000794d */ /* 0x000fea0003800000 */
.L_x_278:
        /* <DEDUP_REMOVED lines=12> */
.L_x_368:


//--------------------- .text.derMean_part_2      --------------------------
	.section	.text.derMean_part_2,"ax",@progbits
	.align	128
        .global         derMean_part_2
        .type           derMean_part_2,@function
        .size           derMean_part_2,(.L_x_369 - derMean_part_2)
        .other          derMean_part_2,@"STO_CUDA_ENTRY STV_DEFAULT"
derMean_part_2:
.text.derMean_part_2:
        /* <DEDUP_REMOVED lines=21> */
[----:B0-----:R-:W-:-:S07]  /*0150*/  IMAD.WIDE R4, R15, 0x4, R4 ;  /* 0x000000040f047825 */ /* 0x001fce00078e0204 */
[----:B------:R-:W0:Y:S01]  /*0160*/  LDC.64 R8, c[0x0][0x390] ;  /* 0x0000e400ff087b82 */ /* 0x000e220000000a00 */
[----:B-1----:R-:W4:Y:S01]  /*0170*/  LDG.E.CONSTANT R4, desc[UR4][R4.64] ;  /* 0x0000000404047981 */ /* 0x002f22000c1e9900 */
[----:B--2---:R-:W-:-:S06]  /*0180*/  IMAD.WIDE R2, R13, 0x4, R2 ;  /* 0x000000040d027825 */ /* 0x004fcc00078e0202 */
[----:B------:R-:W1:Y:S01]  /*0190*/  LDC.64 R10, c[0x0][0x3a0] ;  /* 0x0000e800ff0a7b82 */ /* 0x000e620000000a00 */
[----:B------:R-:W4:Y:S01]  /*01a0*/  LDG.E R17, desc[UR4][R2.64] ;  /* 0x0000000402117981 */ /* 0x000f22000c1e1900 */
[----:B---3--:R-:W-:-:S06]  /*01b0*/  IMAD.WIDE R6, R15, 0x4, R6 ;  /* 0x000000040f067825 */ /* 0x008fcc00078e0206 */
[----:B------:R-:W2:Y:S01]  /*01c0*/  LDG.E.CONSTANT R6, desc[UR4][R6.64] ;  /* 0x0000000406067981 */ /* 0x000ea2000c1e9900 */
[----:B0-----:R-:W-:-:S06]  /*01d0*/  IMAD.WIDE R8, R13, 0x4, R8 ;  /* 0x000000040d087825 */ /* 0x001fcc00078e0208 */
[----:B------:R-:W2:Y:S01]  /*01e0*/  LDG.E.CONSTANT R9, desc[UR4][R8.64] ;  /* 0x0000000408097981 */ /* 0x000ea2000c1e9900 */
[----:B-1----:R-:W-:-:S04]  /*01f0*/  IMAD.WIDE R10, R13, 0x4, R10 ;  /* 0x000000040d0a7825 */ /* 0x002fc800078e020a */
[----:B----4-:R-:W-:-:S05]  /*0200*/  FADD R17, R4, R17 ;  /* 0x0000001104117221 */ /* 0x010fca0000000000 */
[----:B------:R-:W-:Y:S04]  /*0210*/  STG.E desc[UR4][R2.64], R17 ;  /* 0x0000001102007986 */ /* 0x000fe8000c101904 */
[----:B------:R-:W3:Y:S01]  /*0220*/  LDG.E R5, desc[UR4][R10.64] ;  /* 0x000000040a057981 */ /* 0x000ee2000c1e1900 */
[----:B--2---:R-:W-:-:S04]  /*0230*/  FADD R0, R6, -R9 ;  /* 0x8000000906007221 */ /* 0x004fc80000000000 */
[----:B---3--:R-:W-:-:S05]  /*0240*/  FADD R5, R0, R5 ;  /* 0x0000000500057221 */ /* 0x008fca0000000000 */
[----:B------:R-:W-:Y:S01]  /*0250*/  STG.E desc[UR4][R10.64], R5 ;  /* 0x000000050a007986 */ /* 0x000fe2000c101904 */
[----:B------:R-:W-:Y:S05]  /*0260*/  EXIT ;  /* 0x000000000000794d */ /* 0x000fea0003800000 */
.L_x_279:
        /* <DEDUP_REMOVED lines=9> */
.L_x_369:


//--------------------- .text.derVar_part_2       --------------------------
	.section	.text.derVar_part_2,"ax",@progbits
	.align	128
        .global         derVar_part_2
        .type           derVar_part_2,@function
        .size           derVar_part_2,(.L_x_370 - derVar_part_2)
        .other          derVar_part_2,@"STO_CUDA_ENTRY STV_DEFAULT"
derVar_part_2:
.text.derVar_part_2:
        /* <DEDUP_REMOVED lines=24> */
[----:B--2---:R-:W-:-:S06]  /*0180*/  IMAD.WIDE R6, R11, 0x4, R6 ;  /* 0x000000040b067825 */ /* 0x004fcc00078e0206 */
[----:B------:R-:W5:Y:S01]  /*0190*/  LDG.E.CONSTANT R7, desc[UR4][R6.64] ;  /* 0x0000000406077981 */ /* 0x000f62000c1e9900 */
[----:B---3--:R-:W-:-:S06]  /*01a0*/  IMAD.WIDE R2, R13, 0x4, R2 ;  /* 0x000000040d027825 */ /* 0x008fcc00078e0202 */
[----:B------:R-:W2:Y:S01]  /*01b0*/  LDG.E.CONSTANT R2, desc[UR4][R2.64] ;  /* 0x0000000402027981 */ /* 0x000ea2000c1e9900 */
[----:B----4-:R-:W-:-:S05]  /*01c0*/  IMAD.WIDE R8, R11, 0x4, R8 ;  /* 0x000000040b087825 */ /* 0x010fca00078e0208 */
[----:B------:R-:W2:Y:S01]  /*01d0*/  LDG.E R13, desc[UR4][R8.64] ;  /* 0x00000004080d7981 */ /* 0x000ea2000c1e1900 */
[----:B-----5:R-:W-:-:S04]  /*01e0*/  FADD R11, R4, -R7 ;  /* 0x80000007040b7221 */ /* 0x020fc80000000000 */
[----:B--2---:R-:W-:-:S05]  /*01f0*/  FFMA R11, R2, R11, R13 ;  /* 0x0000000b020b7223 */ /* 0x004fca000000000d */
[----:B------:R-:W-:Y:S01]  /*0200*/  STG.E desc[UR4][R8.64], R11 ;  /* 0x0000000b08007986 */ /* 0x000fe2000c101904 */
[----:B------:R-:W-:Y:S05]  /*0210*/  EXIT ;  /* 0x000000000000794d */ /* 0x000fea0003800000 */
.L_x_280:
        /* <DEDUP_REMOVED lines=14> */
.L_x_370:


//--------------------- .text.generateErrorNorm   --------------------------
	.section	.text.generateErrorNorm,"ax",@progbits
	.align	128
        .global         generateErrorNorm
        .type           generateErrorNorm,@function
        .size           generateErrorNorm,(.L_x_371 - generateErrorNorm)
        .other          generateErrorNorm,@"STO_CUDA_ENTRY STV_DEFAULT"
generateErrorNorm:
.text.generateErrorNorm:
        /* <DEDUP_REMOVED lines=19> */
[----:B0-----:R-:W-:-:S07]  /*0130*/  IMAD.WIDE.U32 R4, R7, 0x4, R4 ;  /* 0x0000000407047825 */ /* 0x001fce00078e0004 */
[----:B------:R-:W0:Y:S01]  /*0140*/  LDC.64 R6, c[0x0][0x390] ;  /* 0x0000e400ff067b82 */ /* 0x000e220000000a00 */
[----:B-1----:R-:W3:Y:S01]  /*0150*/  LDG.E.CONSTANT R5, desc[UR4][R4.64] ;  /* 0x0000000404057981 */ /* 0x002ee2000c1e9900 */
[----:B--2---:R-:W-:-:S06]  /*0160*/  IMAD.WIDE R2, R9, 0x4, R2 ;  /* 0x0000000409027825 */ /* 0x004fcc00078e0202 */
[----:B------:R-:W3:Y:S01]  /*0170*/  LDG.E.CONSTANT R2, desc[UR4][R2.64] ;  /* 0x0000000402027981 */ /* 0x000ee2000c1e9900 */
[----:B0-----:R-:W-:-:S04]  /*0180*/  IMAD.WIDE R6, R9, 0x4, R6 ;  /* 0x0000000409067825 */ /* 0x001fc800078e0206 */
[----:B---3--:R-:W-:-:S05]  /*0190*/  FMUL R9, R2, R5 ;  /* 0x0000000502097220 */ /* 0x008fca0000400000 */
[----:B------:R-:W-:Y:S01]  /*01a0*/  STG.E desc[UR4][R6.64], R9 ;  /* 0x0000000906007986 */ /* 0x000fe2000c101904 */
[----:B------:R-:W-:Y:S05]  /*01b0*/  EXIT ;  /* 0x000000000000794d */ /* 0x000fea0003800000 */
.L_x_281:
        /* <DEDUP_REMOVED lines=12> */
.L_x_371:


//--------------------- .text.findMean_part       --------------------------
	.section	.text.findMean_part,"ax",@progbits
	.align	128
        .global         findMean_part
        .type           findMean_part,@function
        .size           findMean_part,(.L_x_372 - findMean_part)
        .other          findMean_part,@"STO_CUDA_ENTRY STV_DEFAULT"
findMean_part:
.text.findMean_part:
        /* <DEDUP_REMOVED lines=27> */
.L_x_282:
        /* <DEDUP_REMOVED lines=13> */
.L_x_372:


//--------------------- .text.derivativeWeight    --------------------------
	.section	.text.derivativeWeight,"ax",@progbits
	.align	128
        .global         derivativeWeight
        .type           derivativeWeight,@function
        .size           derivativeWeight,(.L_x_373 - derivativeWeight)
        .other          derivativeWeight,@"STO_CUDA_ENTRY STV_DEFAULT"
derivativeWeight:
.text.derivativeWeight:
        /* <DEDUP_REMOVED lines=16> */
[----:B------:R-:W1:Y:S01]  /*0100*/  LDCU.64 UR6, c[0x0][0x358] ;  /* 0x00006b00ff0677ac */ /* 0x000e620008000a00 */
[----:B------:R-:W-:-:S05]  /*0110*/  IMAD R0, R11, UR4, RZ ;  /* 0x000000040b007c24 */ /* 0x000fca000f8e02ff */
[C---:B------:R-:W-:Y:S01]  /*0120*/  IADD3 R13, PT, PT, R9.reuse, R0, RZ ;  /* 0x00000000090d7210 */ /* 0x040fe20007ffe0ff */
[----:B------:R-:W2:Y:S08]  /*0130*/  LDC.64 R4, c[0x0][0x380] ;  /* 0x0000e000ff047b82 */ /* 0x000eb00000000a00 */
[----:B------:R-:W3:Y:S01]  /*0140*/  LDC.64 R6, c[0x0][0x390] ;  /* 0x0000e400ff067b82 */ /* 0x000ee20000000a00 */
[----:B0-----:R-:W-:-:S06]  /*0150*/  IMAD.WIDE R2, R9, 0x4, R2 ;  /* 0x0000000409027825 */ /* 0x001fcc00078e0202 */
[----:B-1----:R-:W4:Y:S01]  /*0160*/  LDG.E.CONSTANT R2, desc[UR6][R2.64] ;  /* 0x0000000602027981 */ /* 0x002f22000c1e9900 */
[----:B--2---:R-:W-:-:S06]  /*0170*/  IMAD.WIDE.U32 R4, R11, 0x4, R4 ;  /* 0x000000040b047825 */ /* 0x004fcc00078e0004 */
[----:B------:R-:W4:Y:S01]  /*0180*/  LDG.E.CONSTANT R5, desc[UR6][R4.64] ;  /* 0x0000000604057981 */ /* 0x000f22000c1e9900 */
[----:B---3--:R-:W-:-:S05]  /*0190*/  IMAD.WIDE R6, R13, 0x4, R6 ;  /* 0x000000040d067825 */ /* 0x008fca00078e0206 */
[----:B------:R-:W4:Y:S02]  /*01a0*/  LDG.E R9, desc[UR6][R6.64] ;  /* 0x0000000606097981 */ /* 0x000f24000c1e1900 */
[----:B----4-:R-:W-:-:S05]  /*01b0*/  FFMA R9, R2, R5, R9 ;  /* 0x0000000502097223 */ /* 0x010fca0000000009 */
[----:B------:R-:W-:Y:S01]  /*01c0*/  STG.E desc[UR6][R6.64], R9 ;  /* 0x0000000906007986 */ /* 0x000fe2000c101906 */
[----:B------:R-:W-:Y:S05]  /*01d0*/  EXIT ;  /* 0x000000000000794d */ /* 0x000fea0003800000 */
.L_x_283:
        /* <DEDUP_REMOVED lines=10> */
.L_x_373:


//--------------------- .text.dotT_VectorAndMatrix --------------------------
	.section	.text.dotT_VectorAndMatrix,"ax",@progbits
	.align	128
        .global         dotT_VectorAndMatrix
        .type           dotT_VectorAndMatrix,@function
        .size           dotT_VectorAndMatrix,(.L_x_374 - dotT_VectorAndMatrix)
        .other          dotT_VectorAndMatrix,@"STO_CUDA_ENTRY STV_DEFAULT"
dotT_VectorAndMatrix:
.text.dotT_VectorAndMatrix:
        /* <DEDUP_REMOVED lines=23> */
[----:B--2---:R-:W-:-:S06]  /*0170*/  IMAD.WIDE R4, R13, 0x4, R4 ;  /* 0x000000040d047825 */ /* 0x004fcc00078e0204 */
[----:B------:R-:W4:Y:S01]  /*0180*/  LDG.E.CONSTANT R5, desc[UR6][R4.64] ;  /* 0x0000000604057981 */ /* 0x000f22000c1e9900 */
[----:B---3--:R-:W-:-:S05]  /*0190*/  IMAD.WIDE.U32 R6, R11, 0x4, R6 ;  /* 0x000000040b067825 */ /* 0x008fca00078e0006 */
[----:B------:R-:W4:Y:S02]  /*01a0*/  LDG.E R9, desc[UR6][R6.64] ;  /* 0x0000000606097981 */ /* 0x000f24000c1e1900 */
[----:B----4-:R-:W-:-:S05]  /*01b0*/  FFMA R9, R2, R5, R9 ;  /* 0x0000000502097223 */ /* 0x010fca0000000009 */
[----:B------:R-:W-:Y:S01]  /*01c0*/  STG.E desc[UR6][R6.64], R9 ;  /* 0x0000000906007986 */ /* 0x000fe2000c101906 */
[----:B------:R-:W-:Y:S05]  /*01d0*/  EXIT ;  /* 0x000000000000794d */ /* 0x000fea0003800000 */
.L_x_284:
        /* <DEDUP_REMOVED lines=10> */
.L_x_374:


//--------------------- .text.dot_VectorAndMatrix --------------------------
	.section	.text.dot_VectorAndMatrix,"ax",@progbits
	.align	128
        .global         dot_VectorAndMatrix
        .type           dot_VectorAndMatrix,@function
        .size           dot_VectorAndMatrix,(.L_x_375 - dot_VectorAndMatrix)
        .other          dot_VectorAndMatrix,@"STO_CUDA_ENTRY STV_DEFAULT"
dot_VectorAndMatrix:
.text.dot_VectorAndMatrix:
        /* <DEDUP_REMOVED lines=18> */
[----:B------:R-:W-:Y:S01]  /*0120*/  IADD3 R13, PT, PT, R9, R0, RZ ;  /* 0x00000000090d7210 */ /* 0x000fe20007ffe0ff */
[----:B------:R-:W2:Y:S08]  /*0130*/  LDC.64 R4, c[0x0][0x388] ;  /* 0x0000e200ff047b82 */ /* 0x000eb00000000a00 */
[----:B------:R-:W3:Y:S01]  /*0140*/  LDC.64 R6, c[0x0][0x390] ;  /* 0x0000e400ff067b82 */ /* 0x000ee20000000a00 */
[----:B0-----:R-:W-:-:S06]  /*0150*/  IMAD.WIDE.U32 R2, R11, 0x4, R2 ;  /* 0x000000040b027825 */ /* 0x001fcc00078e0002 */
[----:B-1----:R-:W4:Y:S01]  /*0160*/  LDG.E.CONSTANT R2, desc[UR6][R2.64] ;  /* 0x0000000602027981 */ /* 0x002f22000c1e9900 */
[----:B--2---:R-:W-:-:S06]  /*0170*/  IMAD.WIDE R4, R13, 0x4, R4 ;  /* 0x000000040d047825 */ /* 0x004fcc00078e0204 */
[----:B------:R-:W4:Y:S01]  /*0180*/  LDG.E.CONSTANT R5, desc[UR6][R4.64] ;  /* 0x0000000604057981 */ /* 0x000f22000c1e9900 */
[----:B---3--:R-:W-:-:S05]  /*0190*/  IMAD.WIDE R6, R9, 0x4, R6 ;  /* 0x0000000409067825 */ /* 0x008fca00078e0206 */
[----:B------:R-:W4:Y:S02]  /*01a0*/  LDG.E R9, desc[UR6][R6.64] ;  /* 0x0000000606097981 */ /* 0x000f24000c1e1900 */
[----:B----4-:R-:W-:-:S05]  /*01b0*/  FFMA R9, R2, R5, R9 ;  /* 0x0000000502097223 */ /* 0x010fca0000000009 */
[----:B------:R-:W-:Y:S01]  /*01c0*/  STG.E desc[UR6][R6.64], R9 ;  /* 0x0000000906007986 */ /* 0x000fe2000c101906 */
[----:B------:R-:W-:Y:S05]  /*01d0*/  EXIT ;  /* 0x000000000000794d */ /* 0x000fea0003800000 */
.L_x_285:
        /* <DEDUP_REMOVED lines=10> */
.L_x_375:


//--------------------- .text.add3                --------------------------
	.section	.text.add3,"ax",@progbits
	.align	128
        .global         add3
        .type           add3,@function
        .size           add3,(.L_x_376 - add3)
        .other          add3,@"STO_CUDA_ENTRY STV_DEFAULT"
add3:
.text.add3:
        /* <DEDUP_REMOVED lines=19> */
[----:B0-----:R-:W-:-:S06]  /*0130*/  IMAD.WIDE.U32 R2, R7, 0x4, R2 ;  /* 0x0000000407027825 */ /* 0x001fcc00078e0002 */
[----:B-1----:R-:W3:Y:S01]  /*0140*/  LDG.E.CONSTANT R2, desc[UR4][R2.64] ;  /* 0x0000000402027981 */ /* 0x002ee2000c1e9900 */
[----:B--2---:R-:W-:-:S05]  /*0150*/  IMAD.WIDE R4, R9, 0x4, R4 ;  /* 0x0000000409047825 */ /* 0x004fca00078e0204 */
[----:B------:R-:W3:Y:S02]  /*0160*/  LDG.E R7, desc[UR4][R4.64] ;  /* 0x0000000404077981 */ /* 0x000ee4000c1e1900 */
[----:B---3--:R-:W-:-:S05]  /*0170*/  FADD R7, R2, R7 ;  /* 0x0000000702077221 */ /* 0x008fca0000000000 */
[----:B------:R-:W-:Y:S01]  /*0180*/  STG.E desc[UR4][R4.64], R7 ;  /* 0x0000000704007986 */ /* 0x000fe2000c101904 */
[----:B------:R-:W-:Y:S05]  /*0190*/  EXIT ;  /* 0x000000000000794d */ /* 0x000fea0003800000 */
.L_x_286:
        /* <DEDUP_REMOVED lines=14> */
.L_x_376:


//--------------------- .text.backImageVector     --------------------------
	.section	.text.backImageVector,"ax",@progbits
	.align	128
        .global         backImageVector
        .type           backImageVector,@function
        .size           backImageVector,(.L_x_377 - backImageVector)
        .other          backImageVector,@"STO_CUDA_ENTRY STV_DEFAULT"
backImageVector:
.text.backImageVector:
[----:B------:R-:W-:Y:S01]  /*0000*/  LDC R1, c[0x0][0x37c] ;  /* 0x0000df00ff017b82 */ /* 0x000fe20000000800 */
[----:B------:R-:W0:Y:S07]  /*0010*/  S2R R0, SR_TID.X ;  /* 0x0000000000007919 */ /* 0x000e2e0000002100 */
[----:B------:R-:W1:Y:S01]  /*0020*/  LDC R8, c[0x0][0x39c] ;  /* 0x0000e700ff087b82 */ /* 0x000e620000000800 */
[----:B------:R-:W2:Y:S01]  /*0030*/  LDCU UR4, c[0x0][0x360] ;  /* 0x00006c00ff0477ac */ /* 0x000ea20008000800 */
[----:B------:R-:W0:Y:S01]  /*0040*/  S2R R5, SR_TID.Y ;  /* 0x0000000000057919 */ /* 0x000e220000002200 */
[----:B------:R-:W3:Y:S01]  /*0050*/  LDCU UR5, c[0x0][0x364] ;  /* 0x00006c80ff0577ac */ /* 0x000ee20008000800 */
[----:B------:R-:W3:Y:S01]  /*0060*/  S2R R4, SR_CTAID.Y ;  /* 0x0000000000047919 */ /* 0x000ee20000002600 */
[----:B------:R-:W4:Y:S01]  /*0070*/  LDCU.64 UR6, c[0x0][0x390] ;  /* 0x00007200ff0677ac */ /* 0x000f220008000a00 */
[----:B------:R-:W2:Y:S01]  /*0080*/  S2R R3, SR_CTAID.X ;  /* 0x0000000000037919 */ /* 0x000ea20000002500 */
[----:B0-----:R-:W-:Y:S01]  /*0090*/  LOP3.LUT P1, RZ, R0, R5, RZ, 0xfc, !PT ;  /* 0x0000000500ff7212 */ /* 0x001fe2000782fcff */
[----:B---3--:R-:W-:Y:S01]  /*00a0*/  IMAD R4, R4, UR5, R5 ;  /* 0x0000000504047c24 */ /* 0x008fe2000f8e0205 */
[----:B------:R-:W0:Y:S01]  /*00b0*/  LDCU UR5, c[0x0][0x370] ;  /* 0x00006e00ff0577ac */ /* 0x000e220008000800 */
[----:B--2---:R-:W-:-:S02]  /*00c0*/  IMAD R3, R3, UR4, R0 ;  /* 0x0000000403037c24 */ /* 0x004fc4000f8e0200 */
[-C--:B-1----:R-:W-:Y:S02]  /*00d0*/  IMAD R0, R4, R8.reuse, RZ ;  /* 0x0000000804007224 */ /* 0x082fe400078e02ff */
[----:B------:R-:W-:-:S06]  /*00e0*/  IMAD R2, R3, R8, RZ ;  /* 0x0000000803027224 */ /* 0x000fcc00078e02ff */
[----:B------:R-:W1:Y:S01]  /*00f0*/  @!P1 S2R R6, SR_CgaCtaId ;  /* 0x0000000000069919 */ /* 0x000e620000008800 */
[----:B------:R-:W-:Y:S02]  /*0100*/  @!P1 MOV R5, 0x400 ;  /* 0x0000040000059802 */ /* 0x000fe40000000f00 */
[----:B----4-:R-:W-:-:S04]  /*0110*/  ISETP.GE.AND P0, PT, R0, UR7, PT ;  /* 0x0000000700007c0c */ /* 0x010fc8000bf06270 */
[----:B------:R-:W-:Y:S01]  /*0120*/  ISETP.GE.OR P0, PT, R2, UR6, P0 ;  /* 0x0000000602007c0c */ /* 0x000fe20008706670 */
[----:B0-----:R-:W-:-:S03]  /*0130*/  UIMAD UR4, UR4, UR5, URZ ;  /* 0x00000005040472a4 */ /* 0x001fc6000f8e02ff */
[----:B------:R-:W-:Y:S02]  /*0140*/  ISETP.LT.OR P0, PT, R8, 0x1, P0 ;  /* 0x000000010800780c */ /* 0x000fe40000701670 */
[----:B-1----:R-:W-:-:S05]  /*0150*/  @!P1 LEA R5, R6, R5, 0x18 ;  /* 0x0000000506059211 */ /* 0x002fca00078ec0ff */
[----:B------:R0:W-:Y:S06]  /*0160*/  @!P1 STS [R5], RZ ;  /* 0x000000ff05009388 */ /* 0x0001ec0000000800 */
[----:B------:R-:W-:Y:S05]  /*0170*/  @P0 EXIT ;  /* 0x000000000000094d */ /* 0x000fea0003800000 */
[----:B0-----:R-:W0:Y:S02]  /*0180*/  LDC R5, c[0x0][0x398] ;  /* 0x0000e600ff057b82 */ /* 0x001e240000000800 */
[----:B0-----:R-:W-:-:S13]  /*0190*/  ISETP.GE.AND P0, PT, R5, 0x1, PT ;  /* 0x000000010500780c */ /* 0x001fda0003f06270 */
[----:B------:R-:W-:Y:S05]  /*01a0*/  @!P0 BRA `(.L_x_287) ;  /* 0x0000000800408947 */ /* 0x000fea0003800000 */
[----:B------:R-:W0:Y:S01]  /*01b0*/  LDCU.128 UR8, c[0x0][0x380] ;  /* 0x00007000ff0877ac */ /* 0x000e220008000c00 */
[C---:B------:R-:W-:Y:S01]  /*01c0*/  LOP3.LUT R14, R5.reuse, 0x7, RZ, 0xc0, !PT ;  /* 0x00000007050e7812 */ /* 0x040fe200078ec0ff */
[----:B------:R-:W-:Y:S01]  /*01d0*/  IMAD R7, R0, UR4, RZ ;  /* 0x0000000400077c24 */ /* 0x000fe2000f8e02ff */
[----:B------:R-:W-:Y:S01]  /*01e0*/  LOP3.LUT R13, R5, 0xf, RZ, 0xc0, !PT ;  /* 0x0000000f050d7812 */ /* 0x000fe200078ec0ff */
[----:B------:R-:W1:Y:S02]  /*01f0*/  LDCU.64 UR12, c[0x0][0x358] ;  /* 0x00006b00ff0c77ac */ /* 0x000e640008000a00 */
[----:B------:R-:W-:Y:S02]  /*0200*/  VIADD R4, R14, 0xffffffff ;  /* 0xffffffff0e047836 */ /* 0x000fe40000000000 */
[----:B------:R-:W-:Y:S01]  /*0210*/  VIADD R3, R13, 0xffffffff ;  /* 0xffffffff0d037836 */ /* 0x000fe20000000000 */
[----:B------:R-:W-:Y:S01]  /*0220*/  UMOV UR4, URZ ;  /* 0x000000ff00047c82 */ /* 0x000fe20008000000 */
[----:B------:R-:W-:Y:S01]  /*0230*/  IMAD.IADD R7, R2, 0x1, R7 ;  /* 0x0000000102077824 */ /* 0x000fe200078e0207 */
[----:B------:R-:W-:-:S02]  /*0240*/  ISETP.GE.U32.AND P0, PT, R4, 0x3, PT ;  /* 0x000000030400780c */ /* 0x000fc40003f06070 */
[----:B------:R-:W-:Y:S02]  /*0250*/  LOP3.LUT R4, R5, 0x7ffffff0, RZ, 0xc0, !PT ;  /* 0x7ffffff005047812 */ /* 0x000fe400078ec0ff */
[----:B------:R-:W-:Y:S02]  /*0260*/  ISETP.GE.U32.AND P1, PT, R3, 0x7, PT ;  /* 0x000000070300780c */ /* 0x000fe40003f26070 */
[----:B------:R-:W-:Y:S01]  /*0270*/  LOP3.LUT R3, R5, 0x3, RZ, 0xc0, !PT ;  /* 0x0000000305037812 */ /* 0x000fe200078ec0ff */
[----:B0-----:R-:W-:Y:S01]  /*0280*/  UIADD3 UR8, UP0, UPT, UR8, 0x20, URZ ;  /* 0x0000002008087890 */ /* 0x001fe2000ff1e0ff */
[----:B------:R-:W-:Y:S01]  /*0290*/  IADD3 R4, PT, PT, -R4, RZ, RZ ;  /* 0x000000ff04047210 */ /* 0x000fe20007ffe1ff */
[----:B------:R-:W-:Y:S02]  /*02a0*/  UIADD3 UR6, UP1, UPT, UR10, 0x20, URZ ;  /* 0x000000200a067890 */ /* 0x000fe4000ff3e0ff */
[----:B------:R-:W-:Y:S02]  /*02b0*/  UIADD3.X UR9, UPT, UPT, URZ, UR9, URZ, UP0, !UPT ;  /* 0x00000009ff097290 */ /* 0x000fe400087fe4ff */
[----:B-1----:R-:W-:-:S12]  /*02c0*/  UIADD3.X UR7, UPT, UPT, URZ, UR11, URZ, UP1, !UPT ;  /* 0x0000000bff077290 */ /* 0x002fd80008ffe4ff */
.L_x_294:
[----:B0-----:R-:W0:Y:S01]  /*02d0*/  LDCU UR5, c[0x0][0x394] ;  /* 0x00007280ff0577ac */ /* 0x001e220008000800 */
[----:B------:R-:W-:-:S05]  /*02e0*/  IADD3 R5, PT, PT, R2, UR4, RZ ;  /* 0x0000000402057c10 */ /* 0x000fca000fffe0ff */
[----:B0-----:R-:W-:Y:S01]  /*02f0*/  IMAD R6, R5, UR5, R0 ;  /* 0x0000000505067c24 */ /* 0x001fe2000f8e0200 */
[----:B-1234-:R-:W-:-:S06]  /*0300*/  UMOV UR5, URZ ;  /* 0x000000ff00057c82 */ /* 0x01efcc0008000000 */
.L_x_292:
[----:B0-----:R-:W0:Y:S01]  /*0310*/  LDCU.64 UR10, c[0x0][0x398] ;  /* 0x00007300ff0a77ac */ /* 0x001e220008000a00 */
[----:B------:R-:W-:Y:S01]  /*0320*/  VIADD R5, R6, UR5 ;  /* 0x0000000506057c36 */ /* 0x000fe20008000000 */
[----:B------:R-:W-:Y:S01]  /*0330*/  ISETP.NE.AND P3, PT, R13, RZ, PT ;  /* 0x000000ff0d00720c */ /* 0x000fe20003f65270 */
[----:B------:R-:W-:Y:S02]  /*0340*/  UIADD3 UR5, UPT, UPT, UR5, 0x1, URZ ;  /* 0x0000000105057890 */ /* 0x000fe4000fffe0ff */
[----:B0-----:R-:W-:Y:S02]  /*0350*/  UISETP.GE.U32.AND UP0, UPT, UR10, 0x10, UPT ;  /* 0x000000100a00788c */ /* 0x001fe4000bf06070 */
[----:B------:R-:W-:Y:S01]  /*0360*/  IMAD R5, R5, UR10, RZ ;  /* 0x0000000a05057c24 */ /* 0x000fe2000f8e02ff */
[----:B------:R-:W-:-:S06]  /*0370*/  UISETP.NE.AND UP1, UPT, UR5, UR11, UPT ;  /* 0x0000000b0500728c */ /* 0x000fcc000bf25270 */
[----:B-1234-:R-:W-:Y:S05]  /*0380*/  BRA.U !UP0, `(.L_x_288) ;  /* 0x0000000108b07547 */ /* 0x01efea000b800000 */
[----:B------:R-:W-:-:S07]  /*0390*/  MOV R12, R4 ;  /* 0x00000004000c7202 */ /* 0x000fce0000000f00 */
.L_x_289:
[----:B------:R-:W-:Y:S01]  /*03a0*/  MOV R9, UR9 ;  /* 0x0000000900097c02 */ /* 0x000fe20008000f00 */
[----:B------:R-:W-:-:S04]  /*03b0*/  IMAD.U32 R8, RZ, RZ, UR8 ;  /* 0x00000008ff087e24 */ /* 0x000fc8000f8e00ff */
[----:B------:R-:W-:-:S05]  /*03c0*/  IMAD.WIDE R8, R7, 0x4, R8 ;  /* 0x0000000407087825 */ /* 0x000fca00078e0208 */
[----:B0-----:R-:W2:Y:S04]  /*03d0*/  LDG.E.CONSTANT R15, desc[UR12][R8.64+-0x20] ;  /* 0xffffe00c080f7981 */ /* 0x001ea8000c1e9900 */
[----:B------:R-:W3:Y:S04]  /*03e0*/  LDG.E.CONSTANT R17, desc[UR12][R8.64+-0x1c] ;  /* 0xffffe40c08117981 */ /* 0x000ee8000c1e9900 */
[----:B------:R-:W4:Y:S01]  /*03f0*/  LDG.E.CONSTANT R19, desc[UR12][R8.64+-0x18] ;  /* 0xffffe80c08137981 */ /* 0x000f22000c1e9900 */
[----:B------:R-:W-:Y:S01]  /*0400*/  MOV R11, UR7 ;  /* 0x00000007000b7c02 */ /* 0x000fe20008000f00 */
[----:B------:R-:W-:-:S02]  /*0410*/  IMAD.U32 R10, RZ, RZ, UR6 ;  /* 0x00000006ff0a7e24 */ /* 0x000fc4000f8e00ff */
[----:B------:R-:W5:Y:S02]  /*0420*/  LDG.E.CONSTANT R21, desc[UR12][R8.64+-0x14] ;  /* 0xffffec0c08157981 */ /* 0x000f64000c1e9900 */
[----:B------:R-:W-:Y:S02]  /*0430*/  IMAD.WIDE R10, R5, 0x4, R10 ;  /* 0x00000004050a7825 */ /* 0x000fe400078e020a */
        /* <DEDUP_REMOVED lines=9> */
[----:B--2---:R0:W-:Y:S04]  /*04d0*/  STG.E desc[UR12][R10.64+-0x20], R15 ;  /* 0xffffe00f0a007986 */ /* 0x0041e8000c10190c */
[----:B---3--:R1:W-:Y:S04]  /*04e0*/  STG.E desc[UR12][R10.64+-0x1c], R17 ;  /* 0xffffe4110a007986 */ /* 0x0083e8000c10190c */
[----:B----4-:R2:W-:Y:S04]  /*04f0*/  STG.E desc[UR12][R10.64+-0x18], R19 ;  /* 0xffffe8130a007986 */ /* 0x0105e8000c10190c */
[----:B0-----:R-:W3:Y:S04]  /*0500*/  LDG.E.CONSTANT R15, desc[UR12][R8.64+0xc] ;  /* 0x00000c0c080f7981 */ /* 0x001ee8000c1e9900 */
[----:B-1----:R-:W4:Y:S04]  /*0510*/  LDG.E.CONSTANT R17, desc[UR12][R8.64+0x10] ;  /* 0x0000100c08117981 */ /* 0x002f28000c1e9900 */
[----:B--2---:R-:W2:Y:S01]  /*0520*/  LDG.E.CONSTANT R19, desc[UR12][R8.64+0x14] ;  /* 0x0000140c08137981 */ /* 0x004ea2000c1e9900 */
[----:B------:R-:W-:-:S05]  /*0530*/  VIADD R12, R12, 0x10 ;  /* 0x000000100c0c7836 */ /* 0x000fca0000000000 */
[----:B------:R-:W-:Y:S01]  /*0540*/  ISETP.NE.AND P2, PT, R12, RZ, PT ;  /* 0x000000ff0c00720c */ /* 0x000fe20003f45270 */
[----:B-----5:R0:W-:Y:S01]  /*0550*/  STG.E desc[UR12][R10.64+-0x14], R21 ;  /* 0xffffec150a007986 */ /* 0x0201e2000c10190c */
[----:B------:R-:W-:-:S03]  /*0560*/  IADD3 R7, PT, PT, R7, 0x10, RZ ;  /* 0x0000001007077810 */ /* 0x000fc60007ffe0ff */
[----:B------:R0:W-:Y:S01]  /*0570*/  STG.E desc[UR12][R10.64+-0x10], R23 ;  /* 0xfffff0170a007986 */ /* 0x0001e2000c10190c */
[----:B------:R-:W-:-:S03]  /*0580*/  VIADD R5, R5, 0x10 ;  /* 0x0000001005057836 */ /* 0x000fc60000000000 */
        /* <DEDUP_REMOVED lines=8> */
[----:B---3--:R0:W-:Y:S04]  /*0610*/  STG.E desc[UR12][R10.64+0xc], R15 ;  /* 0x00000c0f0a007986 */ /* 0x0081e8000c10190c */
[----:B----4-:R0:W-:Y:S04]  /*0620*/  STG.E desc[UR12][R10.64+0x10], R17 ;  /* 0x000010110a007986 */ /* 0x0101e8000c10190c */
[----:B--2---:R0:W-:Y:S01]  /*0630*/  STG.E desc[UR12][R10.64+0x14], R19 ;  /* 0x000014130a007986 */ /* 0x0041e2000c10190c */
[----:B------:R-:W-:Y:S05]  /*0640*/  @P2 BRA `(.L_x_289) ;  /* 0xfffffffc00542947 */ /* 0x000fea000383ffff */
.L_x_288:
[----:B------:R-:W-:Y:S05]  /*0650*/  @!P3 BRA `(.L_x_290) ;  /* 0x000000040000b947 */ /* 0x000fea0003800000 */
[----:B------:R-:W-:Y:S01]  /*0660*/  ISETP.NE.AND P2, PT, R14, RZ, PT ;  /* 0x000000ff0e00720c */ /* 0x000fe20003f45270 */
[----:B------:R-:W-:-:S12]  /*0670*/  @!P1 BRA `(.L_x_291) ;  /* 0x0000000000589947 */ /* 0x000fd80003800000 */
[----:B------:R-:W1:Y:S08]  /*0680*/  LDC.64 R8, c[0x0][0x380] ;  /* 0x0000e000ff087b82 */ /* 0x000e700000000a00 */
[----:B0-----:R-:W0:Y:S01]  /*0690*/  LDC.64 R10, c[0x0][0x388] ;  /* 0x0000e200ff0a7b82 */ /* 0x001e220000000a00 */
[----:B-1----:R-:W-:-:S05]  /*06a0*/  IMAD.WIDE R8, R7, 0x4, R8 ;  /* 0x0000000407087825 */ /* 0x002fca00078e0208 */
        /* <DEDUP_REMOVED lines=8> */
[----:B0-----:R-:W-:Y:S01]  /*0730*/  IMAD.WIDE R10, R5, 0x4, R10 ;  /* 0x00000004050a7825 */ /* 0x001fe200078e020a */
[----:B------:R-:W-:-:S03]  /*0740*/  IADD3 R7, PT, PT, R7, 0x8, RZ ;  /* 0x0000000807077810 */ /* 0x000fc60007ffe0ff */
        /* <DEDUP_REMOVED lines=9> */
.L_x_291:
[----:B------:R-:W-:Y:S05]  /*07e0*/  @!P2 BRA `(.L_x_290) ;  /* 0x00000000009ca947 */ /* 0x000fea0003800000 */
[----:B------:R-:W2:Y:S08]  /*07f0*/  LDC.64 R8, c[0x0][0x380] ;  /* 0x0000e000ff087b82 */ /* 0x000eb00000000a00 */
[----:B01----:R-:W0:Y:S01]  /*0800*/  LDC.64 R10, c[0x0][0x388] ;  /* 0x0000e200ff0a7b82 */ /* 0x003e220000000a00 */
[----:B--2---:R-:W-:-:S05]  /*0810*/  @P0 IMAD.WIDE R8, R7, 0x4, R8 ;  /* 0x0000000407080825 */ /* 0x004fca00078e0208 */
[----:B------:R-:W2:Y:S04]  /*0820*/  @P0 LDG.E.CONSTANT R19, desc[UR12][R8.64] ;  /* 0x0000000c08130981 */ /* 0x000ea8000c1e9900 */
[----:B------:R-:W3:Y:S04]  /*0830*/  @P0 LDG.E.CONSTANT R21, desc[UR12][R8.64+0x4] ;  /* 0x0000040c08150981 */ /* 0x000ee8000c1e9900 */
[----:B------:R-:W4:Y:S04]  /*0840*/  @P0 LDG.E.CONSTANT R23, desc[UR12][R8.64+0x8] ;  /* 0x0000080c08170981 */ /* 0x000f28000c1e9900 */
[----:B------:R-:W5:Y:S01]  /*0850*/  @P0 LDG.E.CONSTANT R25, desc[UR12][R8.64+0xc] ;  /* 0x00000c0c08190981 */ /* 0x000f62000c1e9900 */
[----:B------:R-:W-:Y:S01]  /*0860*/  ISETP.NE.AND P2, PT, R3, RZ, PT ;  /* 0x000000ff0300720c */ /* 0x000fe20003f45270 */
[----:B0-----:R-:W-:Y:S01]  /*0870*/  @P0 IMAD.WIDE R10, R5, 0x4, R10 ;  /* 0x00000004050a0825 */ /* 0x001fe200078e020a */
[----:B------:R-:W-:-:S03]  /*0880*/  MOV R15, R5 ;  /* 0x00000005000f7202 */ /* 0x000fc60000000f00 */
[----:B------:R-:W-:Y:S01]  /*0890*/  IMAD.MOV.U32 R17, RZ, RZ, R7 ;  /* 0x000000ffff117224 */ /* 0x000fe200078e0007 */
[----:B------:R-:W-:Y:S01]  /*08a0*/  @P0 IADD3 R7, PT, PT, R7, 0x4, RZ ;  /* 0x0000000407070810 */ /* 0x000fe20007ffe0ff */
[----:B------:R-:W-:-:S03]  /*08b0*/  @P0 VIADD R5, R5, 0x4 ;  /* 0x0000000405050836 */ /* 0x000fc60000000000 */
[----:B------:R-:W-:Y:S01]  /*08c0*/  @P0 MOV R17, R7 ;  /* 0x0000000700110202 */ /* 0x000fe20000000f00 */
[----:B------:R-:W-:Y:S01]  /*08d0*/  @P0 IMAD.MOV.U32 R15, RZ, RZ, R5 ;  /* 0x000000ffff0f0224 */ /* 0x000fe200078e0005 */
[----:B--2---:R2:W-:Y:S04]  /*08e0*/  @P0 STG.E desc[UR12][R10.64], R19 ;  /* 0x000000130a000986 */ /* 0x0045e8000c10190c */
[----:B---3--:R2:W-:Y:S04]  /*08f0*/  @P0 STG.E desc[UR12][R10.64+0x4], R21 ;  /* 0x000004150a000986 */ /* 0x0085e8000c10190c */
[----:B----4-:R2:W-:Y:S04]  /*0900*/  @P0 STG.E desc[UR12][R10.64+0x8], R23 ;  /* 0x000008170a000986 */ /* 0x0105e8000c10190c */
[----:B-----5:R2:W-:Y:S01]  /*0910*/  @P0 STG.E desc[UR12][R10.64+0xc], R25 ;  /* 0x00000c190a000986 */ /* 0x0205e2000c10190c */
[----:B------:R-:W-:Y:S05]  /*0920*/  @!P2 BRA `(.L_x_290) ;  /* 0x00000000004ca947 */ /* 0x000fea0003800000 */
[----:B------:R-:W0:Y:S08]  /*0930*/  LDC.64 R8, c[0x0][0x380] ;  /* 0x0000e000ff087b82 */ /* 0x000e300000000a00 */
[----:B--2---:R-:W1:Y:S01]  /*0940*/  LDC.64 R10, c[0x0][0x388] ;  /* 0x0000e200ff0a7b82 */ /* 0x004e620000000a00 */
[----:B0-----:R-:W-:-:S05]  /*0950*/  IMAD.WIDE R8, R17, 0x4, R8 ;  /* 0x0000000411087825 */ /* 0x001fca00078e0208 */
[----:B------:R-:W2:Y:S01]  /*0960*/  LDG.E.CONSTANT R19, desc[UR12][R8.64] ;  /* 0x0000000c08137981 */ /* 0x000ea2000c1e9900 */
[----:B------:R-:W-:Y:S01]  /*0970*/  ISETP.NE.AND P2, PT, R3, 0x1, PT ;  /* 0x000000010300780c */ /* 0x000fe20003f45270 */
[----:B------:R-:W-:Y:S01]  /*0980*/  VIADD R5, R15, 0x1 ;  /* 0x000000010f057836 */ /* 0x000fe20000000000 */
[----:B------:R-:W-:Y:S01]  /*0990*/  IADD3 R7, PT, PT, R17, 0x1, RZ ;  /* 0x0000000111077810 */ /* 0x000fe20007ffe0ff */
[----:B-1----:R-:W-:-:S05]  /*09a0*/  IMAD.WIDE R10, R15, 0x4, R10 ;  /* 0x000000040f0a7825 */ /* 0x002fca00078e020a */
[----:B--2---:R3:W-:Y:S05]  /*09b0*/  STG.E desc[UR12][R10.64], R19 ;  /* 0x000000130a007986 */ /* 0x0047ea000c10190c */
[----:B------:R-:W-:Y:S05]  /*09c0*/  @!P2 BRA `(.L_x_290) ;  /* 0x000000000024a947 */ /* 0x000fea0003800000 */
[----:B------:R-:W-:Y:S01]  /*09d0*/  ISETP.NE.AND P2, PT, R3, 0x2, PT ;  /* 0x000000020300780c */ /* 0x000fe20003f45270 */
[----:B---3--:R-:W2:-:S12]  /*09e0*/  LDG.E.CONSTANT R19, desc[UR12][R8.64+0x4] ;  /* 0x0000040c08137981 */ /* 0x008e98000c1e9900 */
[----:B------:R-:W3:Y:S01]  /*09f0*/  @P2 LDG.E.CONSTANT R21, desc[UR12][R8.64+0x8] ;  /* 0x0000080c08152981 */ /* 0x000ee2000c1e9900 */
[----:B------:R-:W-:Y:S01]  /*0a00*/  IADD3 R7, PT, PT, R17, 0x2, RZ ;  /* 0x0000000211077810 */ /* 0x000fe20007ffe0ff */
[----:B------:R-:W-:Y:S01]  /*0a10*/  VIADD R5, R15, 0x2 ;  /* 0x000000020f057836 */ /* 0x000fe20000000000 */
[----:B------:R-:W-:Y:S01]  /*0a20*/  @P2 IADD3 R7, PT, PT, R17, 0x3, RZ ;  /* 0x0000000311072810 */ /* 0x000fe20007ffe0ff */
[----:B------:R-:W-:Y:S01]  /*0a30*/  @P2 VIADD R5, R15, 0x3 ;  /* 0x000000030f052836 */ /* 0x000fe20000000000 */
[----:B--2---:R4:W-:Y:S04]  /*0a40*/  STG.E desc[UR12][R10.64+0x4], R19 ;  /* 0x000004130a007986 */ /* 0x0049e8000c10190c */
[----:B---3--:R4:W-:Y:S02]  /*0a50*/  @P2 STG.E desc[UR12][R10.64+0x8], R21 ;  /* 0x000008150a002986 */ /* 0x0089e4000c10190c */
.L_x_290:
[----:B------:R-:W-:Y:S05]  /*0a60*/  BRA.U UP1, `(.L_x_292) ;  /* 0xfffffff901287547 */ /* 0x000fea000b83ffff */
[----:B------:R-:W-:-:S04]  /*0a70*/  UIADD3 UR4, UPT, UPT, UR4, 0x1, URZ ;  /* 0x0000000104047890 */ /* 0x000fc8000fffe0ff */
[----:B------:R-:W-:-:S09]  /*0a80*/  UISETP.NE.AND UP0, UPT, UR4, UR11, UPT ;  /* 0x0000000b0400728c */ /* 0x000fd2000bf05270 */
[----:B------:R-:W-:Y:S05]  /*0a90*/  BRA.U !UP0, `(.L_x_293) ;  /* 0x00000001081c7547 */ /* 0x000fea000b800000 */
[----:B------:R-:W-:Y:S05]  /*0aa0*/  BRA `(.L_x_294) ;  /* 0xfffffff800087947 */ /* 0x000fea000383ffff */
.L_x_287:
[----:B------:R-:W-:Y:S01]  /*0ab0*/  IMAD R3, R3, UR7, R4 ;  /* 0x0000000703037c24 */ /* 0x000fe2000f8e0204 */
[----:B------:R-:W-:-:S03]  /*0ac0*/  IADD3 R0, PT, PT, R8, -0x1, RZ ;  /* 0xffffffff08007810 */ /* 0x000fc60007ffe0ff */
[----:B------:R-:W-:-:S04]  /*0ad0*/  IMAD R3, R3, R8, R8 ;  /* 0x0000000803037224 */ /* 0x000fc800078e0208 */
[----:B------:R-:W-:-:S05]  /*0ae0*/  IMAD R0, R0, UR7, R3 ;  /* 0x0000000700007c24 */ /* 0x000fca000f8e0203 */
[----:B------:R-:W-:-:S05]  /*0af0*/  IADD3 R0, PT, PT, R0, -0x1, RZ ;  /* 0xffffffff00007810 */ /* 0x000fca0007ffe0ff */
[----:B------:R-:W-:-:S07]  /*0b00*/  IMAD R5, R0, R5, RZ ;  /* 0x0000000500057224 */ /* 0x000fce00078e02ff */
.L_x_293:
[----:B------:R-:W5:Y:S01]  /*0b10*/  S2UR UR5, SR_CgaCtaId ;  /* 0x00000000000579c3 */ /* 0x000f620000008800 */
[----:B------:R-:W-:Y:S02]  /*0b20*/  UMOV UR4, 0x400 ;  /* 0x0000040000047882 */ /* 0x000fe40000000000 */
[----:B-----5:R-:W-:-:S09]  /*0b30*/  ULEA UR4, UR5, UR4, 0x18 ;  /* 0x0000000405047291 */ /* 0x020fd2000f8ec0ff */
[----:B------:R-:W-:Y:S01]  /*0b40*/  STS [UR4], R5 ;  /* 0x00000005ff007988 */ /* 0x000fe20008000804 */
[----:B------:R-:W-:Y:S05]  /*0b50*/  EXIT ;  /* 0x000000000000794d */ /* 0x000fea0003800000 */
.L_x_295:
        /* <DEDUP_REMOVED lines=10> */
.L_x_377:


//--------------------- .text.imageVector         --------------------------
	.section	.text.imageVector,"ax",@progbits
	.align	128
        .global         imageVector
        .type           imageVector,@function
        .size           imageVector,(.L_x_378 - imageVector)
        .other          imageVector,@"STO_CUDA_ENTRY STV_DEFAULT"
imageVector:
.text.imageVector:
        /* <DEDUP_REMOVED lines=24> */
[----:B------:R-:W1:Y:S02]  /*0180*/  LDC R7, c[0x0][0x398] ;  /* 0x0000e600ff077b82 */ /* 0x000e640000000800 */
[----:B-1----:R-:W-:-:S13]  /*0190*/  ISETP.GE.AND P0, PT, R7, 0x1, PT ;  /* 0x000000010700780c */ /* 0x002fda0003f06270 */
[----:B------:R-:W-:Y:S05]  /*01a0*/  @!P0 BRA `(.L_x_296) ;  /* 0x0000000800408947 */ /* 0x000fea0003800000 */
[----:B------:R-:W1:Y:S01]  /*01b0*/  LDCU.128 UR12, c[0x0][0x380] ;  /* 0x00007000ff0c77ac */ /* 0x000e620008000c00 */
[C---:B------:R-:W-:Y:S01]  /*01c0*/  LOP3.LUT R14, R7.reuse, 0x7, RZ, 0xc0, !PT ;  /* 0x00000007070e7812 */ /* 0x040fe200078ec0ff */
[----:B0-----:R-:W-:Y:S01]  /*01d0*/  IMAD R5, R0, UR4, RZ ;  /* 0x0000000400057c24 */ /* 0x001fe2000f8e02ff */
[----:B------:R-:W-:Y:S01]  /*01e0*/  LOP3.LUT R13, R7, 0xf, RZ, 0xc0, !PT ;  /* 0x0000000f070d7812 */ /* 0x000fe200078ec0ff */
[----:B------:R-:W0:Y:S02]  /*01f0*/  LDCU.64 UR10, c[0x0][0x358] ;  /* 0x00006b00ff0a77ac */ /* 0x000e240008000a00 */
        /* <DEDUP_REMOVED lines=8> */
[----:B-1----:R-:W-:Y:S01]  /*0280*/  UIADD3 UR8, UP0, UPT, UR14, 0x20, URZ ;  /* 0x000000200e087890 */ /* 0x002fe2000ff1e0ff */
[----:B------:R-:W-:Y:S01]  /*0290*/  IADD3 R4, PT, PT, -R4, RZ, RZ ;  /* 0x000000ff04047210 */ /* 0x000fe20007ffe1ff */
[----:B------:R-:W-:Y:S02]  /*02a0*/  UIADD3 UR6, UP1, UPT, UR12, 0x20, URZ ;  /* 0x000000200c067890 */ /* 0x000fe4000ff3e0ff */
[----:B------:R-:W-:Y:S02]  /*02b0*/  UIADD3.X UR9, UPT, UPT, URZ, UR15, URZ, UP0, !UPT ;  /* 0x0000000fff097290 */ /* 0x000fe400087fe4ff */
[----:B0-----:R-:W-:-:S12]  /*02c0*/  UIADD3.X UR7, UPT, UPT, URZ, UR13, URZ, UP1, !UPT ;  /* 0x0000000dff077290 */ /* 0x001fd80008ffe4ff */
.L_x_303:
[----:B0-----:R-:W0:Y:S01]  /*02d0*/  LDCU UR5, c[0x0][0x394] ;  /* 0x00007280ff0577ac */ /* 0x001e220008000800 */
[----:B------:R-:W-:-:S05]  /*02e0*/  IADD3 R7, PT, PT, R2, UR4, RZ ;  /* 0x0000000402077c10 */ /* 0x000fca000fffe0ff */
[----:B0-----:R-:W-:Y:S01]  /*02f0*/  IMAD R6, R7, UR5, R0 ;  /* 0x0000000507067c24 */ /* 0x001fe2000f8e0200 */
[----:B-1234-:R-:W-:-:S06]  /*0300*/  UMOV UR5, URZ ;  /* 0x000000ff00057c82 */ /* 0x01efcc0008000000 */
.L_x_301:
        /* <DEDUP_REMOVED lines=9> */
.L_x_298:
        /* <DEDUP_REMOVED lines=43> */
.L_x_297:
        /* <DEDUP_REMOVED lines=25> */
.L_x_300:
        /* <DEDUP_REMOVED lines=10> */
[----:B------:R-:W-:-:S02]  /*0880*/  MOV R15, R7 ;  /* 0x00000007000f7202 */ /* 0x000fc40000000f00 */
[----:B------:R-:W-:Y:S01]  /*0890*/  @P0 IADD3 R7, PT, PT, R7, 0x4, RZ ;  /* 0x0000000407070810 */ /* 0x000fe20007ffe0ff */
[----:B------:R-:W-:Y:S02]  /*08a0*/  IMAD.MOV.U32 R17, RZ, RZ, R5 ;  /* 0x000000ffff117224 */ /* 0x000fe400078e0005 */
[----:B------:R-:W-:Y:S01]  /*08b0*/  @P0 VIADD R5, R5, 0x4 ;  /* 0x0000000405050836 */ /* 0x000fe20000000000 */
[----:B------:R-:W-:-:S03]  /*08c0*/  @P0 MOV R15, R7 ;  /* 0x00000007000f0202 */ /* 0x000fc60000000f00 */
        /* <DEDUP_REMOVED lines=12> */
[C---:B------:R-:W-:Y:S01]  /*0990*/  IADD3 R5, PT, PT, R17.reuse, 0x1, RZ ;  /* 0x0000000111057810 */ /* 0x040fe20007ffe0ff */
        /* <DEDUP_REMOVED lines=12> */
.L_x_299:
[----:B------:R-:W-:Y:S05]  /*0a60*/  BRA.U UP1, `(.L_x_301) ;  /* 0xfffffff901287547 */ /* 0x000fea000b83ffff */
[----:B------:R-:W-:-:S04]  /*0a70*/  UIADD3 UR4, UPT, UPT, UR4, 0x1, URZ ;  /* 0x0000000104047890 */ /* 0x000fc8000fffe0ff */
[----:B------:R-:W-:-:S09]  /*0a80*/  UISETP.NE.AND UP0, UPT, UR4, UR13, UPT ;  /* 0x0000000d0400728c */ /* 0x000fd2000bf05270 */
[----:B------:R-:W-:Y:S05]  /*0a90*/  BRA.U !UP0, `(.L_x_302) ;  /* 0x00000001081c7547 */ /* 0x000fea000b800000 */
[----:B------:R-:W-:Y:S05]  /*0aa0*/  BRA `(.L_x_303) ;  /* 0xfffffff800087947 */ /* 0x000fea000383ffff */
.L_x_296:
[----:B------:R-:W-:Y:S01]  /*0ab0*/  IMAD R3, R3, UR7, R4 ;  /* 0x0000000703037c24 */ /* 0x000fe2000f8e0204 */
[----:B------:R-:W-:-:S03]  /*0ac0*/  IADD3 R0, PT, PT, R8, -0x1, RZ ;  /* 0xffffffff08007810 */ /* 0x000fc60007ffe0ff */
[----:B------:R-:W-:-:S04]  /*0ad0*/  IMAD R3, R3, R8, R8 ;  /* 0x0000000803037224 */ /* 0x000fc800078e0208 */
[----:B------:R-:W-:-:S05]  /*0ae0*/  IMAD R0, R0, UR7, R3 ;  /* 0x0000000700007c24 */ /* 0x000fca000f8e0203 */
[----:B------:R-:W-:-:S05]  /*0af0*/  IADD3 R0, PT, PT, R0, -0x1, RZ ;  /* 0xffffffff00007810 */ /* 0x000fca0007ffe0ff */
[----:B------:R-:W-:-:S07]  /*0b00*/  IMAD R7, R0, R7, RZ ;  /* 0x0000000700077224 */ /* 0x000fce00078e02ff */
.L_x_302:
[----:B------:R-:W5:Y:S01]  /*0b10*/  S2UR UR5, SR_CgaCtaId ;  /* 0x00000000000579c3 */ /* 0x000f620000008800 */
[----:B------:R-:W-:Y:S02]  /*0b20*/  UMOV UR4, 0x400 ;  /* 0x0000040000047882 */ /* 0x000fe40000000000 */
[----:B-----5:R-:W-:-:S09]  /*0b30*/  ULEA UR4, UR5, UR4, 0x18 ;  /* 0x0000000405047291 */ /* 0x020fd2000f8ec0ff */
[----:B------:R-:W-:Y:S01]  /*0b40*/  STS [UR4], R7 ;  /* 0x00000007ff007988 */ /* 0x000fe20008000804 */
[----:B------:R-:W-:Y:S05]  /*0b50*/  EXIT ;  /* 0x000000000000794d */ /* 0x000fea0003800000 */
.L_x_304:
        /* <DEDUP_REMOVED lines=10> */
.L_x_378:


//--------------------- .text.multiplyIndex       --------------------------
	.section	.text.multiplyIndex,"ax",@progbits
	.align	128
        .global         multiplyIndex
        .type           multiplyIndex,@function
        .size           multiplyIndex,(.L_x_379 - multiplyIndex)
        .other          multiplyIndex,@"STO_CUDA_ENTRY STV_DEFAULT"
multiplyIndex:
.text.multiplyIndex:
        /* <DEDUP_REMOVED lines=11> */
[C---:B-1----:R-:W-:Y:S02]  /*00b0*/  IMAD R0, R5.reuse, UR6, RZ ;  /* 0x0000000605007c24 */ /* 0x042fe4000f8e02ff */
[----:B0-----:R-:W-:-:S03]  /*00c0*/  IMAD.WIDE R2, R5, 0x4, R2 ;  /* 0x0000000405027825 */ /* 0x001fc600078e0202 */
[----:B------:R-:W-:-:S05]  /*00d0*/  I2FP.F32.S32 R5, R0 ;  /* 0x0000000000057245 */ /* 0x000fca0000201400 */
[----:B--2---:R-:W-:Y:S01]  /*00e0*/  STG.E desc[UR4][R2.64], R5 ;  /* 0x0000000502007986 */ /* 0x004fe2000c101904 */
[----:B------:R-:W-:Y:S05]  /*00f0*/  EXIT ;  /* 0x000000000000794d */ /* 0x000fea0003800000 */
.L_x_305:
        /* <DEDUP_REMOVED lines=16> */
.L_x_379:


//--------------------- .text.set                 --------------------------
	.section	.text.set,"ax",@progbits
	.align	128
        .global         set
        .type           set,@function
        .size           set,(.L_x_380 - set)
        .other          set,@"STO_CUDA_ENTRY STV_DEFAULT"
set:
.text.set:
[----:B------:R-:W-:Y:S08]  /*0000*/  LDC R1, c[0x0][0x37c] ;  /* 0x0000df00ff017b82 */ /* 0x000ff00000000800 */
[----:B------:R-:W0:Y:S01]  /*0010*/  LDC.64 R2, c[0x0][0x380] ;  /* 0x0000e000ff027b82 */ /* 0x000e220000000a00 */
[----:B------:R-:W1:Y:S07]  /*0020*/  LDCU.64 UR4, c[0x0][0x358] ;  /* 0x00006b00ff0477ac */ /* 0x000e6e0008000a00 */
[----:B------:R-:W0:Y:S02]  /*0030*/  LDC.64 R4, c[0x0][0x388] ;  /* 0x0000e200ff047b82 */ /* 0x000e240000000a00 */
[----:B0-----:R-:W-:-:S05]  /*0040*/  IMAD.WIDE R2, R4, 0x4, R2 ;  /* 0x0000000404027825 */ /* 0x001fca00078e0202 */
[----:B-1----:R-:W-:Y:S01]  /*0050*/  STG.E desc[UR4][R2.64], R5 ;  /* 0x0000000502007986 */ /* 0x002fe2000c101904 */
[----:B------:R-:W-:Y:S05]  /*0060*/  EXIT ;  /* 0x000000000000794d */ /* 0x000fea0003800000 */
.L_x_306:
        /* <DEDUP_REMOVED lines=9> */
.L_x_380:


//--------------------- .text.gelu                --------------------------
	.section	.text.gelu,"ax",@progbits
	.align	128
        .global         gelu
        .type           gelu,@function
        .size           gelu,(.L_x_333 - gelu)
        .other          gelu,@"STO_CUDA_ENTRY STV_DEFAULT"
gelu:
.text.gelu:
        /* <DEDUP_REMOVED lines=15> */
[----:B01----:R-:W-:Y:S05]  /*00f0*/  CALL.REL.NOINC `($gelu$__internal_accurate_pow) ;  /* 0x0000000800347944 */ /* 0x003fea0003c00000 */
[----:B------:R-:W-:Y:S05]  /*0100*/  BSYNC.RECONVERGENT B0 ;  /* 0x0000000000007941 */ /* 0x000fea0003800200 */
.L_x_307:
        /* <DEDUP_REMOVED lines=18> */
[----:B------:R-:W-:Y:S02]  /*0230*/  @!P1 IMAD.MOV.U32 R0, RZ, RZ, -0x100000 ;  /* 0xfff00000ff009424 */ /* 0x000fe400078e00ff */
[----:B------:R-:W-:-:S03]  /*0240*/  @!P1 IMAD.MOV.U32 R6, RZ, RZ, RZ ;  /* 0x000000ffff069224 */ /* 0x000fc600078e00ff */
[----:B------:R-:W-:-:S07]  /*0250*/  @!P1 SEL R7, R0, 0x7ff00000, !P0 ;  /* 0x7ff0000000079807 */ /* 0x000fce0004000000 */
.L_x_309:
[----:B------:R-:W-:Y:S05]  /*0260*/  BSYNC.RECONVERGENT B0 ;  /* 0x0000000000007941 */ /* 0x000fea0003800200 */
.L_x_308:
        /* <DEDUP_REMOVED lines=12> */
[----:B------:R-:W-:Y:S02]  /*0330*/  LOP3.LUT R7, R5, 0x7fffffff, RZ, 0xc0, !PT ;  /* 0x7fffffff05077812 */ /* 0x000fe400078ec0ff */
[----:B------:R-:W-:-:S06]  /*0340*/  MOV R6, R4 ;  /* 0x0000000400067202 */ /* 0x000fcc0000000f00 */
        /* <DEDUP_REMOVED lines=52> */
[----:B------:R-:W-:Y:S02]  /*0690*/  IMAD.MOV.U32 R8, RZ, RZ, 0x0 ;  /* 0x00000000ff087424 */ /* 0x000fe400078e00ff */
[----:B------:R-:W-:-:S06]  /*06a0*/  IMAD.MOV.U32 R9, RZ, RZ, 0x40000000 ;  /* 0x40000000ff097424 */ /* 0x000fcc00078e00ff */
[----:B------:R-:W-:-:S10]  /*06b0*/  DFMA R10, R10, -R8, 1 ;  /* 0x3ff000000a0a742b */ /* 0x000fd40000000808 */
[----:B------:R-:W-:Y:S02]  /*06c0*/  FSEL R7, R11, 1.875, !P0 ;  /* 0x3ff000000b077808 */ /* 0x000fe40004000000 */
[----:B------:R-:W-:Y:S02]  /*06d0*/  FSEL R4, R10, RZ, !P0 ;  /* 0x000000ff0a047208 */ /* 0x000fe40004000000 */
[----:B------:R-:W-:Y:S01]  /*06e0*/  LOP3.LUT R5, R7, 0x80000000, R5, 0xb8, !PT ;  /* 0x8000000007057812 */ /* 0x000fe200078eb805 */
[----:B------:R-:W-:Y:S06]  /*06f0*/  BRA `(.L_x_312) ;  /* 0x00000000008c7947 */ /* 0x000fec0003800000 */
.L_x_311:
[----:B------:R-:W-:Y:S01]  /*0700*/  DMUL R6, R4, R4 ;  /* 0x0000000404067228 */ /* 0x000fe20000000000 */
[----:B------:R-:W-:Y:S01]  /*0710*/  MOV R8, 0x420afc3d ;  /* 0x420afc3d00087802 */ /* 0x000fe20000000f00 */
[----:B------:R-:W-:Y:S01]  /*0720*/  IMAD.MOV.U32 R9, RZ, RZ, 0x3f14359f ;  /* 0x3f14359fff097424 */ /* 0x000fe200078e00ff */
[----:B------:R-:W-:Y:S01]  /*0730*/  UMOV UR6, 0xe2f5e964 ;  /* 0xe2f5e96400067882 */ /* 0x000fe20000000000 */
[----:B------:R-:W-:-:S04]  /*0740*/  UMOV UR7, 0x3ef0bc46 ;  /* 0x3ef0bc4600077882 */ /* 0x000fc80000000000 */
        /* <DEDUP_REMOVED lines=30> */
.L_x_312:
[----:B------:R-:W-:Y:S05]  /*0930*/  BSYNC.RECONVERGENT B0 ;  /* 0x0000000000007941 */ /* 0x000fea0003800200 */
.L_x_310:
[----:B------:R-:W-:Y:S01]  /*0940*/  FMUL R6, R3, 0.5 ;  /* 0x3f00000003067820 */ /* 0x000fe20000400000 */
[----:B------:R-:W-:Y:S01]  /*0950*/  DADD R4, R4, 1 ;  /* 0x3ff0000004047429 */ /* 0x000fe20000000000 */
[----:B------:R-:W0:Y:S04]  /*0960*/  LDC.64 R8, c[0x0][0x388] ;  /* 0x0000e200ff087b82 */ /* 0x000e280000000a00 */
[----:B------:R-:W1:Y:S03]  /*0970*/  F2F.F64.F32 R6, R6 ;  /* 0x0000000600067310 */ /* 0x000e660000201800 */
[----:B-1----:R-:W-:Y:S01]  /*0980*/  DMUL R4, R4, R6 ;  /* 0x0000000604047228 */ /* 0x002fe20000000000 */
[----:B0-----:R-:W-:-:S09]  /*0990*/  IMAD.WIDE R2, R2, 0x4, R8 ;  /* 0x0000000402027825 */ /* 0x001fd200078e0208 */
[----:B------:R-:W0:Y:S02]  /*09a0*/  F2F.F32.F64 R5, R4 ;  /* 0x0000000400057310 */ /* 0x000e240000301000 */
[----:B0-----:R-:W-:Y:S01]  /*09b0*/  STG.E desc[UR4][R2.64], R5 ;  /* 0x0000000502007986 */ /* 0x001fe2000c101904 */
[----:B------:R-:W-:Y:S05]  /*09c0*/  EXIT ;  /* 0x000000000000794d */ /* 0x000fea0003800000 */
        .type           $gelu$__internal_accurate_pow,@function
        .size           $gelu$__internal_accurate_pow,(.L_x_333 - $gelu$__internal_accurate_pow)
$gelu$__internal_accurate_pow:
[----:B------:R-:W-:Y:S01]  /*09d0*/  DADD R6, -RZ, |R4| ;  /* 0x00000000ff067229 */ /* 0x000fe20000000504 */
[----:B------:R-:W-:Y:S01]  /*09e0*/  IMAD.MOV.U32 R20, RZ, RZ, RZ ;  /* 0x000000ffff147224 */ /* 0x000fe200078e00ff */
[----:B------:R-:W-:Y:S01]  /*09f0*/  UMOV UR6, 0x7d2cafe2 ;  /* 0x7d2cafe200067882 */ /* 0x000fe20000000000 */
[----:B------:R-:W-:Y:S01]  /*0a00*/  IMAD.MOV.U32 R18, RZ, RZ, 0x41ad3b5a ;  /* 0x41ad3b5aff127424 */ /* 0x000fe200078e00ff */
[----:B------:R-:W-:Y:S01]  /*0a10*/  UMOV UR7, 0x3eb0f5ff ;  /* 0x3eb0f5ff00077882 */ /* 0x000fe20000000000 */
[----:B------:R-:W-:Y:S01]  /*0a20*/  IMAD.MOV.U32 R19, RZ, RZ, 0x3ed0f5d2 ;  /* 0x3ed0f5d2ff137424 */ /* 0x000fe200078e00ff */
[----:B------:R-:W-:Y:S01]  /*0a30*/  UMOV UR8, 0x3b39803f ;  /* 0x3b39803f00087882 */ /* 0x000fe20000000000 */
[----:B------:R-:W-:-:S03]  /*0a40*/  UMOV UR9, 0x3c7abc9e ;  /* 0x3c7abc9e00097882 */ /* 0x000fc60000000000 */
[----:B------:R-:W-:Y:S01]  /*0a50*/  ISETP.GT.U32.AND P0, PT, R7, 0xfffff, PT ;  /* 0x000fffff0700780c */ /* 0x000fe20003f04070 */
[----:B------:R-:W-:-:S12]  /*0a60*/  IMAD.MOV.U32 R10, RZ, RZ, R7 ;  /* 0x000000ffff0a7224 */ /* 0x000fd800078e0007 */
        /* <DEDUP_REMOVED lines=10> */
[----:B------:R-:W-:Y:S01]  /*0b10*/  @P1 IADD3 R11, PT, PT, R15, -0x100000, RZ ;  /* 0xfff000000f0b1810 */ /* 0x000fe20007ffe0ff */
[----:B------:R-:W-:-:S04]  /*0b20*/  @P1 VIADD R7, R6, 0xfffffc02 ;  /* 0xfffffc0206071836 */ /* 0x000fc80000000000 */
[----:B------:R-:W-:Y:S01]  /*0b30*/  @P1 IMAD.MOV.U32 R15, RZ, RZ, R11 ;  /* 0x000000ffff0f1224 */ /* 0x000fe200078e000b */
[----:B------:R-:W-:Y:S01]  /*0b40*/  LOP3.LUT R6, R7, 0x80000000, RZ, 0x3c, !PT ;  /* 0x8000000007067812 */ /* 0x000fe200078e3cff */
[----:B------:R-:W-:-:S04]  /*0b50*/  IMAD.MOV.U32 R7, RZ, RZ, 0x43300000 ;  /* 0x43300000ff077424 */ /* 0x000fc800078e00ff */
        /* <DEDUP_REMOVED lines=39> */
[----:B------:R-:W-:Y:S01]  /*0dd0*/  VIADD R23, R15, 0x100000 ;  /* 0x001000000f177836 */ /* 0x000fe20000000000 */
[----:B------:R-:W-:-:S04]  /*0de0*/  MOV R22, R14 ;  /* 0x0000000e00167202 */ /* 0x000fc80000000f00 */
        /* <DEDUP_REMOVED lines=97> */
.L_x_313:
[----:B------:R-:W-:Y:S02]  /*1400*/  DFMA R12, R12, R6, R6 ;  /* 0x000000060c0c722b */ /* 0x000fe40000000006 */
[----:B------:R-:W-:-:S08]  /*1410*/  DSETP.NEU.AND P0, PT, |R6|, +INF , PT ;  /* 0x7ff000000600742a */ /* 0x000fd00003f0d200 */
[----:B------:R-:W-:Y:S01]  /*1420*/  FSEL R11, R6, R12, !P0 ;  /* 0x0000000c060b7208 */ /* 0x000fe20004000000 */
[----:B------:R-:W-:Y:S01]  /*1430*/  IMAD.MOV.U32 R6, RZ, RZ, R0 ;  /* 0x000000ffff067224 */ /* 0x000fe200078e0000 */
[----:B------:R-:W-:Y:S01]  /*1440*/  FSEL R12, R7, R13, !P0 ;  /* 0x0000000d070c7208 */ /* 0x000fe20004000000 */
[----:B------:R-:W-:-:S04]  /*1450*/  IMAD.MOV.U32 R7, RZ, RZ, 0x0 ;  /* 0x00000000ff077424 */ /* 0x000fc800078e00ff */
[----:B------:R-:W-:Y:S05]  /*1460*/  RET.REL.NODEC R6 `(gelu) ;  /* 0xffffffe806e47950 */ /* 0x000fea0003c3ffff */
.L_x_314:
        /* <DEDUP_REMOVED lines=9> */
.L_x_333:


//--------------------- .text.fill                --------------------------
	.section	.text.fill,"ax",@progbits
	.align	128
        .global         fill
        .type           fill,@function
        .size           fill,(.L_x_382 - fill)
        .other          fill,@"STO_CUDA_ENTRY STV_DEFAULT"
fill:
.text.fill:
        /* <DEDUP_REMOVED lines=14> */
.L_x_315:
        /* <DEDUP_REMOVED lines=10> */
.L_x_382:


//--------------------- .nv.shared.reserved.0     --------------------------
	.section	.nv.shared.reserved.0,"aw",@nobits
	.weak		__nv_reservedSMEM_offset_0_alias
	.size		__nv_reservedSMEM_offset_0_alias, 0, 64
	.other		__nv_reservedSMEM_offset_0_alias,@"STO_CUDA_RESERVED_SHARED STV_DEFAULT"
__nv_reservedSMEM_offset_0_alias:
	.zero		0
	.zero		64


//--------------------- .nv.shared.backImageVector --------------------------
	.section	.nv.shared.backImageVector,"aw",@nobits
	.sectionflags	@""
	.align	4
.nv.shared.backImageVector:
	.zero		1028


//--------------------- .nv.shared.imageVector    --------------------------
	.section	.nv.shared.imageVector,"aw",@nobits
	.sectionflags	@""
	.align	4
.nv.shared.imageVector:
	.zero		1028


//--------------------- .nv.constant0.derSoftmax  --------------------------
	.section	.nv.constant0.derSoftmax,"a",@progbits
	.sectionflags	@""
	.align	4
.nv.constant0.derSoftmax:
	.zero		932


//--------------------- .nv.constant0.Softmax     --------------------------
	.section	.nv.constant0.Softmax,"a",@progbits
	.sectionflags	@""
	.align	4
.nv.constant0.Softmax:
	.zero		920


//--------------------- .nv.constant0.matrixMultiplicationKernel --------------------------
	.section	.nv.constant0.matrixMultiplicationKernel,"a",@progbits
	.sectionflags	@""
	.align	4
.nv.constant0.matrixMultiplicationKernel:
	.zero		932


//--------------------- .nv.constant0.derGelu     --------------------------
	.section	.nv.constant0.derGelu,"a",@progbits
	.sectionflags	@""
	.align	4
.nv.constant0.derGelu:
	.zero		924


//--------------------- .nv.constant0.fillUnderDiagonal --------------------------
	.section	.nv.constant0.fillUnderDiagonal,"a",@progbits
	.sectionflags	@""
	.align	4
.nv.constant0.fillUnderDiagonal:
	.zero		916


//--------------------- .nv.constant0.mask        --------------------------
	.section	.nv.constant0.mask,"a",@progbits
	.sectionflags	@""
	.align	4
.nv.constant0.mask:
	.zero		924


//--------------------- .nv.constant0.dropoutBack --------------------------
	.section	.nv.constant0.dropoutBack,"a",@progbits
	.sectionflags	@""
	.align	4
.nv.constant0.dropoutBack:
	.zero		932


//--------------------- .nv.constant0.addBackCopy --------------------------
	.section	.nv.constant0.addBackCopy,"a",@progbits
	.sectionflags	@""
	.align	4
.nv.constant0.addBackCopy:
	.zero		932


//--------------------- .nv.constant0.subDivSqrtNorm --------------------------
	.section	.nv.constant0.subDivSqrtNorm,"a",@progbits
	.sectionflags	@""
	.align	4
.nv.constant0.subDivSqrtNorm:
	.zero		940


//--------------------- .nv.constant0.momentumPow2 --------------------------
	.section	.nv.constant0.momentumPow2,"a",@progbits
	.sectionflags	@""
	.align	4
.nv.constant0.momentumPow2:
	.zero		920


//--------------------- .nv.constant0.momentum    --------------------------
	.section	.nv.constant0.momentum,"a",@progbits
	.sectionflags	@""
	.align	4
.nv.constant0.momentum:
	.zero		920


//--------------------- .nv.constant0.divide_add  --------------------------
	.section	.nv.constant0.divide_add,"a",@progbits
	.sectionflags	@""
	.align	4
.nv.constant0.divide_add:
	.zero		908


//--------------------- .nv.constant0.isnan       --------------------------
	.section	.nv.constant0.isnan,"a",@progbits
	.sectionflags	@""
	.align	4
.nv.constant0.isnan:
	.zero		916


//--------------------- .nv.constant0.sum         --------------------------
	.section	.nv.constant0.sum,"a",@progbits
	.sectionflags	@""
	.align	4
.nv.constant0.sum:
	.zero		916


//--------------------- .nv.constant0.pow2        --------------------------
	.section	.nv.constant0.pow2,"a",@progbits
	.sectionflags	@""
	.align	4
.nv.constant0.pow2:
	.zero		908


//--------------------- .nv.constant0.derNorm_part_1 --------------------------
	.section	.nv.constant0.derNorm_part_1,"a",@progbits
	.sectionflags	@""
	.align	4
.nv.constant0.derNorm_part_1:
	.zero		924


//--------------------- .nv.constant0.derMean_part_3 --------------------------
	.section	.nv.constant0.derMean_part_3,"a",@progbits
	.sectionflags	@""
	.align	4
.nv.constant0.derMean_part_3:
	.zero		940


//--------------------- .nv.constant0.derMean_part_1 --------------------------
	.section	.nv.constant0.derMean_part_1,"a",@progbits
	.sectionflags	@""
	.align	4
.nv.constant0.derMean_part_1:
	.zero		924


//--------------------- .nv.constant0.derVar_part_3 --------------------------
	.section	.nv.constant0.derVar_part_3,"a",@progbits
	.sectionflags	@""
	.align	4
.nv.constant0.derVar_part_3:
	.zero		916


//--------------------- .nv.constant0.derVar_part_1 --------------------------
	.section	.nv.constant0.derVar_part_1,"a",@progbits
	.sectionflags	@""
	.align	4
.nv.constant0.derVar_part_1:
	.zero		924


//--------------------- .nv.constant0.mul         --------------------------
	.section	.nv.constant0.mul,"a",@progbits
	.sectionflags	@""
	.align	4
.nv.constant0.mul:
	.zero		912


//--------------------- .nv.constant0.sub         --------------------------
	.section	.nv.constant0.sub,"a",@progbits
	.sectionflags	@""
	.align	4
.nv.constant0.sub:
	.zero		924


//--------------------- .nv.constant0.dropout     --------------------------
	.section	.nv.constant0.dropout,"a",@progbits
	.sectionflags	@""
	.align	4
.nv.constant0.dropout:
	.zero		924


//--------------------- .nv.constant0.normalization_part_1 --------------------------
	.section	.nv.constant0.normalization_part_1,"a",@progbits
	.sectionflags	@""
	.align	4
.nv.constant0.normalization_part_1:
	.zero		920


//--------------------- .nv.constant0.addCopy     --------------------------
	.section	.nv.constant0.addCopy,"a",@progbits
	.sectionflags	@""
	.align	4
.nv.constant0.addCopy:
	.zero		928


//--------------------- .nv.constant0.vectorScalarSet --------------------------
	.section	.nv.constant0.vectorScalarSet,"a",@progbits
	.sectionflags	@""
	.align	4
.nv.constant0.vectorScalarSet:
	.zero		912


//--------------------- .nv.constant0.matrixDiv   --------------------------
	.section	.nv.constant0.matrixDiv,"a",@progbits
	.sectionflags	@""
	.align	4
.nv.constant0.matrixDiv:
	.zero		912


//--------------------- .nv.constant0.MatAdd      --------------------------
	.section	.nv.constant0.MatAdd,"a",@progbits
	.sectionflags	@""
	.align	4
.nv.constant0.MatAdd:
	.zero		916


//--------------------- .nv.constant0.set2        --------------------------
	.section	.nv.constant0.set2,"a",@progbits
	.sectionflags	@""
	.align	4
.nv.constant0.set2:
	.zero		928


//--------------------- .nv.constant0.reverse     --------------------------
	.section	.nv.constant0.reverse,"a",@progbits
	.sectionflags	@""
	.align	4
.nv.constant0.reverse:
	.zero		916


//--------------------- .nv.constant0.add_NNMatrix --------------------------
	.section	.nv.constant0.add_NNMatrix,"a",@progbits
	.sectionflags	@""
	.align	4
.nv.constant0.add_NNMatrix:
	.zero		920


//--------------------- .nv.constant0.normalization_part_2 --------------------------
	.section	.nv.constant0.normalization_part_2,"a",@progbits
	.sectionflags	@""
	.align	4
.nv.constant0.normalization_part_2:
	.zero		960


//--------------------- .nv.constant0.findVariance_part --------------------------
	.section	.nv.constant0.findVariance_part,"a",@progbits
	.sectionflags	@""
	.align	4
.nv.constant0.findVariance_part:
	.zero		928


//--------------------- .nv.constant0.derivativeWeight_2 --------------------------
	.section	.nv.constant0.derivativeWeight_2,"a",@progbits
	.sectionflags	@""
	.align	4
.nv.constant0.derivativeWeight_2:
	.zero		952


//--------------------- .nv.constant0.derNorm_part_2 --------------------------
	.section	.nv.constant0.derNorm_part_2,"a",@progbits
	.sectionflags	@""
	.align	4
.nv.constant0.derNorm_part_2:
	.zero		960


//--------------------- .nv.constant0.derMean_part_2 --------------------------
	.section	.nv.constant0.derMean_part_2,"a",@progbits
	.sectionflags	@""
	.align	4
.nv.constant0.derMean_part_2:
	.zero		944


//--------------------- .nv.constant0.derVar_part_2 --------------------------
	.section	.nv.constant0.derVar_part_2,"a",@progbits
	.sectionflags	@""
	.align	4
.nv.constant0.derVar_part_2:
	.zero		936


//--------------------- .nv.constant0.generateErrorNorm --------------------------
	.section	.nv.constant0.generateErrorNorm,"a",@progbits
	.sectionflags	@""
	.align	4
.nv.constant0.generateErrorNorm:
	.zero		928


//--------------------- .nv.constant0.findMean_part --------------------------
	.section	.nv.constant0.findMean_part,"a",@progbits
	.sectionflags	@""
	.align	4
.nv.constant0.findMean_part:
	.zero		920


//--------------------- .nv.constant0.derivativeWeight --------------------------
	.section	.nv.constant0.derivativeWeight,"a",@progbits
	.sectionflags	@""
	.align	4
.nv.constant0.derivativeWeight:
	.zero		928


//--------------------- .nv.constant0.dotT_VectorAndMatrix --------------------------
	.section	.nv.constant0.dotT_VectorAndMatrix,"a",@progbits
	.sectionflags	@""
	.align	4
.nv.constant0.dotT_VectorAndMatrix:
	.zero		928


//--------------------- .nv.constant0.dot_VectorAndMatrix --------------------------
	.section	.nv.constant0.dot_VectorAndMatrix,"a",@progbits
	.sectionflags	@""
	.align	4
.nv.constant0.dot_VectorAndMatrix:
	.zero		928


//--------------------- .nv.constant0.add3        --------------------------
	.section	.nv.constant0.add3,"a",@progbits
	.sectionflags	@""
	.align	4
.nv.constant0.add3:
	.zero		920


//--------------------- .nv.constant0.backImageVector --------------------------
	.section	.nv.constant0.backImageVector,"a",@progbits
	.sectionflags	@""
	.align	4
.nv.constant0.backImageVector:
	.zero		928


//--------------------- .nv.constant0.imageVector --------------------------
	.section	.nv.constant0.imageVector,"a",@progbits
	.sectionflags	@""
	.align	4
.nv.constant0.imageVector:
	.zero		928


//--------------------- .nv.constant0.multiplyIndex --------------------------
	.section	.nv.constant0.multiplyIndex,"a",@progbits
	.sectionflags	@""
	.align	4
.nv.constant0.multiplyIndex:
	.zero		912


//--------------------- .nv.constant0.set         --------------------------
	.section	.nv.constant0.set,"a",@progbits
	.sectionflags	@""
	.align	4
.nv.constant0.set:
	.zero		912


//--------------------- .nv.constant0.gelu        --------------------------
	.section	.nv.constant0.gelu,"a",@progbits
	.sectionflags	@""
	.align	4
.nv.constant0.gelu:
	.zero		916


//--------------------- .nv.constant0.fill        --------------------------
	.section	.nv.constant0.fill,"a",@progbits
	.sectionflags	@""
	.align	4
.nv.constant0.fill:
	.zero		912


//--------------------- SYMBOLS --------------------------

	.type		.nv.reservedSmem.offset0,@object
	.size		.nv.reservedSmem.offset0,0x4
	.type		.nv.reservedSmem.cap,@object
	.size		.nv.reservedSmem.cap,0x4
